//
// Generated by NVIDIA NVVM Compiler
//
// Compiler Build ID: CL-36424714
// Cuda compilation tools, release 13.0, V13.0.88
// Based on NVVM 20.0.0
//

.version 9.0
.target sm_100
.address_size 64

	// .globl	_Z11add1_kernelPfS_S_i

.visible .entry _Z11add1_kernelPfS_S_i(
	.param .u64 .ptr .align 1 _Z11add1_kernelPfS_S_i_param_0,
	.param .u64 .ptr .align 1 _Z11add1_kernelPfS_S_i_param_1,
	.param .u64 .ptr .align 1 _Z11add1_kernelPfS_S_i_param_2,
	.param .u32 _Z11add1_kernelPfS_S_i_param_3
)
{
	.reg .pred 	%p<3>;
	.reg .b32 	%r<11>;
	.reg .b32 	%f<4>;
	.reg .b64 	%rd<11>;

	ld.param.u64 	%rd4, [_Z11add1_kernelPfS_S_i_param_0];
	ld.param.u64 	%rd5, [_Z11add1_kernelPfS_S_i_param_1];
	ld.param.u64 	%rd6, [_Z11add1_kernelPfS_S_i_param_2];
	ld.param.u32 	%r6, [_Z11add1_kernelPfS_S_i_param_3];
	mov.u32 	%r7, %tid.x;
	mov.u32 	%r8, %ctaid.x;
	mov.u32 	%r1, %ntid.x;
	mad.lo.s32 	%r10, %r8, %r1, %r7;
	setp.ge.s32 	%p1, %r10, %r6;
	@%p1 bra 	$L__BB0_3;
	mov.u32 	%r9, %nctaid.x;
	mul.lo.s32 	%r3, %r1, %r9;
	cvta.to.global.u64 	%rd1, %rd4;
	cvta.to.global.u64 	%rd2, %rd5;
	cvta.to.global.u64 	%rd3, %rd6;
$L__BB0_2:
	mul.wide.s32 	%rd7, %r10, 4;
	add.s64 	%rd8, %rd1, %rd7;
	ld.global.f32 	%f1, [%rd8];
	add.s64 	%rd9, %rd2, %rd7;
	ld.global.f32 	%f2, [%rd9];
	add.f32 	%f3, %f1, %f2;
	add.s64 	%rd10, %rd3, %rd7;
	st.global.f32 	[%rd10], %f3;
	add.s32 	%r10, %r10, %r3;
	setp.lt.s32 	%p2, %r10, %r6;
	@%p2 bra 	$L__BB0_2;
$L__BB0_3:
	ret;

}
	// .globl	_Z11sub1_kernelPfS_S_i
.visible .entry _Z11sub1_kernelPfS_S_i(
	.param .u64 .ptr .align 1 _Z11sub1_kernelPfS_S_i_param_0,
	.param .u64 .ptr .align 1 _Z11sub1_kernelPfS_S_i_param_1,
	.param .u64 .ptr .align 1 _Z11sub1_kernelPfS_S_i_param_2,
	.param .u32 _Z11sub1_kernelPfS_S_i_param_3
)
{
	.reg .pred 	%p<3>;
	.reg .b32 	%r<11>;
	.reg .b32 	%f<4>;
	.reg .b64 	%rd<11>;

	ld.param.u64 	%rd4, [_Z11sub1_kernelPfS_S_i_param_0];
	ld.param.u64 	%rd5, [_Z11sub1_kernelPfS_S_i_param_1];
	ld.param.u64 	%rd6, [_Z11sub1_kernelPfS_S_i_param_2];
	ld.param.u32 	%r6, [_Z11sub1_kernelPfS_S_i_param_3];
	mov.u32 	%r7, %tid.x;
	mov.u32 	%r8, %ctaid.x;
	mov.u32 	%r1, %ntid.x;
	mad.lo.s32 	%r10, %r8, %r1, %r7;
	setp.ge.s32 	%p1, %r10, %r6;
	@%p1 bra 	$L__BB1_3;
	mov.u32 	%r9, %nctaid.x;
	mul.lo.s32 	%r3, %r1, %r9;
	cvta.to.global.u64 	%rd1, %rd4;
	cvta.to.global.u64 	%rd2, %rd5;
	cvta.to.global.u64 	%rd3, %rd6;
$L__BB1_2:
	mul.wide.s32 	%rd7, %r10, 4;
	add.s64 	%rd8, %rd1, %rd7;
	ld.global.f32 	%f1, [%rd8];
	add.s64 	%rd9, %rd2, %rd7;
	ld.global.f32 	%f2, [%rd9];
	sub.f32 	%f3, %f1, %f2;
	add.s64 	%rd10, %rd3, %rd7;
	st.global.f32 	[%rd10], %f3;
	add.s32 	%r10, %r10, %r3;
	setp.lt.s32 	%p2, %r10, %r6;
	@%p2 bra 	$L__BB1_2;
$L__BB1_3:
	ret;

}
	// .globl	_Z14pooling_kernelPfS_S_iiiii
.visible .entry _Z14pooling_kernelPfS_S_iiiii(
	.param .u64 .ptr .align 1 _Z14pooling_kernelPfS_S_iiiii_param_0,
	.param .u64 .ptr .align 1 _Z14pooling_kernelPfS_S_iiiii_param_1,
	.param .u64 .ptr .align 1 _Z14pooling_kernelPfS_S_iiiii_param_2,
	.param .u32 _Z14pooling_kernelPfS_S_iiiii_param_3,
	.param .u32 _Z14pooling_kernelPfS_S_iiiii_param_4,
	.param .u32 _Z14pooling_kernelPfS_S_iiiii_param_5,
	.param .u32 _Z14pooling_kernelPfS_S_iiiii_param_6,
	.param .u32 _Z14pooling_kernelPfS_S_iiiii_param_7
)
{
	.reg .pred 	%p<84>;
	.reg .b16 	%rs<15>;
	.reg .b32 	%r<261>;
	.reg .b32 	%f<87>;
	.reg .b64 	%rd<76>;
	.reg .b64 	%fd<4>;

	ld.param.u64 	%rd6, [_Z14pooling_kernelPfS_S_iiiii_param_0];
	ld.param.u64 	%rd5, [_Z14pooling_kernelPfS_S_iiiii_param_1];
	ld.param.u64 	%rd7, [_Z14pooling_kernelPfS_S_iiiii_param_2];
	ld.param.u32 	%r93, [_Z14pooling_kernelPfS_S_iiiii_param_3];
	ld.param.u32 	%r94, [_Z14pooling_kernelPfS_S_iiiii_param_4];
	ld.param.u32 	%r95, [_Z14pooling_kernelPfS_S_iiiii_param_5];
	ld.param.u32 	%r96, [_Z14pooling_kernelPfS_S_iiiii_param_6];
	ld.param.u32 	%r97, [_Z14pooling_kernelPfS_S_iiiii_param_7];
	cvta.to.global.u64 	%rd1, %rd6;
	cvta.to.global.u64 	%rd2, %rd7;
	cvta.to.global.u64 	%rd3, %rd5;
	div.s32 	%r1, %r96, %r93;
	div.s32 	%r2, %r97, %r94;
	setp.lt.s32 	%p1, %r2, 1;
	@%p1 bra 	$L__BB2_48;
	mov.u32 	%r98, %tid.x;
	mov.u32 	%r99, %ctaid.x;
	setp.lt.s32 	%p2, %r1, 1;
	mad.lo.s32 	%r100, %r95, %r99, %r98;
	mul.lo.s32 	%r3, %r100, %r96;
	mul.lo.s32 	%r4, %r100, %r1;
	@%p2 bra 	$L__BB2_48;
	setp.lt.s32 	%p3, %r93, 1;
	@%p3 bra 	$L__BB2_35;
	setp.lt.s32 	%p12, %r94, 1;
	@%p12 bra 	$L__BB2_25;
	mov.b32 	%r223, 0;
	mov.b16 	%rs13, 0;
	cvt.u16.u32 	%rs7, %r94;
	mov.u16 	%rs14, %rs13;
$L__BB2_5:
	mul.lo.s16 	%rs8, %rs13, %rs7;
	mul.lo.s32 	%r8, %r94, %r223;
	add.s32 	%r138, %r94, %r8;
	add.s32 	%r139, %r8, 1;
	max.s32 	%r140, %r138, %r139;
	cvt.u16.u32 	%rs9, %r140;
	sub.s16 	%rs10, %rs9, %rs8;
	cvt.u32.u16 	%r141, %rs10;
	and.b32  	%r142, %r141, 7;
	add.s32 	%r9, %r142, -1;
	mul.lo.s16 	%rs11, %rs14, %rs7;
	sub.s16 	%rs12, %rs9, %rs11;
	cvt.u32.u16 	%r143, %rs12;
	and.b32  	%r144, %r143, 15;
	add.s32 	%r10, %r144, -1;
	sub.s32 	%r145, %r140, %r8;
	and.b32  	%r11, %r145, 15;
	sub.s32 	%r12, %r8, %r140;
	and.b32  	%r13, %r143, 7;
	and.b32  	%r14, %r141, 3;
	and.b32  	%r146, %r145, -16;
	neg.s32 	%r15, %r146;
	mov.b32 	%r226, 0;
$L__BB2_6:
	mul.lo.s32 	%r229, %r226, %r93;
	add.s32 	%r20, %r229, %r93;
	mov.f32 	%f86, 0fCE6E6B28;
$L__BB2_7:
	setp.gt.u32 	%p19, %r12, -16;
	add.s32 	%r148, %r3, %r229;
	mul.lo.s32 	%r24, %r148, %r97;
	mov.u32 	%r244, %r8;
	@%p19 bra 	$L__BB2_11;
	add.s32 	%r232, %r8, 7;
	add.s32 	%r231, %r8, %r24;
	mov.u32 	%r230, %r15;
$L__BB2_9:
	.pragma "nounroll";
	add.s32 	%r149, %r232, -7;
	mul.wide.s32 	%rd64, %r231, 4;
	add.s64 	%rd65, %rd1, %rd64;
	ld.global.f32 	%f18, [%rd65];
	setp.ltu.f32 	%p20, %f18, %f86;
	selp.b32 	%r150, %r251, %r149, %p20;
	selp.f32 	%f19, %f86, %f18, %p20;
	add.s32 	%r151, %r232, -6;
	ld.global.f32 	%f20, [%rd65+4];
	setp.ltu.f32 	%p21, %f20, %f19;
	and.pred  	%p22, %p20, %p21;
	selp.b32 	%r152, %r150, %r151, %p21;
	selp.f32 	%f21, %f19, %f20, %p21;
	add.s32 	%r153, %r232, -5;
	ld.global.f32 	%f22, [%rd65+8];
	setp.ltu.f32 	%p24, %f22, %f21;
	selp.b32 	%r154, %r152, %r153, %p24;
	selp.f32 	%f23, %f21, %f22, %p24;
	add.s32 	%r155, %r232, -4;
	ld.global.f32 	%f24, [%rd65+12];
	setp.ltu.f32 	%p25, %f24, %f23;
	and.pred  	%p26, %p24, %p25;
	selp.b32 	%r156, %r154, %r155, %p25;
	selp.f32 	%f25, %f23, %f24, %p25;
	add.s32 	%r157, %r232, -3;
	ld.global.f32 	%f26, [%rd65+16];
	setp.ltu.f32 	%p28, %f26, %f25;
	selp.b32 	%r158, %r156, %r157, %p28;
	selp.f32 	%f27, %f25, %f26, %p28;
	add.s32 	%r159, %r232, -2;
	ld.global.f32 	%f28, [%rd65+20];
	setp.ltu.f32 	%p29, %f28, %f27;
	and.pred  	%p30, %p28, %p29;
	selp.b32 	%r160, %r158, %r159, %p29;
	selp.f32 	%f29, %f27, %f28, %p29;
	add.s32 	%r161, %r232, -1;
	ld.global.f32 	%f30, [%rd65+24];
	setp.ltu.f32 	%p32, %f30, %f29;
	selp.b32 	%r162, %r160, %r161, %p32;
	selp.f32 	%f31, %f29, %f30, %p32;
	add.s32 	%r163, %r232, 8;
	ld.global.f32 	%f32, [%rd65+28];
	setp.ltu.f32 	%p33, %f32, %f31;
	and.pred  	%p34, %p32, %p33;
	selp.b32 	%r164, %r162, %r232, %p33;
	selp.f32 	%f33, %f31, %f32, %p33;
	add.s32 	%r165, %r232, 1;
	ld.global.f32 	%f34, [%rd65+32];
	setp.ltu.f32 	%p36, %f34, %f33;
	selp.b32 	%r166, %r164, %r165, %p36;
	selp.f32 	%f35, %f33, %f34, %p36;
	add.s32 	%r167, %r232, 2;
	ld.global.f32 	%f36, [%rd65+36];
	setp.ltu.f32 	%p37, %f36, %f35;
	and.pred  	%p38, %p36, %p37;
	selp.b32 	%r168, %r166, %r167, %p37;
	selp.f32 	%f37, %f35, %f36, %p37;
	add.s32 	%r169, %r232, 3;
	ld.global.f32 	%f38, [%rd65+40];
	setp.ltu.f32 	%p40, %f38, %f37;
	selp.b32 	%r170, %r168, %r169, %p40;
	selp.f32 	%f39, %f37, %f38, %p40;
	add.s32 	%r171, %r232, 4;
	ld.global.f32 	%f40, [%rd65+44];
	setp.ltu.f32 	%p41, %f40, %f39;
	and.pred  	%p42, %p40, %p41;
	selp.b32 	%r172, %r170, %r171, %p41;
	selp.f32 	%f41, %f39, %f40, %p41;
	add.s32 	%r173, %r232, 5;
	ld.global.f32 	%f42, [%rd65+48];
	setp.ltu.f32 	%p44, %f42, %f41;
	selp.b32 	%r174, %r172, %r173, %p44;
	selp.f32 	%f43, %f41, %f42, %p44;
	add.s32 	%r175, %r232, 6;
	ld.global.f32 	%f44, [%rd65+52];
	setp.ltu.f32 	%p45, %f44, %f43;
	and.pred  	%p46, %p44, %p45;
	selp.b32 	%r176, %r174, %r175, %p45;
	selp.f32 	%f45, %f43, %f44, %p45;
	add.s32 	%r177, %r232, 7;
	ld.global.f32 	%f46, [%rd65+56];
	setp.ltu.f32 	%p48, %f46, %f45;
	selp.b32 	%r178, %r176, %r177, %p48;
	selp.f32 	%f47, %f45, %f46, %p48;
	ld.global.f32 	%f48, [%rd65+60];
	setp.ltu.f32 	%p49, %f48, %f47;
	selp.b32 	%r179, %r250, %r229, %p22;
	selp.b32 	%r180, %r179, %r229, %p26;
	selp.b32 	%r181, %r180, %r229, %p30;
	selp.b32 	%r182, %r181, %r229, %p34;
	selp.b32 	%r183, %r182, %r229, %p38;
	selp.b32 	%r184, %r183, %r229, %p42;
	selp.b32 	%r185, %r184, %r229, %p46;
	selp.b32 	%r186, %r185, %r229, %p49;
	selp.b32 	%r250, %r186, %r229, %p48;
	selp.b32 	%r251, %r178, %r163, %p49;
	selp.f32 	%f86, %f47, %f48, %p49;
	add.s32 	%r232, %r232, 16;
	add.s32 	%r231, %r231, 16;
	add.s32 	%r230, %r230, 16;
	setp.ne.s32 	%p50, %r230, 0;
	@%p50 bra 	$L__BB2_9;
	add.s32 	%r244, %r232, -7;
$L__BB2_11:
	setp.eq.s32 	%p51, %r11, 0;
	@%p51 bra 	$L__BB2_22;
	setp.lt.u32 	%p52, %r10, 7;
	@%p52 bra 	$L__BB2_14;
	add.s32 	%r188, %r244, %r24;
	mul.wide.s32 	%rd66, %r188, 4;
	add.s64 	%rd67, %rd1, %rd66;
	ld.global.f32 	%f50, [%rd67];
	setp.ltu.f32 	%p53, %f50, %f86;
	selp.b32 	%r189, %r251, %r244, %p53;
	selp.f32 	%f51, %f86, %f50, %p53;
	add.s32 	%r190, %r244, 1;
	ld.global.f32 	%f52, [%rd67+4];
	setp.ltu.f32 	%p54, %f52, %f51;
	and.pred  	%p55, %p53, %p54;
	selp.b32 	%r191, %r189, %r190, %p54;
	selp.f32 	%f53, %f51, %f52, %p54;
	add.s32 	%r192, %r244, 2;
	ld.global.f32 	%f54, [%rd67+8];
	setp.ltu.f32 	%p57, %f54, %f53;
	selp.b32 	%r193, %r191, %r192, %p57;
	selp.f32 	%f55, %f53, %f54, %p57;
	add.s32 	%r194, %r244, 3;
	ld.global.f32 	%f56, [%rd67+12];
	setp.ltu.f32 	%p58, %f56, %f55;
	and.pred  	%p59, %p57, %p58;
	selp.b32 	%r195, %r193, %r194, %p58;
	selp.f32 	%f57, %f55, %f56, %p58;
	add.s32 	%r196, %r244, 4;
	ld.global.f32 	%f58, [%rd67+16];
	setp.ltu.f32 	%p61, %f58, %f57;
	selp.b32 	%r197, %r195, %r196, %p61;
	selp.f32 	%f59, %f57, %f58, %p61;
	add.s32 	%r198, %r244, 5;
	ld.global.f32 	%f60, [%rd67+20];
	setp.ltu.f32 	%p62, %f60, %f59;
	and.pred  	%p63, %p61, %p62;
	selp.b32 	%r199, %r197, %r198, %p62;
	selp.f32 	%f61, %f59, %f60, %p62;
	add.s32 	%r200, %r244, 6;
	ld.global.f32 	%f62, [%rd67+24];
	setp.ltu.f32 	%p65, %f62, %f61;
	selp.b32 	%r201, %r199, %r200, %p65;
	selp.f32 	%f63, %f61, %f62, %p65;
	add.s32 	%r202, %r244, 7;
	ld.global.f32 	%f64, [%rd67+28];
	setp.ltu.f32 	%p66, %f64, %f63;
	selp.b32 	%r203, %r250, %r229, %p55;
	selp.b32 	%r204, %r203, %r229, %p59;
	selp.b32 	%r205, %r204, %r229, %p63;
	selp.b32 	%r206, %r205, %r229, %p66;
	selp.b32 	%r250, %r206, %r229, %p65;
	selp.b32 	%r251, %r201, %r202, %p66;
	selp.f32 	%f86, %f63, %f64, %p66;
	add.s32 	%r244, %r244, 8;
$L__BB2_14:
	setp.eq.s32 	%p67, %r13, 0;
	@%p67 bra 	$L__BB2_22;
	setp.lt.u32 	%p68, %r9, 3;
	@%p68 bra 	$L__BB2_17;
	add.s32 	%r208, %r244, %r24;
	mul.wide.s32 	%rd68, %r208, 4;
	add.s64 	%rd69, %rd1, %rd68;
	ld.global.f32 	%f66, [%rd69];
	setp.ltu.f32 	%p69, %f66, %f86;
	selp.b32 	%r209, %r251, %r244, %p69;
	selp.f32 	%f67, %f86, %f66, %p69;
	add.s32 	%r210, %r244, 1;
	ld.global.f32 	%f68, [%rd69+4];
	setp.ltu.f32 	%p70, %f68, %f67;
	and.pred  	%p71, %p69, %p70;
	selp.b32 	%r211, %r209, %r210, %p70;
	selp.f32 	%f69, %f67, %f68, %p70;
	add.s32 	%r212, %r244, 2;
	ld.global.f32 	%f70, [%rd69+8];
	setp.ltu.f32 	%p73, %f70, %f69;
	selp.b32 	%r213, %r211, %r212, %p73;
	selp.f32 	%f71, %f69, %f70, %p73;
	add.s32 	%r214, %r244, 3;
	ld.global.f32 	%f72, [%rd69+12];
	setp.ltu.f32 	%p74, %f72, %f71;
	selp.b32 	%r215, %r250, %r229, %p71;
	selp.b32 	%r216, %r215, %r229, %p74;
	selp.b32 	%r250, %r216, %r229, %p73;
	selp.b32 	%r251, %r213, %r214, %p74;
	selp.f32 	%f86, %f71, %f72, %p74;
	add.s32 	%r244, %r244, 4;
$L__BB2_17:
	setp.eq.s32 	%p75, %r14, 0;
	@%p75 bra 	$L__BB2_22;
	setp.eq.s32 	%p76, %r14, 1;
	add.s32 	%r217, %r244, %r24;
	mul.wide.s32 	%rd70, %r217, 4;
	add.s64 	%rd4, %rd1, %rd70;
	ld.global.f32 	%f73, [%rd4];
	setp.ltu.f32 	%p77, %f73, %f86;
	selp.b32 	%r250, %r250, %r229, %p77;
	selp.b32 	%r251, %r251, %r244, %p77;
	selp.f32 	%f86, %f86, %f73, %p77;
	@%p76 bra 	$L__BB2_22;
	setp.eq.s32 	%p78, %r14, 2;
	add.s32 	%r218, %r244, 1;
	ld.global.f32 	%f74, [%rd4+4];
	setp.ltu.f32 	%p79, %f74, %f86;
	selp.b32 	%r250, %r250, %r229, %p79;
	selp.b32 	%r251, %r251, %r218, %p79;
	selp.f32 	%f86, %f86, %f74, %p79;
	@%p78 bra 	$L__BB2_22;
	ld.global.f32 	%f14, [%rd4+8];
	setp.ltu.f32 	%p80, %f14, %f86;
	@%p80 bra 	$L__BB2_22;
	add.s32 	%r251, %r244, 2;
	mov.u32 	%r250, %r229;
	mov.f32 	%f86, %f14;
$L__BB2_22:
	add.s32 	%r229, %r229, 1;
	setp.lt.s32 	%p81, %r229, %r20;
	@%p81 bra 	$L__BB2_7;
	ld.param.u64 	%rd75, [_Z14pooling_kernelPfS_S_iiiii_param_1];
	add.s32 	%r219, %r4, %r226;
	mad.lo.s32 	%r220, %r219, %r2, %r223;
	cvta.to.global.u64 	%rd71, %rd75;
	mul.wide.s32 	%rd72, %r220, 4;
	add.s64 	%rd73, %rd71, %rd72;
	st.global.f32 	[%rd73], %f86;
	cvt.rn.f32.s32 	%f75, %r250;
	cvt.rn.f32.s32 	%f76, %r251;
	cvt.f64.f32 	%fd1, %f75;
	cvt.f64.f32 	%fd2, %f76;
	fma.rn.f64 	%fd3, %fd1, 0d408F400000000000, %fd2;
	cvt.rn.f32.f64 	%f77, %fd3;
	add.s64 	%rd74, %rd2, %rd72;
	st.global.f32 	[%rd74], %f77;
	add.s32 	%r226, %r226, 1;
	setp.ne.s32 	%p82, %r226, %r1;
	@%p82 bra 	$L__BB2_6;
	add.s32 	%r223, %r223, 1;
	setp.eq.s32 	%p83, %r223, %r2;
	add.s16 	%rs14, %rs14, 1;
	add.s16 	%rs13, %rs13, 1;
	@%p83 bra 	$L__BB2_48;
	bra.uni 	$L__BB2_5;
$L__BB2_25:
	and.b32  	%r69, %r1, 3;
	and.b32  	%r70, %r1, 2147483644;
	and.b32  	%r71, %r1, 1;
	mov.b32 	%r252, 0;
	mul.wide.u32 	%rd58, %r2, 4;
$L__BB2_26:
	setp.lt.u32 	%p13, %r1, 4;
	mov.b32 	%r255, 0;
	@%p13 bra 	$L__BB2_29;
	mov.b32 	%r253, 0;
$L__BB2_28:
	.pragma "nounroll";
	add.s32 	%r123, %r4, %r253;
	mad.lo.s32 	%r124, %r123, %r2, %r252;
	mul.wide.s32 	%rd45, %r124, 4;
	add.s64 	%rd46, %rd3, %rd45;
	mov.b32 	%r125, -831624408;
	st.global.u32 	[%rd46], %r125;
	add.s64 	%rd47, %rd2, %rd45;
	mov.b32 	%r126, 0;
	st.global.u32 	[%rd47], %r126;
	add.s64 	%rd49, %rd46, %rd58;
	st.global.u32 	[%rd49], %r125;
	add.s64 	%rd50, %rd47, %rd58;
	st.global.u32 	[%rd50], %r126;
	add.s64 	%rd51, %rd49, %rd58;
	st.global.u32 	[%rd51], %r125;
	add.s64 	%rd52, %rd50, %rd58;
	st.global.u32 	[%rd52], %r126;
	add.s32 	%r253, %r253, 4;
	add.s64 	%rd53, %rd51, %rd58;
	st.global.u32 	[%rd53], %r125;
	add.s64 	%rd54, %rd52, %rd58;
	st.global.u32 	[%rd54], %r126;
	setp.ne.s32 	%p14, %r253, %r70;
	mov.u32 	%r255, %r70;
	@%p14 bra 	$L__BB2_28;
$L__BB2_29:
	setp.eq.s32 	%p15, %r69, 0;
	@%p15 bra 	$L__BB2_34;
	setp.eq.s32 	%p16, %r69, 1;
	@%p16 bra 	$L__BB2_32;
	add.s32 	%r127, %r4, %r255;
	mad.lo.s32 	%r128, %r127, %r2, %r252;
	mul.wide.s32 	%rd55, %r128, 4;
	add.s64 	%rd56, %rd3, %rd55;
	mov.b32 	%r129, -831624408;
	st.global.u32 	[%rd56], %r129;
	add.s64 	%rd57, %rd2, %rd55;
	mov.b32 	%r130, 0;
	st.global.u32 	[%rd57], %r130;
	add.s32 	%r255, %r255, 2;
	add.s64 	%rd59, %rd56, %rd58;
	st.global.u32 	[%rd59], %r129;
	add.s64 	%rd60, %rd57, %rd58;
	st.global.u32 	[%rd60], %r130;
$L__BB2_32:
	setp.eq.s32 	%p17, %r71, 0;
	@%p17 bra 	$L__BB2_34;
	add.s32 	%r131, %r4, %r255;
	mad.lo.s32 	%r132, %r131, %r2, %r252;
	mul.wide.s32 	%rd61, %r132, 4;
	add.s64 	%rd62, %rd3, %rd61;
	mov.b32 	%r133, -831624408;
	st.global.u32 	[%rd62], %r133;
	add.s64 	%rd63, %rd2, %rd61;
	mov.b32 	%r134, 0;
	st.global.u32 	[%rd63], %r134;
$L__BB2_34:
	add.s32 	%r252, %r252, 1;
	setp.eq.s32 	%p18, %r252, %r2;
	@%p18 bra 	$L__BB2_48;
	bra.uni 	$L__BB2_26;
$L__BB2_35:
	and.b32  	%r79, %r1, 7;
	add.s32 	%r80, %r79, -1;
	and.b32  	%r81, %r1, 3;
	and.b32  	%r82, %r1, 2147483640;
	and.b32  	%r83, %r1, 1;
	mov.b32 	%r256, 0;
	mul.wide.u32 	%rd39, %r2, 4;
$L__BB2_36:
	setp.lt.u32 	%p4, %r1, 8;
	mov.b32 	%r259, 0;
	@%p4 bra 	$L__BB2_39;
	mov.b32 	%r257, 0;
$L__BB2_38:
	.pragma "nounroll";
	add.s32 	%r104, %r4, %r257;
	mad.lo.s32 	%r105, %r104, %r2, %r256;
	mul.wide.s32 	%rd8, %r105, 4;
	add.s64 	%rd9, %rd3, %rd8;
	mov.b32 	%r106, -831624408;
	st.global.u32 	[%rd9], %r106;
	add.s64 	%rd10, %rd2, %rd8;
	mov.b32 	%r107, 0;
	st.global.u32 	[%rd10], %r107;
	add.s64 	%rd12, %rd9, %rd39;
	st.global.u32 	[%rd12], %r106;
	add.s64 	%rd13, %rd10, %rd39;
	st.global.u32 	[%rd13], %r107;
	add.s64 	%rd14, %rd12, %rd39;
	st.global.u32 	[%rd14], %r106;
	add.s64 	%rd15, %rd13, %rd39;
	st.global.u32 	[%rd15], %r107;
	add.s64 	%rd16, %rd14, %rd39;
	st.global.u32 	[%rd16], %r106;
	add.s64 	%rd17, %rd15, %rd39;
	st.global.u32 	[%rd17], %r107;
	add.s64 	%rd18, %rd16, %rd39;
	st.global.u32 	[%rd18], %r106;
	add.s64 	%rd19, %rd17, %rd39;
	st.global.u32 	[%rd19], %r107;
	add.s64 	%rd20, %rd18, %rd39;
	st.global.u32 	[%rd20], %r106;
	add.s64 	%rd21, %rd19, %rd39;
	st.global.u32 	[%rd21], %r107;
	add.s64 	%rd22, %rd20, %rd39;
	st.global.u32 	[%rd22], %r106;
	add.s64 	%rd23, %rd21, %rd39;
	st.global.u32 	[%rd23], %r107;
	add.s32 	%r257, %r257, 8;
	add.s64 	%rd24, %rd22, %rd39;
	st.global.u32 	[%rd24], %r106;
	add.s64 	%rd25, %rd23, %rd39;
	st.global.u32 	[%rd25], %r107;
	setp.ne.s32 	%p5, %r257, %r82;
	mov.u32 	%r259, %r82;
	@%p5 bra 	$L__BB2_38;
$L__BB2_39:
	setp.eq.s32 	%p6, %r79, 0;
	@%p6 bra 	$L__BB2_47;
	setp.lt.u32 	%p7, %r80, 3;
	@%p7 bra 	$L__BB2_42;
	add.s32 	%r108, %r4, %r259;
	mad.lo.s32 	%r109, %r108, %r2, %r256;
	mul.wide.s32 	%rd26, %r109, 4;
	add.s64 	%rd27, %rd3, %rd26;
	mov.b32 	%r110, -831624408;
	st.global.u32 	[%rd27], %r110;
	add.s64 	%rd28, %rd2, %rd26;
	mov.b32 	%r111, 0;
	st.global.u32 	[%rd28], %r111;
	add.s64 	%rd30, %rd27, %rd39;
	st.global.u32 	[%rd30], %r110;
	add.s64 	%rd31, %rd28, %rd39;
	st.global.u32 	[%rd31], %r111;
	add.s64 	%rd32, %rd30, %rd39;
	st.global.u32 	[%rd32], %r110;
	add.s64 	%rd33, %rd31, %rd39;
	st.global.u32 	[%rd33], %r111;
	add.s64 	%rd34, %rd32, %rd39;
	st.global.u32 	[%rd34], %r110;
	add.s64 	%rd35, %rd33, %rd39;
	st.global.u32 	[%rd35], %r111;
	add.s32 	%r259, %r259, 4;
$L__BB2_42:
	setp.eq.s32 	%p8, %r81, 0;
	@%p8 bra 	$L__BB2_47;
	setp.eq.s32 	%p9, %r81, 1;
	@%p9 bra 	$L__BB2_45;
	add.s32 	%r112, %r4, %r259;
	mad.lo.s32 	%r113, %r112, %r2, %r256;
	mul.wide.s32 	%rd36, %r113, 4;
	add.s64 	%rd37, %rd3, %rd36;
	mov.b32 	%r114, -831624408;
	st.global.u32 	[%rd37], %r114;
	add.s64 	%rd38, %rd2, %rd36;
	mov.b32 	%r115, 0;
	st.global.u32 	[%rd38], %r115;
	add.s64 	%rd40, %rd37, %rd39;
	st.global.u32 	[%rd40], %r114;
	add.s64 	%rd41, %rd38, %rd39;
	st.global.u32 	[%rd41], %r115;
	add.s32 	%r259, %r259, 2;
$L__BB2_45:
	setp.eq.s32 	%p10, %r83, 0;
	@%p10 bra 	$L__BB2_47;
	add.s32 	%r116, %r4, %r259;
	mad.lo.s32 	%r117, %r116, %r2, %r256;
	mul.wide.s32 	%rd42, %r117, 4;
	add.s64 	%rd43, %rd3, %rd42;
	mov.b32 	%r118, -831624408;
	st.global.u32 	[%rd43], %r118;
	add.s64 	%rd44, %rd2, %rd42;
	mov.b32 	%r119, 0;
	st.global.u32 	[%rd44], %r119;
$L__BB2_47:
	add.s32 	%r256, %r256, 1;
	setp.ne.s32 	%p11, %r256, %r2;
	@%p11 bra 	$L__BB2_36;
$L__BB2_48:
	ret;

}
	// .globl	_Z16unpooling_kernelPfS_S_iiiii
.visible .entry _Z16unpooling_kernelPfS_S_iiiii(
	.param .u64 .ptr .align 1 _Z16unpooling_kernelPfS_S_iiiii_param_0,
	.param .u64 .ptr .align 1 _Z16unpooling_kernelPfS_S_iiiii_param_1,
	.param .u64 .ptr .align 1 _Z16unpooling_kernelPfS_S_iiiii_param_2,
	.param .u32 _Z16unpooling_kernelPfS_S_iiiii_param_3,
	.param .u32 _Z16unpooling_kernelPfS_S_iiiii_param_4,
	.param .u32 _Z16unpooling_kernelPfS_S_iiiii_param_5,
	.param .u32 _Z16unpooling_kernelPfS_S_iiiii_param_6,
	.param .u32 _Z16unpooling_kernelPfS_S_iiiii_param_7
)
{
	.reg .pred 	%p<41>;
	.reg .b16 	%rs<11>;
	.reg .b32 	%r<93>;
	.reg .b32 	%f<47>;
	.reg .b64 	%rd<26>;
	.reg .b64 	%fd<4>;

	ld.param.u64 	%rd4, [_Z16unpooling_kernelPfS_S_iiiii_param_2];
	ld.param.u32 	%r36, [_Z16unpooling_kernelPfS_S_iiiii_param_4];
	ld.param.u32 	%r37, [_Z16unpooling_kernelPfS_S_iiiii_param_5];
	ld.param.u32 	%r38, [_Z16unpooling_kernelPfS_S_iiiii_param_6];
	ld.param.u32 	%r39, [_Z16unpooling_kernelPfS_S_iiiii_param_7];
	cvta.to.global.u64 	%rd1, %rd4;
	mul.lo.s32 	%r1, %r39, %r36;
	setp.lt.s32 	%p1, %r38, 1;
	@%p1 bra 	$L__BB3_27;
	ld.param.u32 	%r82, [_Z16unpooling_kernelPfS_S_iiiii_param_3];
	mov.u32 	%r40, %tid.x;
	mov.u32 	%r41, %ctaid.x;
	mad.lo.s32 	%r42, %r37, %r41, %r40;
	mul.lo.s32 	%r2, %r42, %r38;
	mul.lo.s32 	%r3, %r2, %r82;
	min.s32 	%r43, %r39, %r82;
	min.s32 	%r44, %r43, %r36;
	setp.lt.s32 	%p2, %r44, 1;
	@%p2 bra 	$L__BB3_27;
	cvt.u16.u32 	%rs1, %r36;
	mov.b32 	%r84, 0;
$L__BB3_3:
	ld.param.u32 	%r83, [_Z16unpooling_kernelPfS_S_iiiii_param_3];
	mul.lo.s32 	%r5, %r84, %r83;
	add.s32 	%r6, %r84, 1;
	add.s32 	%r7, %r5, %r83;
	add.s32 	%r47, %r2, %r84;
	mul.lo.s32 	%r8, %r47, %r39;
	mov.b32 	%r85, 0;
	mov.b16 	%rs10, 0;
$L__BB3_4:
	ld.param.u64 	%rd25, [_Z16unpooling_kernelPfS_S_iiiii_param_1];
	ld.param.u64 	%rd24, [_Z16unpooling_kernelPfS_S_iiiii_param_0];
	mul.lo.s16 	%rs7, %rs10, %rs1;
	mul.lo.s32 	%r10, %r36, %r85;
	add.s32 	%r48, %r36, %r10;
	add.s32 	%r49, %r10, 1;
	max.s32 	%r11, %r48, %r49;
	cvt.u16.u32 	%rs8, %r11;
	sub.s16 	%rs3, %rs8, %rs7;
	add.s32 	%r12, %r85, 1;
	add.s32 	%r50, %r85, %r8;
	cvta.to.global.u64 	%rd5, %rd24;
	mul.wide.s32 	%rd6, %r50, 4;
	add.s64 	%rd7, %rd5, %rd6;
	ld.global.f32 	%f1, [%rd7];
	cvta.to.global.u64 	%rd8, %rd25;
	add.s64 	%rd9, %rd8, %rd6;
	ld.global.f32 	%f2, [%rd9];
	cvt.f64.f32 	%fd1, %f1;
	div.rn.f64 	%fd2, %fd1, 0d408F400000000000;
	cvt.rmi.f64.f64 	%fd3, %fd2;
	cvt.rzi.s32.f64 	%r13, %fd3;
	abs.f32 	%f46, %f1;
	setp.lt.f32 	%p3, %f46, 0f447A0000;
	@%p3 bra 	$L__BB3_15;
	setp.gtu.f32 	%p4, %f46, 0f4FFA0000;
	@%p4 bra 	$L__BB3_12;
	mov.f32 	%f16, 0f447A0000;
	div.approx.f32 	%f17, %f46, %f16;
	cvt.rzi.f32.f32 	%f44, %f17;
	fma.rn.f32 	%f5, %f44, 0fC47A0000, %f46;
	mov.b32 	%r14, %f5;
	setp.lt.u32 	%p5, %r14, 1148846080;
	@%p5 bra 	$L__BB3_11;
	setp.gt.u32 	%p6, %r14, -2147483648;
	@%p6 bra 	$L__BB3_10;
	add.f32 	%f44, %f44, 0f3F800000;
	setp.ltu.f32 	%p7, %f5, 0f44FA0000;
	@%p7 bra 	$L__BB3_11;
	add.f32 	%f18, %f44, 0f3F800000;
	fma.rn.f32 	%f19, 0f447A0000, 0fC0400000, %f5;
	setp.ge.f32 	%p8, %f19, 0f00000000;
	add.f32 	%f20, %f18, 0f3F800000;
	selp.f32 	%f44, %f20, %f18, %p8;
	bra.uni 	$L__BB3_11;
$L__BB3_10:
	add.f32 	%f21, %f44, 0fBF800000;
	setp.lt.f32 	%p9, %f5, 0fC47A0000;
	add.f32 	%f22, %f21, 0fBF800000;
	selp.f32 	%f44, %f22, %f21, %p9;
$L__BB3_11:
	fma.rn.f32 	%f46, %f44, 0fC47A0000, %f46;
	bra.uni 	$L__BB3_15;
$L__BB3_12:
	mov.b32 	%r15, %f46;
	and.b32  	%r51, %r15, 8388607;
	or.b32  	%r86, %r51, 1065353216;
	mov.b32 	%f45, %r86;
	and.b32  	%r52, %r15, -8388608;
	add.s32 	%r87, %r52, -1140850688;
	setp.eq.s32 	%p10, %r87, 0;
	@%p10 bra 	$L__BB3_14;
$L__BB3_13:
	min.u32 	%r53, %r87, 192937984;
	add.s32 	%r54, %r86, %r53;
	mov.b32 	%f23, %r54;
	mul.f32 	%f24, %f23, 0f3F03126F;
	fma.rn.f32 	%f25, %f24, 0fBFFA0000, %f23;
	fma.rn.f32 	%f26, %f25, 0f3F03126F, %f24;
	fma.rn.f32 	%f27, %f26, 0fBFFA0000, %f23;
	mov.f32 	%f28, 0f3F03126F;
	fma.rz.f32 	%f29, %f27, %f28, %f26;
	cvt.rzi.f32.f32 	%f30, %f29;
	fma.rn.f32 	%f45, %f30, 0fBFFA0000, %f23;
	sub.s32 	%r87, %r87, %r53;
	mov.b32 	%r86, %f45;
	setp.ne.s32 	%p11, %r87, 0;
	setp.ne.s32 	%p12, %r86, 0;
	and.pred  	%p13, %p11, %p12;
	@%p13 bra 	$L__BB3_13;
$L__BB3_14:
	setp.gt.u32 	%p14, %r15, 2139095039;
	selp.f32 	%f32, 0f7FFFFFFF, 0f4F800000, %p14;
	mul.f32 	%f33, %f45, 0f34000000;
	mul.f32 	%f46, %f32, %f33;
$L__BB3_15:
	sub.s32 	%r55, %r11, %r10;
	abs.f32 	%f34, %f46;
	setp.nan.f32 	%p15, %f34, %f34;
	copysign.f32 	%f35, %f1, %f46;
	selp.f32 	%f36, %f46, %f35, %p15;
	cvt.rzi.s32.f32 	%r22, %f36;
	and.b32  	%r23, %r55, 3;
	sub.s32 	%r24, %r10, %r11;
	and.b32  	%r25, %r55, -4;
	and.b16  	%rs4, %rs3, 1;
	mov.u32 	%r88, %r5;
$L__BB3_16:
	setp.gt.u32 	%p16, %r24, -4;
	mov.u32 	%r91, %r10;
	@%p16 bra 	$L__BB3_19;
	mov.b32 	%r90, 0;
	mov.u32 	%r91, %r10;
$L__BB3_18:
	.pragma "nounroll";
	setp.eq.s32 	%p17, %r88, %r13;
	setp.eq.s32 	%p18, %r91, %r22;
	and.pred  	%p19, %p17, %p18;
	selp.f32 	%f37, %f2, 0f00000000, %p19;
	selp.b32 	%r57, %r13, %r88, %p19;
	add.s32 	%r58, %r3, %r57;
	mad.lo.s32 	%r59, %r1, %r58, %r91;
	mul.wide.s32 	%rd10, %r59, 4;
	add.s64 	%rd11, %rd1, %rd10;
	st.global.f32 	[%rd11], %f37;
	add.s32 	%r60, %r91, 1;
	setp.eq.s32 	%p20, %r60, %r22;
	and.pred  	%p21, %p17, %p20;
	selp.f32 	%f38, %f2, 0f00000000, %p21;
	selp.b32 	%r61, %r13, %r88, %p21;
	add.s32 	%r62, %r3, %r61;
	mad.lo.s32 	%r63, %r1, %r62, %r60;
	mul.wide.s32 	%rd12, %r63, 4;
	add.s64 	%rd13, %rd1, %rd12;
	st.global.f32 	[%rd13], %f38;
	add.s32 	%r64, %r91, 2;
	setp.eq.s32 	%p22, %r64, %r22;
	and.pred  	%p23, %p17, %p22;
	selp.f32 	%f39, %f2, 0f00000000, %p23;
	selp.b32 	%r65, %r13, %r88, %p23;
	add.s32 	%r66, %r3, %r65;
	mad.lo.s32 	%r67, %r1, %r66, %r64;
	mul.wide.s32 	%rd14, %r67, 4;
	add.s64 	%rd15, %rd1, %rd14;
	st.global.f32 	[%rd15], %f39;
	add.s32 	%r68, %r91, 3;
	setp.eq.s32 	%p24, %r68, %r22;
	and.pred  	%p25, %p17, %p24;
	selp.f32 	%f40, %f2, 0f00000000, %p25;
	selp.b32 	%r69, %r13, %r88, %p25;
	add.s32 	%r70, %r3, %r69;
	mad.lo.s32 	%r71, %r1, %r70, %r68;
	mul.wide.s32 	%rd16, %r71, 4;
	add.s64 	%rd17, %rd1, %rd16;
	st.global.f32 	[%rd17], %f40;
	add.s32 	%r91, %r91, 4;
	add.s32 	%r90, %r90, 4;
	setp.ne.s32 	%p26, %r90, %r25;
	@%p26 bra 	$L__BB3_18;
$L__BB3_19:
	setp.eq.s32 	%p27, %r23, 0;
	@%p27 bra 	$L__BB3_24;
	and.b16  	%rs9, %rs3, 3;
	setp.eq.s16 	%p28, %rs9, 1;
	@%p28 bra 	$L__BB3_22;
	setp.eq.s32 	%p29, %r88, %r13;
	setp.eq.s32 	%p30, %r91, %r22;
	and.pred  	%p31, %p29, %p30;
	selp.f32 	%f41, %f2, 0f00000000, %p31;
	selp.b32 	%r72, %r13, %r88, %p31;
	add.s32 	%r73, %r3, %r72;
	mad.lo.s32 	%r74, %r1, %r73, %r91;
	mul.wide.s32 	%rd18, %r74, 4;
	add.s64 	%rd19, %rd1, %rd18;
	st.global.f32 	[%rd19], %f41;
	add.s32 	%r75, %r91, 1;
	setp.eq.s32 	%p32, %r75, %r22;
	and.pred  	%p33, %p29, %p32;
	selp.f32 	%f42, %f2, 0f00000000, %p33;
	selp.b32 	%r76, %r13, %r88, %p33;
	add.s32 	%r77, %r3, %r76;
	mad.lo.s32 	%r78, %r1, %r77, %r75;
	mul.wide.s32 	%rd20, %r78, 4;
	add.s64 	%rd21, %rd1, %rd20;
	st.global.f32 	[%rd21], %f42;
	add.s32 	%r91, %r91, 2;
$L__BB3_22:
	setp.eq.s16 	%p34, %rs4, 0;
	@%p34 bra 	$L__BB3_24;
	setp.eq.s32 	%p35, %r88, %r13;
	setp.eq.s32 	%p36, %r91, %r22;
	and.pred  	%p37, %p35, %p36;
	selp.f32 	%f43, %f2, 0f00000000, %p37;
	selp.b32 	%r79, %r13, %r88, %p37;
	add.s32 	%r80, %r3, %r79;
	mad.lo.s32 	%r81, %r1, %r80, %r91;
	mul.wide.s32 	%rd22, %r81, 4;
	add.s64 	%rd23, %rd1, %rd22;
	st.global.f32 	[%rd23], %f43;
$L__BB3_24:
	add.s32 	%r88, %r88, 1;
	setp.lt.s32 	%p38, %r88, %r7;
	@%p38 bra 	$L__BB3_16;
	setp.ne.s32 	%p39, %r12, %r39;
	add.s16 	%rs10, %rs10, 1;
	mov.u32 	%r85, %r12;
	@%p39 bra 	$L__BB3_4;
	setp.ne.s32 	%p40, %r6, %r38;
	mov.u32 	%r84, %r6;
	@%p40 bra 	$L__BB3_3;
$L__BB3_27:
	ret;

}
	// .globl	_Z17convolute1_kernelPfS_S_iiiiiiiiiiii
.visible .entry _Z17convolute1_kernelPfS_S_iiiiiiiiiiii(
	.param .u64 .ptr .align 1 _Z17convolute1_kernelPfS_S_iiiiiiiiiiii_param_0,
	.param .u64 .ptr .align 1 _Z17convolute1_kernelPfS_S_iiiiiiiiiiii_param_1,
	.param .u64 .ptr .align 1 _Z17convolute1_kernelPfS_S_iiiiiiiiiiii_param_2,
	.param .u32 _Z17convolute1_kernelPfS_S_iiiiiiiiiiii_param_3,
	.param .u32 _Z17convolute1_kernelPfS_S_iiiiiiiiiiii_param_4,
	.param .u32 _Z17convolute1_kernelPfS_S_iiiiiiiiiiii_param_5,
	.param .u32 _Z17convolute1_kernelPfS_S_iiiiiiiiiiii_param_6,
	.param .u32 _Z17convolute1_kernelPfS_S_iiiiiiiiiiii_param_7,
	.param .u32 _Z17convolute1_kernelPfS_S_iiiiiiiiiiii_param_8,
	.param .u32 _Z17convolute1_kernelPfS_S_iiiiiiiiiiii_param_9,
	.param .u32 _Z17convolute1_kernelPfS_S_iiiiiiiiiiii_param_10,
	.param .u32 _Z17convolute1_kernelPfS_S_iiiiiiiiiiii_param_11,
	.param .u32 _Z17convolute1_kernelPfS_S_iiiiiiiiiiii_param_12,
	.param .u32 _Z17convolute1_kernelPfS_S_iiiiiiiiiiii_param_13,
	.param .u32 _Z17convolute1_kernelPfS_S_iiiiiiiiiiii_param_14
)
{
	.reg .pred 	%p<83>;
	.reg .b16 	%rs<20>;
	.reg .b32 	%r<220>;
	.reg .b32 	%f<98>;
	.reg .b64 	%rd<73>;

	ld.param.u64 	%rd11, [_Z17convolute1_kernelPfS_S_iiiiiiiiiiii_param_0];
	ld.param.u64 	%rd12, [_Z17convolute1_kernelPfS_S_iiiiiiiiiiii_param_1];
	ld.param.u64 	%rd10, [_Z17convolute1_kernelPfS_S_iiiiiiiiiiii_param_2];
	ld.param.u32 	%r76, [_Z17convolute1_kernelPfS_S_iiiiiiiiiiii_param_3];
	ld.param.u32 	%r77, [_Z17convolute1_kernelPfS_S_iiiiiiiiiiii_param_4];
	ld.param.u32 	%r78, [_Z17convolute1_kernelPfS_S_iiiiiiiiiiii_param_5];
	ld.param.u32 	%r79, [_Z17convolute1_kernelPfS_S_iiiiiiiiiiii_param_6];
	ld.param.u32 	%r83, [_Z17convolute1_kernelPfS_S_iiiiiiiiiiii_param_10];
	ld.param.u32 	%r84, [_Z17convolute1_kernelPfS_S_iiiiiiiiiiii_param_11];
	ld.param.u32 	%r85, [_Z17convolute1_kernelPfS_S_iiiiiiiiiiii_param_12];
	ld.param.u32 	%r87, [_Z17convolute1_kernelPfS_S_iiiiiiiiiiii_param_14];
	cvta.to.global.u64 	%rd1, %rd12;
	cvta.to.global.u64 	%rd2, %rd11;
	cvta.to.global.u64 	%rd3, %rd10;
	setp.lt.s32 	%p1, %r87, 1;
	@%p1 bra 	$L__BB4_88;
	ld.param.u32 	%r188, [_Z17convolute1_kernelPfS_S_iiiiiiiiiiii_param_13];
	mov.u32 	%r88, %tid.x;
	mov.u32 	%r89, %ctaid.x;
	setp.lt.s32 	%p2, %r188, 1;
	mul.lo.s32 	%r1, %r83, %r89;
	mul.lo.s32 	%r2, %r77, %r88;
	mad.lo.s32 	%r90, %r76, %r89, %r88;
	mul.lo.s32 	%r3, %r90, %r188;
	@%p2 bra 	$L__BB4_88;
	setp.lt.s32 	%p3, %r83, 1;
	@%p3 bra 	$L__BB4_75;
	setp.lt.s32 	%p12, %r78, 1;
	@%p12 bra 	$L__BB4_65;
	setp.lt.s32 	%p19, %r79, 1;
	@%p19 bra 	$L__BB4_55;
	mov.b32 	%r196, 0;
	mov.b16 	%rs18, 0;
	mov.u16 	%rs19, %rs18;
$L__BB4_6:
	ld.param.u32 	%r186, [_Z17convolute1_kernelPfS_S_iiiiiiiiiiii_param_9];
	ld.param.u32 	%r185, [_Z17convolute1_kernelPfS_S_iiiiiiiiiiii_param_8];
	cvt.u16.u32 	%rs9, %r185;
	mul.lo.s16 	%rs10, %rs18, %rs9;
	cvt.u16.u32 	%rs11, %r186;
	sub.s16 	%rs12, %rs11, %rs10;
	mul.lo.s32 	%r132, %r185, %r196;
	sub.s32 	%r133, %r79, %r186;
	add.s32 	%r134, %r133, %r132;
	sub.s32 	%r12, %r132, %r186;
	add.s32 	%r135, %r12, 1;
	max.s32 	%r136, %r134, %r135;
	cvt.u16.u32 	%rs13, %r136;
	add.s16 	%rs3, %rs12, %rs13;
	mul.lo.s16 	%rs14, %rs19, %rs9;
	sub.s16 	%rs15, %rs11, %rs14;
	add.s16 	%rs16, %rs15, %rs13;
	cvt.u32.u16 	%r137, %rs16;
	and.b32  	%r138, %r137, 7;
	add.s32 	%r6, %r138, -1;
	sub.s32 	%r139, %r186, %r132;
	add.s32 	%r140, %r136, %r139;
	and.b32  	%r7, %r140, 7;
	add.s32 	%r141, %r136, %r186;
	sub.s32 	%r8, %r132, %r141;
	and.b32  	%r9, %r137, 3;
	and.b16  	%rs4, %rs3, 1;
	add.s32 	%r10, %r12, 3;
	and.b32  	%r142, %r140, -8;
	neg.s32 	%r11, %r142;
	mov.b32 	%r197, 0;
$L__BB4_7:
	ld.param.u32 	%r187, [_Z17convolute1_kernelPfS_S_iiiiiiiiiiii_param_9];
	ld.param.u32 	%r184, [_Z17convolute1_kernelPfS_S_iiiiiiiiiiii_param_7];
	mul.lo.s32 	%r144, %r197, %r184;
	sub.s32 	%r14, %r144, %r187;
	add.s32 	%r15, %r14, %r78;
	mov.b32 	%r198, 0;
	mov.f32 	%f97, 0f00000000;
$L__BB4_8:
	add.s32 	%r145, %r198, %r1;
	mul.lo.s32 	%r17, %r145, %r84;
	add.s32 	%r146, %r198, %r2;
	mul.lo.s32 	%r147, %r146, %r78;
	sub.s32 	%r18, %r147, %r14;
	mov.u32 	%r199, %r14;
$L__BB4_9:
	setp.lt.s32 	%p26, %r199, %r84;
	add.s32 	%r148, %r17, %r199;
	mul.lo.s32 	%r20, %r148, %r85;
	add.s32 	%r149, %r18, %r199;
	mul.lo.s32 	%r201, %r149, %r79;
	sub.s32 	%r22, %r201, %r12;
	@%p26 bra 	$L__BB4_10;
	bra.uni 	$L__BB4_51;
$L__BB4_10:
	setp.gt.u32 	%p27, %r8, -8;
	mov.u32 	%r205, %r12;
	@%p27 bra 	$L__BB4_30;
	add.s32 	%r200, %r12, %r20;
	mov.u32 	%r202, %r11;
	mov.u32 	%r203, %r10;
$L__BB4_12:
	.pragma "nounroll";
	add.s32 	%r150, %r203, -3;
	or.b32  	%r151, %r150, %r199;
	setp.lt.s32 	%p28, %r151, 0;
	setp.ge.s32 	%p29, %r150, %r85;
	mul.wide.s32 	%rd59, %r200, 4;
	add.s64 	%rd4, %rd2, %rd59;
	mul.wide.s32 	%rd60, %r201, 4;
	add.s64 	%rd5, %rd1, %rd60;
	or.pred  	%p30, %p29, %p28;
	@%p30 bra 	$L__BB4_14;
	ld.global.f32 	%f42, [%rd4];
	ld.global.f32 	%f43, [%rd5];
	fma.rn.f32 	%f97, %f42, %f43, %f97;
$L__BB4_14:
	add.s32 	%r152, %r203, -2;
	or.b32  	%r153, %r152, %r199;
	setp.lt.s32 	%p31, %r153, 0;
	setp.ge.s32 	%p32, %r152, %r85;
	or.pred  	%p33, %p32, %p31;
	@%p33 bra 	$L__BB4_16;
	ld.global.f32 	%f44, [%rd4+4];
	ld.global.f32 	%f45, [%rd5+4];
	fma.rn.f32 	%f97, %f44, %f45, %f97;
$L__BB4_16:
	add.s32 	%r154, %r203, -1;
	or.b32  	%r155, %r154, %r199;
	setp.lt.s32 	%p34, %r155, 0;
	setp.ge.s32 	%p35, %r154, %r85;
	or.pred  	%p36, %p35, %p34;
	@%p36 bra 	$L__BB4_18;
	ld.global.f32 	%f46, [%rd4+8];
	ld.global.f32 	%f47, [%rd5+8];
	fma.rn.f32 	%f97, %f46, %f47, %f97;
$L__BB4_18:
	or.b32  	%r156, %r203, %r199;
	setp.lt.s32 	%p37, %r156, 0;
	setp.ge.s32 	%p38, %r203, %r85;
	or.pred  	%p39, %p38, %p37;
	@%p39 bra 	$L__BB4_20;
	ld.global.f32 	%f48, [%rd4+12];
	ld.global.f32 	%f49, [%rd5+12];
	fma.rn.f32 	%f97, %f48, %f49, %f97;
$L__BB4_20:
	add.s32 	%r157, %r203, 1;
	or.b32  	%r158, %r157, %r199;
	setp.lt.s32 	%p40, %r158, 0;
	setp.ge.s32 	%p41, %r157, %r85;
	or.pred  	%p42, %p41, %p40;
	@%p42 bra 	$L__BB4_22;
	ld.global.f32 	%f50, [%rd4+16];
	ld.global.f32 	%f51, [%rd5+16];
	fma.rn.f32 	%f97, %f50, %f51, %f97;
$L__BB4_22:
	add.s32 	%r159, %r203, 2;
	or.b32  	%r160, %r159, %r199;
	setp.lt.s32 	%p43, %r160, 0;
	setp.ge.s32 	%p44, %r159, %r85;
	or.pred  	%p45, %p44, %p43;
	@%p45 bra 	$L__BB4_24;
	ld.global.f32 	%f52, [%rd4+20];
	ld.global.f32 	%f53, [%rd5+20];
	fma.rn.f32 	%f97, %f52, %f53, %f97;
$L__BB4_24:
	add.s32 	%r161, %r203, 3;
	or.b32  	%r162, %r161, %r199;
	setp.lt.s32 	%p46, %r162, 0;
	setp.ge.s32 	%p47, %r161, %r85;
	or.pred  	%p48, %p47, %p46;
	@%p48 bra 	$L__BB4_26;
	ld.global.f32 	%f54, [%rd4+24];
	ld.global.f32 	%f55, [%rd5+24];
	fma.rn.f32 	%f97, %f54, %f55, %f97;
$L__BB4_26:
	add.s32 	%r163, %r203, 4;
	or.b32  	%r164, %r163, %r199;
	setp.lt.s32 	%p49, %r164, 0;
	setp.ge.s32 	%p50, %r163, %r85;
	or.pred  	%p51, %p50, %p49;
	@%p51 bra 	$L__BB4_28;
	ld.global.f32 	%f56, [%rd4+28];
	ld.global.f32 	%f57, [%rd5+28];
	fma.rn.f32 	%f97, %f56, %f57, %f97;
$L__BB4_28:
	add.s32 	%r203, %r203, 8;
	add.s32 	%r202, %r202, 8;
	add.s32 	%r201, %r201, 8;
	add.s32 	%r200, %r200, 8;
	setp.ne.s32 	%p52, %r202, 0;
	@%p52 bra 	$L__BB4_12;
	add.s32 	%r205, %r203, -3;
$L__BB4_30:
	setp.eq.s32 	%p53, %r7, 0;
	@%p53 bra 	$L__BB4_51;
	setp.lt.u32 	%p54, %r6, 3;
	@%p54 bra 	$L__BB4_41;
	or.b32  	%r165, %r205, %r199;
	setp.lt.s32 	%p55, %r165, 0;
	setp.ge.s32 	%p56, %r205, %r85;
	add.s32 	%r166, %r205, %r20;
	mul.wide.s32 	%rd61, %r166, 4;
	add.s64 	%rd6, %rd2, %rd61;
	add.s32 	%r167, %r22, %r205;
	mul.wide.s32 	%rd62, %r167, 4;
	add.s64 	%rd7, %rd1, %rd62;
	or.pred  	%p57, %p56, %p55;
	@%p57 bra 	$L__BB4_34;
	ld.global.f32 	%f59, [%rd6];
	ld.global.f32 	%f60, [%rd7];
	fma.rn.f32 	%f97, %f59, %f60, %f97;
$L__BB4_34:
	add.s32 	%r168, %r205, 1;
	or.b32  	%r169, %r168, %r199;
	setp.lt.s32 	%p58, %r169, 0;
	setp.ge.s32 	%p59, %r168, %r85;
	or.pred  	%p60, %p59, %p58;
	@%p60 bra 	$L__BB4_36;
	ld.global.f32 	%f61, [%rd6+4];
	ld.global.f32 	%f62, [%rd7+4];
	fma.rn.f32 	%f97, %f61, %f62, %f97;
$L__BB4_36:
	add.s32 	%r170, %r205, 2;
	or.b32  	%r171, %r170, %r199;
	setp.lt.s32 	%p61, %r171, 0;
	setp.ge.s32 	%p62, %r170, %r85;
	or.pred  	%p63, %p62, %p61;
	@%p63 bra 	$L__BB4_38;
	ld.global.f32 	%f63, [%rd6+8];
	ld.global.f32 	%f64, [%rd7+8];
	fma.rn.f32 	%f97, %f63, %f64, %f97;
$L__BB4_38:
	add.s32 	%r172, %r205, 3;
	or.b32  	%r173, %r172, %r199;
	setp.lt.s32 	%p64, %r173, 0;
	setp.ge.s32 	%p65, %r172, %r85;
	or.pred  	%p66, %p65, %p64;
	@%p66 bra 	$L__BB4_40;
	ld.global.f32 	%f65, [%rd6+12];
	ld.global.f32 	%f66, [%rd7+12];
	fma.rn.f32 	%f97, %f65, %f66, %f97;
$L__BB4_40:
	add.s32 	%r205, %r205, 4;
$L__BB4_41:
	setp.eq.s32 	%p67, %r9, 0;
	@%p67 bra 	$L__BB4_51;
	and.b16  	%rs17, %rs3, 3;
	setp.eq.s16 	%p68, %rs17, 1;
	@%p68 bra 	$L__BB4_48;
	or.b32  	%r174, %r205, %r199;
	setp.lt.s32 	%p69, %r174, 0;
	setp.ge.s32 	%p70, %r205, %r85;
	add.s32 	%r175, %r205, %r20;
	mul.wide.s32 	%rd63, %r175, 4;
	add.s64 	%rd8, %rd2, %rd63;
	add.s32 	%r176, %r22, %r205;
	mul.wide.s32 	%rd64, %r176, 4;
	add.s64 	%rd9, %rd1, %rd64;
	or.pred  	%p71, %p70, %p69;
	@%p71 bra 	$L__BB4_45;
	ld.global.f32 	%f68, [%rd8];
	ld.global.f32 	%f69, [%rd9];
	fma.rn.f32 	%f97, %f68, %f69, %f97;
$L__BB4_45:
	add.s32 	%r177, %r205, 1;
	or.b32  	%r178, %r177, %r199;
	setp.lt.s32 	%p72, %r178, 0;
	setp.ge.s32 	%p73, %r177, %r85;
	or.pred  	%p74, %p73, %p72;
	@%p74 bra 	$L__BB4_47;
	ld.global.f32 	%f70, [%rd8+4];
	ld.global.f32 	%f71, [%rd9+4];
	fma.rn.f32 	%f97, %f70, %f71, %f97;
$L__BB4_47:
	add.s32 	%r205, %r205, 2;
$L__BB4_48:
	setp.eq.s16 	%p75, %rs4, 0;
	@%p75 bra 	$L__BB4_51;
	or.b32  	%r179, %r205, %r199;
	setp.lt.s32 	%p76, %r179, 0;
	setp.ge.s32 	%p77, %r205, %r85;
	or.pred  	%p78, %p77, %p76;
	@%p78 bra 	$L__BB4_51;
	add.s32 	%r180, %r205, %r20;
	mul.wide.s32 	%rd65, %r180, 4;
	add.s64 	%rd66, %rd2, %rd65;
	ld.global.f32 	%f72, [%rd66];
	add.s32 	%r181, %r22, %r205;
	mul.wide.s32 	%rd67, %r181, 4;
	add.s64 	%rd68, %rd1, %rd67;
	ld.global.f32 	%f73, [%rd68];
	fma.rn.f32 	%f97, %f72, %f73, %f97;
$L__BB4_51:
	add.s32 	%r199, %r199, 1;
	setp.lt.s32 	%p79, %r199, %r15;
	@%p79 bra 	$L__BB4_9;
	add.s32 	%r198, %r198, 1;
	setp.ne.s32 	%p80, %r198, %r83;
	@%p80 bra 	$L__BB4_8;
	ld.param.u32 	%r195, [_Z17convolute1_kernelPfS_S_iiiiiiiiiiii_param_13];
	ld.param.u64 	%rd72, [_Z17convolute1_kernelPfS_S_iiiiiiiiiiii_param_2];
	add.s32 	%r182, %r3, %r197;
	mad.lo.s32 	%r183, %r182, %r87, %r196;
	cvta.to.global.u64 	%rd69, %rd72;
	mul.wide.s32 	%rd70, %r183, 4;
	add.s64 	%rd71, %rd69, %rd70;
	st.global.f32 	[%rd71], %f97;
	add.s32 	%r197, %r197, 1;
	setp.ne.s32 	%p81, %r197, %r195;
	@%p81 bra 	$L__BB4_7;
	add.s32 	%r196, %r196, 1;
	setp.eq.s32 	%p82, %r196, %r87;
	add.s16 	%rs19, %rs19, 1;
	add.s16 	%rs18, %rs18, 1;
	@%p82 bra 	$L__BB4_88;
	bra.uni 	$L__BB4_6;
$L__BB4_55:
	ld.param.u32 	%r193, [_Z17convolute1_kernelPfS_S_iiiiiiiiiiii_param_13];
	and.b32  	%r42, %r193, 3;
	and.b32  	%r43, %r193, 2147483644;
	and.b32  	%r44, %r193, 1;
	mov.b32 	%r207, 0;
	mul.wide.u32 	%rd55, %r87, 4;
$L__BB4_56:
	ld.param.u32 	%r194, [_Z17convolute1_kernelPfS_S_iiiiiiiiiiii_param_13];
	setp.lt.u32 	%p20, %r194, 4;
	mov.b32 	%r210, 0;
	@%p20 bra 	$L__BB4_59;
	mov.b32 	%r208, 0;
$L__BB4_58:
	.pragma "nounroll";
	add.s32 	%r121, %r3, %r208;
	mad.lo.s32 	%r122, %r121, %r87, %r207;
	mul.wide.s32 	%rd47, %r122, 4;
	add.s64 	%rd48, %rd3, %rd47;
	mov.b32 	%r123, 0;
	st.global.u32 	[%rd48], %r123;
	add.s64 	%rd50, %rd48, %rd55;
	st.global.u32 	[%rd50], %r123;
	add.s64 	%rd51, %rd50, %rd55;
	st.global.u32 	[%rd51], %r123;
	add.s64 	%rd52, %rd51, %rd55;
	st.global.u32 	[%rd52], %r123;
	add.s32 	%r208, %r208, 4;
	setp.ne.s32 	%p21, %r208, %r43;
	mov.u32 	%r210, %r43;
	@%p21 bra 	$L__BB4_58;
$L__BB4_59:
	setp.eq.s32 	%p22, %r42, 0;
	@%p22 bra 	$L__BB4_64;
	setp.eq.s32 	%p23, %r42, 1;
	@%p23 bra 	$L__BB4_62;
	add.s32 	%r124, %r3, %r210;
	mad.lo.s32 	%r125, %r124, %r87, %r207;
	mul.wide.s32 	%rd53, %r125, 4;
	add.s64 	%rd54, %rd3, %rd53;
	mov.b32 	%r126, 0;
	st.global.u32 	[%rd54], %r126;
	add.s64 	%rd56, %rd54, %rd55;
	st.global.u32 	[%rd56], %r126;
	add.s32 	%r210, %r210, 2;
$L__BB4_62:
	setp.eq.s32 	%p24, %r44, 0;
	@%p24 bra 	$L__BB4_64;
	add.s32 	%r127, %r3, %r210;
	mad.lo.s32 	%r128, %r127, %r87, %r207;
	mul.wide.s32 	%rd57, %r128, 4;
	add.s64 	%rd58, %rd3, %rd57;
	mov.b32 	%r129, 0;
	st.global.u32 	[%rd58], %r129;
$L__BB4_64:
	add.s32 	%r207, %r207, 1;
	setp.eq.s32 	%p25, %r207, %r87;
	@%p25 bra 	$L__BB4_88;
	bra.uni 	$L__BB4_56;
$L__BB4_65:
	ld.param.u32 	%r191, [_Z17convolute1_kernelPfS_S_iiiiiiiiiiii_param_13];
	and.b32  	%r52, %r191, 3;
	and.b32  	%r53, %r191, 2147483644;
	and.b32  	%r54, %r191, 1;
	mov.b32 	%r211, 0;
	mul.wide.u32 	%rd43, %r87, 4;
$L__BB4_66:
	ld.param.u32 	%r192, [_Z17convolute1_kernelPfS_S_iiiiiiiiiiii_param_13];
	setp.lt.u32 	%p13, %r192, 4;
	mov.b32 	%r214, 0;
	@%p13 bra 	$L__BB4_69;
	mov.b32 	%r212, 0;
$L__BB4_68:
	.pragma "nounroll";
	add.s32 	%r109, %r3, %r212;
	mad.lo.s32 	%r110, %r109, %r87, %r211;
	mul.wide.s32 	%rd35, %r110, 4;
	add.s64 	%rd36, %rd3, %rd35;
	mov.b32 	%r111, 0;
	st.global.u32 	[%rd36], %r111;
	add.s64 	%rd38, %rd36, %rd43;
	st.global.u32 	[%rd38], %r111;
	add.s64 	%rd39, %rd38, %rd43;
	st.global.u32 	[%rd39], %r111;
	add.s64 	%rd40, %rd39, %rd43;
	st.global.u32 	[%rd40], %r111;
	add.s32 	%r212, %r212, 4;
	setp.ne.s32 	%p14, %r212, %r53;
	mov.u32 	%r214, %r53;
	@%p14 bra 	$L__BB4_68;
$L__BB4_69:
	setp.eq.s32 	%p15, %r52, 0;
	@%p15 bra 	$L__BB4_74;
	setp.eq.s32 	%p16, %r52, 1;
	@%p16 bra 	$L__BB4_72;
	add.s32 	%r112, %r3, %r214;
	mad.lo.s32 	%r113, %r112, %r87, %r211;
	mul.wide.s32 	%rd41, %r113, 4;
	add.s64 	%rd42, %rd3, %rd41;
	mov.b32 	%r114, 0;
	st.global.u32 	[%rd42], %r114;
	add.s64 	%rd44, %rd42, %rd43;
	st.global.u32 	[%rd44], %r114;
	add.s32 	%r214, %r214, 2;
$L__BB4_72:
	setp.eq.s32 	%p17, %r54, 0;
	@%p17 bra 	$L__BB4_74;
	add.s32 	%r115, %r3, %r214;
	mad.lo.s32 	%r116, %r115, %r87, %r211;
	mul.wide.s32 	%rd45, %r116, 4;
	add.s64 	%rd46, %rd3, %rd45;
	mov.b32 	%r117, 0;
	st.global.u32 	[%rd46], %r117;
$L__BB4_74:
	add.s32 	%r211, %r211, 1;
	setp.eq.s32 	%p18, %r211, %r87;
	@%p18 bra 	$L__BB4_88;
	bra.uni 	$L__BB4_66;
$L__BB4_75:
	ld.param.u32 	%r189, [_Z17convolute1_kernelPfS_S_iiiiiiiiiiii_param_13];
	and.b32  	%r62, %r189, 7;
	add.s32 	%r63, %r62, -1;
	and.b32  	%r64, %r189, 3;
	and.b32  	%r65, %r189, 2147483640;
	and.b32  	%r66, %r189, 1;
	mov.b32 	%r215, 0;
	mul.wide.u32 	%rd31, %r87, 4;
$L__BB4_76:
	ld.param.u32 	%r190, [_Z17convolute1_kernelPfS_S_iiiiiiiiiiii_param_13];
	setp.lt.u32 	%p4, %r190, 8;
	mov.b32 	%r218, 0;
	@%p4 bra 	$L__BB4_79;
	mov.b32 	%r216, 0;
$L__BB4_78:
	.pragma "nounroll";
	add.s32 	%r94, %r3, %r216;
	mad.lo.s32 	%r95, %r94, %r87, %r215;
	mul.wide.s32 	%rd13, %r95, 4;
	add.s64 	%rd14, %rd3, %rd13;
	mov.b32 	%r96, 0;
	st.global.u32 	[%rd14], %r96;
	add.s64 	%rd16, %rd14, %rd31;
	st.global.u32 	[%rd16], %r96;
	add.s64 	%rd17, %rd16, %rd31;
	st.global.u32 	[%rd17], %r96;
	add.s64 	%rd18, %rd17, %rd31;
	st.global.u32 	[%rd18], %r96;
	add.s64 	%rd19, %rd18, %rd31;
	st.global.u32 	[%rd19], %r96;
	add.s64 	%rd20, %rd19, %rd31;
	st.global.u32 	[%rd20], %r96;
	add.s64 	%rd21, %rd20, %rd31;
	st.global.u32 	[%rd21], %r96;
	add.s64 	%rd22, %rd21, %rd31;
	st.global.u32 	[%rd22], %r96;
	add.s32 	%r216, %r216, 8;
	setp.ne.s32 	%p5, %r216, %r65;
	mov.u32 	%r218, %r65;
	@%p5 bra 	$L__BB4_78;
$L__BB4_79:
	setp.eq.s32 	%p6, %r62, 0;
	@%p6 bra 	$L__BB4_87;
	setp.lt.u32 	%p7, %r63, 3;
	@%p7 bra 	$L__BB4_82;
	add.s32 	%r97, %r3, %r218;
	mad.lo.s32 	%r98, %r97, %r87, %r215;
	mul.wide.s32 	%rd23, %r98, 4;
	add.s64 	%rd24, %rd3, %rd23;
	mov.b32 	%r99, 0;
	st.global.u32 	[%rd24], %r99;
	add.s64 	%rd26, %rd24, %rd31;
	st.global.u32 	[%rd26], %r99;
	add.s64 	%rd27, %rd26, %rd31;
	st.global.u32 	[%rd27], %r99;
	add.s64 	%rd28, %rd27, %rd31;
	st.global.u32 	[%rd28], %r99;
	add.s32 	%r218, %r218, 4;
$L__BB4_82:
	setp.eq.s32 	%p8, %r64, 0;
	@%p8 bra 	$L__BB4_87;
	setp.eq.s32 	%p9, %r64, 1;
	@%p9 bra 	$L__BB4_85;
	add.s32 	%r100, %r3, %r218;
	mad.lo.s32 	%r101, %r100, %r87, %r215;
	mul.wide.s32 	%rd29, %r101, 4;
	add.s64 	%rd30, %rd3, %rd29;
	mov.b32 	%r102, 0;
	st.global.u32 	[%rd30], %r102;
	add.s64 	%rd32, %rd30, %rd31;
	st.global.u32 	[%rd32], %r102;
	add.s32 	%r218, %r218, 2;
$L__BB4_85:
	setp.eq.s32 	%p10, %r66, 0;
	@%p10 bra 	$L__BB4_87;
	add.s32 	%r103, %r3, %r218;
	mad.lo.s32 	%r104, %r103, %r87, %r215;
	mul.wide.s32 	%rd33, %r104, 4;
	add.s64 	%rd34, %rd3, %rd33;
	mov.b32 	%r105, 0;
	st.global.u32 	[%rd34], %r105;
$L__BB4_87:
	add.s32 	%r215, %r215, 1;
	setp.ne.s32 	%p11, %r215, %r87;
	@%p11 bra 	$L__BB4_76;
$L__BB4_88:
	ret;

}
	// .globl	_Z19deconvolute1_kernelPfS_S_iiiiiiiiiiiiiii
.visible .entry _Z19deconvolute1_kernelPfS_S_iiiiiiiiiiiiiii(
	.param .u64 .ptr .align 1 _Z19deconvolute1_kernelPfS_S_iiiiiiiiiiiiiii_param_0,
	.param .u64 .ptr .align 1 _Z19deconvolute1_kernelPfS_S_iiiiiiiiiiiiiii_param_1,
	.param .u64 .ptr .align 1 _Z19deconvolute1_kernelPfS_S_iiiiiiiiiiiiiii_param_2,
	.param .u32 _Z19deconvolute1_kernelPfS_S_iiiiiiiiiiiiiii_param_3,
	.param .u32 _Z19deconvolute1_kernelPfS_S_iiiiiiiiiiiiiii_param_4,
	.param .u32 _Z19deconvolute1_kernelPfS_S_iiiiiiiiiiiiiii_param_5,
	.param .u32 _Z19deconvolute1_kernelPfS_S_iiiiiiiiiiiiiii_param_6,
	.param .u32 _Z19deconvolute1_kernelPfS_S_iiiiiiiiiiiiiii_param_7,
	.param .u32 _Z19deconvolute1_kernelPfS_S_iiiiiiiiiiiiiii_param_8,
	.param .u32 _Z19deconvolute1_kernelPfS_S_iiiiiiiiiiiiiii_param_9,
	.param .u32 _Z19deconvolute1_kernelPfS_S_iiiiiiiiiiiiiii_param_10,
	.param .u32 _Z19deconvolute1_kernelPfS_S_iiiiiiiiiiiiiii_param_11,
	.param .u32 _Z19deconvolute1_kernelPfS_S_iiiiiiiiiiiiiii_param_12,
	.param .u32 _Z19deconvolute1_kernelPfS_S_iiiiiiiiiiiiiii_param_13,
	.param .u32 _Z19deconvolute1_kernelPfS_S_iiiiiiiiiiiiiii_param_14,
	.param .u32 _Z19deconvolute1_kernelPfS_S_iiiiiiiiiiiiiii_param_15,
	.param .u32 _Z19deconvolute1_kernelPfS_S_iiiiiiiiiiiiiii_param_16,
	.param .u32 _Z19deconvolute1_kernelPfS_S_iiiiiiiiiiiiiii_param_17
)
{
	.reg .pred 	%p<117>;
	.reg .b32 	%r<395>;
	.reg .b32 	%f<72>;
	.reg .b64 	%rd<111>;

	ld.param.u64 	%rd4, [_Z19deconvolute1_kernelPfS_S_iiiiiiiiiiiiiii_param_0];
	ld.param.u64 	%rd5, [_Z19deconvolute1_kernelPfS_S_iiiiiiiiiiiiiii_param_1];
	ld.param.u64 	%rd6, [_Z19deconvolute1_kernelPfS_S_iiiiiiiiiiiiiii_param_2];
	ld.param.u32 	%r156, [_Z19deconvolute1_kernelPfS_S_iiiiiiiiiiiiiii_param_3];
	ld.param.u32 	%r157, [_Z19deconvolute1_kernelPfS_S_iiiiiiiiiiiiiii_param_4];
	ld.param.u32 	%r158, [_Z19deconvolute1_kernelPfS_S_iiiiiiiiiiiiiii_param_5];
	ld.param.u32 	%r159, [_Z19deconvolute1_kernelPfS_S_iiiiiiiiiiiiiii_param_6];
	ld.param.u32 	%r161, [_Z19deconvolute1_kernelPfS_S_iiiiiiiiiiiiiii_param_10];
	ld.param.u32 	%r162, [_Z19deconvolute1_kernelPfS_S_iiiiiiiiiiiiiii_param_11];
	ld.param.u32 	%r163, [_Z19deconvolute1_kernelPfS_S_iiiiiiiiiiiiiii_param_12];
	ld.param.u32 	%r164, [_Z19deconvolute1_kernelPfS_S_iiiiiiiiiiiiiii_param_13];
	ld.param.u32 	%r165, [_Z19deconvolute1_kernelPfS_S_iiiiiiiiiiiiiii_param_14];
	ld.param.u32 	%r166, [_Z19deconvolute1_kernelPfS_S_iiiiiiiiiiiiiii_param_15];
	ld.param.u32 	%r167, [_Z19deconvolute1_kernelPfS_S_iiiiiiiiiiiiiii_param_16];
	ld.param.u32 	%r168, [_Z19deconvolute1_kernelPfS_S_iiiiiiiiiiiiiii_param_17];
	cvta.to.global.u64 	%rd1, %rd5;
	cvta.to.global.u64 	%rd2, %rd4;
	cvta.to.global.u64 	%rd3, %rd6;
	mov.u32 	%r1, %tid.x;
	setp.lt.s32 	%p1, %r166, 1;
	@%p1 bra 	$L__BB5_101;
	mov.u32 	%r2, %ctaid.x;
	setp.lt.s32 	%p2, %r165, 1;
	mul.lo.s32 	%r3, %r162, %r2;
	mad.lo.s32 	%r169, %r157, %r2, %r1;
	mul.lo.s32 	%r4, %r169, %r167;
	@%p2 bra 	$L__BB5_101;
	setp.lt.s32 	%p3, %r158, 1;
	@%p3 bra 	$L__BB5_77;
	setp.lt.s32 	%p34, %r159, 1;
	@%p34 bra 	$L__BB5_53;
	setp.lt.s32 	%p65, %r156, 1;
	@%p65 bra 	$L__BB5_29;
	and.b32  	%r5, %r156, 7;
	add.s32 	%r6, %r5, -1;
	and.b32  	%r7, %r156, 3;
	and.b32  	%r8, %r156, 2147483640;
	and.b32  	%r9, %r156, 1;
	neg.s32 	%r10, %r8;
	mul.lo.s32 	%r261, %r159, %r158;
	mul.lo.s32 	%r262, %r261, %r157;
	shl.b32 	%r11, %r262, 3;
	mad.lo.s32 	%r12, %r163, %r3, %r163;
	mul.lo.s32 	%r263, %r164, %r163;
	shl.b32 	%r13, %r263, 3;
	mul.lo.s32 	%r264, %r2, %r163;
	mul.lo.s32 	%r14, %r264, %r162;
	mov.b32 	%r359, 0;
$L__BB5_6:
	ld.param.u32 	%r356, [_Z19deconvolute1_kernelPfS_S_iiiiiiiiiiiiiii_param_9];
	sub.s32 	%r16, %r359, %r356;
	setp.lt.s32 	%p96, %r359, %r161;
	sub.s32 	%r17, %r359, %r161;
	setp.ge.s32 	%p97, %r17, %r168;
	or.pred  	%p98, %p97, %p96;
	@%p98 bra 	$L__BB5_17;
	add.s32 	%r18, %r16, %r159;
	mov.b32 	%r360, 0;
$L__BB5_8:
	ld.param.u32 	%r357, [_Z19deconvolute1_kernelPfS_S_iiiiiiiiiiiiiii_param_9];
	sub.s32 	%r20, %r360, %r357;
	add.s32 	%r21, %r20, %r158;
	mov.f32 	%f63, 0f00000000;
	mov.u32 	%r361, %r20;
$L__BB5_9:
	setp.ge.s32 	%p99, %r361, %r163;
	sub.s32 	%r24, %r361, %r20;
	@%p99 bra 	$L__BB5_13;
	ld.param.u32 	%r358, [_Z19deconvolute1_kernelPfS_S_iiiiiiiiiiiiiii_param_9];
	add.s32 	%r266, %r1, %r157;
	mad.lo.s32 	%r267, %r158, %r266, %r358;
	sub.s32 	%r268, %r267, %r360;
	add.s32 	%r269, %r268, %r361;
	sub.s32 	%r270, %r358, %r359;
	mad.lo.s32 	%r25, %r159, %r269, %r270;
	shl.b32 	%r271, %r157, 1;
	add.s32 	%r272, %r1, %r271;
	mad.lo.s32 	%r273, %r158, %r272, %r358;
	sub.s32 	%r274, %r273, %r360;
	add.s32 	%r275, %r274, %r361;
	mad.lo.s32 	%r26, %r159, %r275, %r270;
	mad.lo.s32 	%r276, %r157, 3, %r1;
	mad.lo.s32 	%r277, %r158, %r276, %r358;
	sub.s32 	%r278, %r277, %r360;
	add.s32 	%r279, %r278, %r361;
	mad.lo.s32 	%r27, %r159, %r279, %r270;
	shl.b32 	%r280, %r157, 2;
	add.s32 	%r281, %r1, %r280;
	mad.lo.s32 	%r282, %r158, %r281, %r358;
	sub.s32 	%r283, %r282, %r360;
	add.s32 	%r284, %r283, %r361;
	mad.lo.s32 	%r28, %r159, %r284, %r270;
	mad.lo.s32 	%r285, %r157, 5, %r1;
	mad.lo.s32 	%r286, %r158, %r285, %r358;
	sub.s32 	%r287, %r286, %r360;
	add.s32 	%r288, %r287, %r361;
	mad.lo.s32 	%r29, %r159, %r288, %r270;
	mad.lo.s32 	%r289, %r157, 6, %r1;
	mad.lo.s32 	%r290, %r158, %r289, %r358;
	sub.s32 	%r291, %r290, %r360;
	add.s32 	%r292, %r291, %r361;
	mad.lo.s32 	%r30, %r159, %r292, %r270;
	mad.lo.s32 	%r293, %r157, 7, %r1;
	mad.lo.s32 	%r294, %r158, %r293, %r358;
	sub.s32 	%r295, %r294, %r360;
	add.s32 	%r296, %r295, %r361;
	mad.lo.s32 	%r31, %r159, %r296, %r270;
	mad.lo.s32 	%r297, %r1, %r158, %r358;
	sub.s32 	%r298, %r297, %r360;
	add.s32 	%r299, %r298, %r361;
	mad.lo.s32 	%r32, %r159, %r299, %r270;
	add.s32 	%r300, %r12, %r361;
	mul.lo.s32 	%r33, %r164, %r300;
	add.s32 	%r301, %r3, 2;
	mad.lo.s32 	%r302, %r163, %r301, %r361;
	mul.lo.s32 	%r34, %r164, %r302;
	add.s32 	%r303, %r3, 3;
	mad.lo.s32 	%r304, %r163, %r303, %r361;
	mul.lo.s32 	%r35, %r164, %r304;
	add.s32 	%r305, %r3, 4;
	mad.lo.s32 	%r306, %r163, %r305, %r361;
	mul.lo.s32 	%r36, %r164, %r306;
	add.s32 	%r307, %r3, 5;
	mad.lo.s32 	%r308, %r163, %r307, %r361;
	mul.lo.s32 	%r37, %r164, %r308;
	add.s32 	%r309, %r3, 6;
	mad.lo.s32 	%r310, %r163, %r309, %r361;
	mul.lo.s32 	%r38, %r164, %r310;
	add.s32 	%r311, %r3, 7;
	mad.lo.s32 	%r312, %r163, %r311, %r361;
	mul.lo.s32 	%r39, %r164, %r312;
	add.s32 	%r313, %r14, %r361;
	mul.lo.s32 	%r40, %r164, %r313;
	mov.u32 	%r362, %r16;
$L__BB5_11:
	or.b32  	%r314, %r362, %r361;
	setp.gt.s32 	%p100, %r314, -1;
	setp.lt.s32 	%p101, %r362, %r164;
	and.pred  	%p102, %p101, %p100;
	sub.s32 	%r42, %r362, %r16;
	@%p102 bra 	$L__BB5_18;
$L__BB5_12:
	add.s32 	%r362, %r362, 1;
	setp.lt.s32 	%p110, %r362, %r18;
	@%p110 bra 	$L__BB5_11;
$L__BB5_13:
	add.s32 	%r361, %r361, 1;
	setp.lt.s32 	%p111, %r361, %r21;
	@%p111 bra 	$L__BB5_9;
	setp.ge.s32 	%p112, %r360, %r161;
	sub.s32 	%r100, %r360, %r161;
	setp.lt.s32 	%p113, %r100, %r167;
	and.pred  	%p114, %p112, %p113;
	@%p114 bra 	$L__BB5_15;
	bra.uni 	$L__BB5_16;
$L__BB5_15:
	add.s32 	%r354, %r4, %r100;
	mad.lo.s32 	%r355, %r354, %r168, %r17;
	mul.wide.s32 	%rd109, %r355, 4;
	add.s64 	%rd110, %rd3, %rd109;
	st.global.f32 	[%rd110], %f63;
$L__BB5_16:
	add.s32 	%r360, %r360, 1;
	setp.eq.s32 	%p115, %r360, %r165;
	@%p115 bra 	$L__BB5_17;
	bra.uni 	$L__BB5_8;
$L__BB5_17:
	add.s32 	%r359, %r359, 1;
	setp.eq.s32 	%p116, %r359, %r166;
	@%p116 bra 	$L__BB5_101;
	bra.uni 	$L__BB5_6;
$L__BB5_18:
	setp.lt.u32 	%p103, %r156, 8;
	mov.b32 	%r381, 0;
	@%p103 bra 	$L__BB5_21;
	add.s32 	%r378, %r25, %r362;
	add.s32 	%r377, %r26, %r362;
	add.s32 	%r376, %r27, %r362;
	add.s32 	%r375, %r28, %r362;
	add.s32 	%r374, %r29, %r362;
	add.s32 	%r373, %r30, %r362;
	add.s32 	%r372, %r31, %r362;
	add.s32 	%r371, %r32, %r362;
	add.s32 	%r370, %r33, %r362;
	add.s32 	%r369, %r34, %r362;
	add.s32 	%r368, %r35, %r362;
	add.s32 	%r367, %r36, %r362;
	add.s32 	%r366, %r37, %r362;
	add.s32 	%r365, %r38, %r362;
	add.s32 	%r364, %r39, %r362;
	add.s32 	%r363, %r40, %r362;
	mov.u32 	%r379, %r10;
$L__BB5_20:
	.pragma "nounroll";
	mul.wide.s32 	%rd49, %r363, 4;
	add.s64 	%rd50, %rd2, %rd49;
	ld.global.f32 	%f18, [%rd50];
	mul.wide.s32 	%rd51, %r371, 4;
	add.s64 	%rd52, %rd1, %rd51;
	ld.global.f32 	%f19, [%rd52];
	fma.rn.f32 	%f20, %f18, %f19, %f63;
	mul.wide.s32 	%rd53, %r370, 4;
	add.s64 	%rd54, %rd2, %rd53;
	ld.global.f32 	%f21, [%rd54];
	mul.wide.s32 	%rd55, %r378, 4;
	add.s64 	%rd56, %rd1, %rd55;
	ld.global.f32 	%f22, [%rd56];
	fma.rn.f32 	%f23, %f21, %f22, %f20;
	mul.wide.s32 	%rd57, %r369, 4;
	add.s64 	%rd58, %rd2, %rd57;
	ld.global.f32 	%f24, [%rd58];
	mul.wide.s32 	%rd59, %r377, 4;
	add.s64 	%rd60, %rd1, %rd59;
	ld.global.f32 	%f25, [%rd60];
	fma.rn.f32 	%f26, %f24, %f25, %f23;
	mul.wide.s32 	%rd61, %r368, 4;
	add.s64 	%rd62, %rd2, %rd61;
	ld.global.f32 	%f27, [%rd62];
	mul.wide.s32 	%rd63, %r376, 4;
	add.s64 	%rd64, %rd1, %rd63;
	ld.global.f32 	%f28, [%rd64];
	fma.rn.f32 	%f29, %f27, %f28, %f26;
	mul.wide.s32 	%rd65, %r367, 4;
	add.s64 	%rd66, %rd2, %rd65;
	ld.global.f32 	%f30, [%rd66];
	mul.wide.s32 	%rd67, %r375, 4;
	add.s64 	%rd68, %rd1, %rd67;
	ld.global.f32 	%f31, [%rd68];
	fma.rn.f32 	%f32, %f30, %f31, %f29;
	mul.wide.s32 	%rd69, %r366, 4;
	add.s64 	%rd70, %rd2, %rd69;
	ld.global.f32 	%f33, [%rd70];
	mul.wide.s32 	%rd71, %r374, 4;
	add.s64 	%rd72, %rd1, %rd71;
	ld.global.f32 	%f34, [%rd72];
	fma.rn.f32 	%f35, %f33, %f34, %f32;
	mul.wide.s32 	%rd73, %r365, 4;
	add.s64 	%rd74, %rd2, %rd73;
	ld.global.f32 	%f36, [%rd74];
	mul.wide.s32 	%rd75, %r373, 4;
	add.s64 	%rd76, %rd1, %rd75;
	ld.global.f32 	%f37, [%rd76];
	fma.rn.f32 	%f38, %f36, %f37, %f35;
	mul.wide.s32 	%rd77, %r364, 4;
	add.s64 	%rd78, %rd2, %rd77;
	ld.global.f32 	%f39, [%rd78];
	mul.wide.s32 	%rd79, %r372, 4;
	add.s64 	%rd80, %rd1, %rd79;
	ld.global.f32 	%f40, [%rd80];
	fma.rn.f32 	%f63, %f39, %f40, %f38;
	add.s32 	%r379, %r379, 8;
	add.s32 	%r378, %r378, %r11;
	add.s32 	%r377, %r377, %r11;
	add.s32 	%r376, %r376, %r11;
	add.s32 	%r375, %r375, %r11;
	add.s32 	%r374, %r374, %r11;
	add.s32 	%r373, %r373, %r11;
	add.s32 	%r372, %r372, %r11;
	add.s32 	%r371, %r371, %r11;
	add.s32 	%r370, %r370, %r13;
	add.s32 	%r369, %r369, %r13;
	add.s32 	%r368, %r368, %r13;
	add.s32 	%r367, %r367, %r13;
	add.s32 	%r366, %r366, %r13;
	add.s32 	%r365, %r365, %r13;
	add.s32 	%r364, %r364, %r13;
	add.s32 	%r363, %r363, %r13;
	setp.ne.s32 	%p104, %r379, 0;
	mov.u32 	%r381, %r8;
	@%p104 bra 	$L__BB5_20;
$L__BB5_21:
	setp.eq.s32 	%p105, %r5, 0;
	@%p105 bra 	$L__BB5_12;
	setp.lt.u32 	%p106, %r6, 3;
	@%p106 bra 	$L__BB5_24;
	add.s32 	%r316, %r381, %r3;
	mad.lo.s32 	%r317, %r316, %r163, %r361;
	mad.lo.s32 	%r318, %r317, %r164, %r362;
	mul.wide.s32 	%rd81, %r318, 4;
	add.s64 	%rd82, %rd2, %rd81;
	ld.global.f32 	%f42, [%rd82];
	mad.lo.s32 	%r319, %r381, %r157, %r1;
	mad.lo.s32 	%r320, %r319, %r158, %r24;
	mad.lo.s32 	%r321, %r320, %r159, %r42;
	mul.wide.s32 	%rd83, %r321, 4;
	add.s64 	%rd84, %rd1, %rd83;
	ld.global.f32 	%f43, [%rd84];
	fma.rn.f32 	%f44, %f42, %f43, %f63;
	add.s32 	%r322, %r317, %r163;
	mad.lo.s32 	%r323, %r322, %r164, %r362;
	mul.wide.s32 	%rd85, %r323, 4;
	add.s64 	%rd86, %rd2, %rd85;
	ld.global.f32 	%f45, [%rd86];
	add.s32 	%r324, %r319, %r157;
	mad.lo.s32 	%r325, %r324, %r158, %r24;
	mad.lo.s32 	%r326, %r325, %r159, %r42;
	mul.wide.s32 	%rd87, %r326, 4;
	add.s64 	%rd88, %rd1, %rd87;
	ld.global.f32 	%f46, [%rd88];
	fma.rn.f32 	%f47, %f45, %f46, %f44;
	add.s32 	%r327, %r322, %r163;
	mad.lo.s32 	%r328, %r327, %r164, %r362;
	mul.wide.s32 	%rd89, %r328, 4;
	add.s64 	%rd90, %rd2, %rd89;
	ld.global.f32 	%f48, [%rd90];
	add.s32 	%r329, %r324, %r157;
	mad.lo.s32 	%r330, %r329, %r158, %r24;
	mad.lo.s32 	%r331, %r330, %r159, %r42;
	mul.wide.s32 	%rd91, %r331, 4;
	add.s64 	%rd92, %rd1, %rd91;
	ld.global.f32 	%f49, [%rd92];
	fma.rn.f32 	%f50, %f48, %f49, %f47;
	add.s32 	%r332, %r327, %r163;
	mad.lo.s32 	%r333, %r332, %r164, %r362;
	mul.wide.s32 	%rd93, %r333, 4;
	add.s64 	%rd94, %rd2, %rd93;
	ld.global.f32 	%f51, [%rd94];
	add.s32 	%r334, %r329, %r157;
	mad.lo.s32 	%r335, %r334, %r158, %r24;
	mad.lo.s32 	%r336, %r335, %r159, %r42;
	mul.wide.s32 	%rd95, %r336, 4;
	add.s64 	%rd96, %rd1, %rd95;
	ld.global.f32 	%f52, [%rd96];
	fma.rn.f32 	%f63, %f51, %f52, %f50;
	add.s32 	%r381, %r381, 4;
$L__BB5_24:
	setp.eq.s32 	%p107, %r7, 0;
	@%p107 bra 	$L__BB5_12;
	setp.eq.s32 	%p108, %r7, 1;
	@%p108 bra 	$L__BB5_27;
	add.s32 	%r337, %r381, %r3;
	mad.lo.s32 	%r338, %r337, %r163, %r361;
	mad.lo.s32 	%r339, %r338, %r164, %r362;
	mul.wide.s32 	%rd97, %r339, 4;
	add.s64 	%rd98, %rd2, %rd97;
	ld.global.f32 	%f54, [%rd98];
	mad.lo.s32 	%r340, %r381, %r157, %r1;
	mad.lo.s32 	%r341, %r340, %r158, %r24;
	mad.lo.s32 	%r342, %r341, %r159, %r42;
	mul.wide.s32 	%rd99, %r342, 4;
	add.s64 	%rd100, %rd1, %rd99;
	ld.global.f32 	%f55, [%rd100];
	fma.rn.f32 	%f56, %f54, %f55, %f63;
	add.s32 	%r343, %r338, %r163;
	mad.lo.s32 	%r344, %r343, %r164, %r362;
	mul.wide.s32 	%rd101, %r344, 4;
	add.s64 	%rd102, %rd2, %rd101;
	ld.global.f32 	%f57, [%rd102];
	add.s32 	%r345, %r340, %r157;
	mad.lo.s32 	%r346, %r345, %r158, %r24;
	mad.lo.s32 	%r347, %r346, %r159, %r42;
	mul.wide.s32 	%rd103, %r347, 4;
	add.s64 	%rd104, %rd1, %rd103;
	ld.global.f32 	%f58, [%rd104];
	fma.rn.f32 	%f63, %f57, %f58, %f56;
	add.s32 	%r381, %r381, 2;
$L__BB5_27:
	setp.eq.s32 	%p109, %r9, 0;
	@%p109 bra 	$L__BB5_12;
	add.s32 	%r348, %r381, %r3;
	mad.lo.s32 	%r349, %r348, %r163, %r361;
	mad.lo.s32 	%r350, %r349, %r164, %r362;
	mul.wide.s32 	%rd105, %r350, 4;
	add.s64 	%rd106, %rd2, %rd105;
	ld.global.f32 	%f59, [%rd106];
	mad.lo.s32 	%r351, %r381, %r157, %r1;
	mad.lo.s32 	%r352, %r351, %r158, %r24;
	mad.lo.s32 	%r353, %r352, %r159, %r42;
	mul.wide.s32 	%rd107, %r353, 4;
	add.s64 	%rd108, %rd1, %rd107;
	ld.global.f32 	%f60, [%rd108];
	fma.rn.f32 	%f63, %f59, %f60, %f63;
	bra.uni 	$L__BB5_12;
$L__BB5_29:
	and.b32  	%r102, %r165, 3;
	and.b32  	%r103, %r165, 2147483644;
	and.b32  	%r104, %r165, 1;
	mov.b32 	%r383, 0;
$L__BB5_30:
	setp.ge.s32 	%p66, %r383, %r161;
	sub.s32 	%r106, %r383, %r161;
	setp.lt.s32 	%p67, %r106, %r168;
	and.pred  	%p68, %p67, %p66;
	@%p68 bra 	$L__BB5_51;
$L__BB5_31:
	add.s32 	%r383, %r383, 1;
	setp.eq.s32 	%p95, %r383, %r166;
	@%p95 bra 	$L__BB5_101;
	bra.uni 	$L__BB5_30;
$L__BB5_32:
	.pragma "nounroll";
	setp.lt.s32 	%p70, %r384, %r161;
	sub.s32 	%r108, %r384, %r161;
	setp.ge.s32 	%p71, %r108, %r167;
	or.pred  	%p72, %p70, %p71;
	@%p72 bra 	$L__BB5_34;
	add.s32 	%r233, %r4, %r108;
	mad.lo.s32 	%r234, %r233, %r168, %r106;
	mul.wide.s32 	%rd35, %r234, 4;
	add.s64 	%rd36, %rd3, %rd35;
	mov.b32 	%r235, 0;
	st.global.u32 	[%rd36], %r235;
$L__BB5_34:
	add.s32 	%r236, %r384, 1;
	setp.lt.s32 	%p73, %r236, %r161;
	sub.s32 	%r109, %r236, %r161;
	setp.ge.s32 	%p74, %r109, %r167;
	or.pred  	%p75, %p73, %p74;
	@%p75 bra 	$L__BB5_36;
	add.s32 	%r237, %r4, %r109;
	mad.lo.s32 	%r238, %r237, %r168, %r106;
	mul.wide.s32 	%rd37, %r238, 4;
	add.s64 	%rd38, %rd3, %rd37;
	mov.b32 	%r239, 0;
	st.global.u32 	[%rd38], %r239;
$L__BB5_36:
	add.s32 	%r240, %r384, 2;
	setp.lt.s32 	%p76, %r240, %r161;
	sub.s32 	%r110, %r240, %r161;
	setp.ge.s32 	%p77, %r110, %r167;
	or.pred  	%p78, %p76, %p77;
	@%p78 bra 	$L__BB5_38;
	add.s32 	%r241, %r4, %r110;
	mad.lo.s32 	%r242, %r241, %r168, %r106;
	mul.wide.s32 	%rd39, %r242, 4;
	add.s64 	%rd40, %rd3, %rd39;
	mov.b32 	%r243, 0;
	st.global.u32 	[%rd40], %r243;
$L__BB5_38:
	add.s32 	%r244, %r384, 3;
	setp.lt.s32 	%p79, %r244, %r161;
	sub.s32 	%r111, %r244, %r161;
	setp.ge.s32 	%p80, %r111, %r167;
	or.pred  	%p81, %p79, %p80;
	@%p81 bra 	$L__BB5_40;
	add.s32 	%r245, %r4, %r111;
	mad.lo.s32 	%r246, %r245, %r168, %r106;
	mul.wide.s32 	%rd41, %r246, 4;
	add.s64 	%rd42, %rd3, %rd41;
	mov.b32 	%r247, 0;
	st.global.u32 	[%rd42], %r247;
$L__BB5_40:
	add.s32 	%r384, %r384, 4;
	setp.ne.s32 	%p82, %r384, %r103;
	mov.u32 	%r386, %r103;
	@%p82 bra 	$L__BB5_32;
$L__BB5_41:
	setp.eq.s32 	%p83, %r102, 0;
	@%p83 bra 	$L__BB5_31;
	setp.eq.s32 	%p84, %r102, 1;
	@%p84 bra 	$L__BB5_48;
	setp.lt.s32 	%p85, %r386, %r161;
	sub.s32 	%r114, %r386, %r161;
	setp.ge.s32 	%p86, %r114, %r167;
	or.pred  	%p87, %p85, %p86;
	@%p87 bra 	$L__BB5_45;
	add.s32 	%r249, %r4, %r114;
	mad.lo.s32 	%r250, %r249, %r168, %r106;
	mul.wide.s32 	%rd43, %r250, 4;
	add.s64 	%rd44, %rd3, %rd43;
	mov.b32 	%r251, 0;
	st.global.u32 	[%rd44], %r251;
$L__BB5_45:
	add.s32 	%r253, %r386, 1;
	setp.lt.s32 	%p88, %r253, %r161;
	sub.s32 	%r115, %r253, %r161;
	setp.ge.s32 	%p89, %r115, %r167;
	or.pred  	%p90, %p88, %p89;
	@%p90 bra 	$L__BB5_47;
	add.s32 	%r254, %r4, %r115;
	mad.lo.s32 	%r255, %r254, %r168, %r106;
	mul.wide.s32 	%rd45, %r255, 4;
	add.s64 	%rd46, %rd3, %rd45;
	mov.b32 	%r256, 0;
	st.global.u32 	[%rd46], %r256;
$L__BB5_47:
	add.s32 	%r386, %r386, 2;
$L__BB5_48:
	setp.eq.s32 	%p91, %r104, 0;
	@%p91 bra 	$L__BB5_31;
	setp.lt.s32 	%p92, %r386, %r161;
	sub.s32 	%r118, %r386, %r161;
	setp.ge.s32 	%p93, %r118, %r167;
	or.pred  	%p94, %p92, %p93;
	@%p94 bra 	$L__BB5_31;
	add.s32 	%r257, %r4, %r118;
	mad.lo.s32 	%r258, %r257, %r168, %r106;
	mul.wide.s32 	%rd47, %r258, 4;
	add.s64 	%rd48, %rd3, %rd47;
	mov.b32 	%r259, 0;
	st.global.u32 	[%rd48], %r259;
	bra.uni 	$L__BB5_31;
$L__BB5_51:
	setp.lt.u32 	%p69, %r165, 4;
	mov.b32 	%r386, 0;
	@%p69 bra 	$L__BB5_41;
	mov.b32 	%r384, 0;
	bra.uni 	$L__BB5_32;
$L__BB5_53:
	and.b32  	%r120, %r165, 3;
	and.b32  	%r121, %r165, 2147483644;
	and.b32  	%r122, %r165, 1;
	mov.b32 	%r387, 0;
$L__BB5_54:
	setp.ge.s32 	%p35, %r387, %r161;
	sub.s32 	%r124, %r387, %r161;
	setp.lt.s32 	%p36, %r124, %r168;
	and.pred  	%p37, %p36, %p35;
	@%p37 bra 	$L__BB5_75;
$L__BB5_55:
	add.s32 	%r387, %r387, 1;
	setp.eq.s32 	%p64, %r387, %r166;
	@%p64 bra 	$L__BB5_101;
	bra.uni 	$L__BB5_54;
$L__BB5_56:
	.pragma "nounroll";
	setp.lt.s32 	%p39, %r388, %r161;
	sub.s32 	%r126, %r388, %r161;
	setp.ge.s32 	%p40, %r126, %r167;
	or.pred  	%p41, %p39, %p40;
	@%p41 bra 	$L__BB5_58;
	add.s32 	%r203, %r4, %r126;
	mad.lo.s32 	%r204, %r203, %r168, %r124;
	mul.wide.s32 	%rd21, %r204, 4;
	add.s64 	%rd22, %rd3, %rd21;
	mov.b32 	%r205, 0;
	st.global.u32 	[%rd22], %r205;
$L__BB5_58:
	add.s32 	%r206, %r388, 1;
	setp.lt.s32 	%p42, %r206, %r161;
	sub.s32 	%r127, %r206, %r161;
	setp.ge.s32 	%p43, %r127, %r167;
	or.pred  	%p44, %p42, %p43;
	@%p44 bra 	$L__BB5_60;
	add.s32 	%r207, %r4, %r127;
	mad.lo.s32 	%r208, %r207, %r168, %r124;
	mul.wide.s32 	%rd23, %r208, 4;
	add.s64 	%rd24, %rd3, %rd23;
	mov.b32 	%r209, 0;
	st.global.u32 	[%rd24], %r209;
$L__BB5_60:
	add.s32 	%r210, %r388, 2;
	setp.lt.s32 	%p45, %r210, %r161;
	sub.s32 	%r128, %r210, %r161;
	setp.ge.s32 	%p46, %r128, %r167;
	or.pred  	%p47, %p45, %p46;
	@%p47 bra 	$L__BB5_62;
	add.s32 	%r211, %r4, %r128;
	mad.lo.s32 	%r212, %r211, %r168, %r124;
	mul.wide.s32 	%rd25, %r212, 4;
	add.s64 	%rd26, %rd3, %rd25;
	mov.b32 	%r213, 0;
	st.global.u32 	[%rd26], %r213;
$L__BB5_62:
	add.s32 	%r214, %r388, 3;
	setp.lt.s32 	%p48, %r214, %r161;
	sub.s32 	%r129, %r214, %r161;
	setp.ge.s32 	%p49, %r129, %r167;
	or.pred  	%p50, %p48, %p49;
	@%p50 bra 	$L__BB5_64;
	add.s32 	%r215, %r4, %r129;
	mad.lo.s32 	%r216, %r215, %r168, %r124;
	mul.wide.s32 	%rd27, %r216, 4;
	add.s64 	%rd28, %rd3, %rd27;
	mov.b32 	%r217, 0;
	st.global.u32 	[%rd28], %r217;
$L__BB5_64:
	add.s32 	%r388, %r388, 4;
	setp.ne.s32 	%p51, %r388, %r121;
	mov.u32 	%r390, %r121;
	@%p51 bra 	$L__BB5_56;
$L__BB5_65:
	setp.eq.s32 	%p52, %r120, 0;
	@%p52 bra 	$L__BB5_55;
	setp.eq.s32 	%p53, %r120, 1;
	@%p53 bra 	$L__BB5_72;
	setp.lt.s32 	%p54, %r390, %r161;
	sub.s32 	%r132, %r390, %r161;
	setp.ge.s32 	%p55, %r132, %r167;
	or.pred  	%p56, %p54, %p55;
	@%p56 bra 	$L__BB5_69;
	add.s32 	%r219, %r4, %r132;
	mad.lo.s32 	%r220, %r219, %r168, %r124;
	mul.wide.s32 	%rd29, %r220, 4;
	add.s64 	%rd30, %rd3, %rd29;
	mov.b32 	%r221, 0;
	st.global.u32 	[%rd30], %r221;
$L__BB5_69:
	add.s32 	%r223, %r390, 1;
	setp.lt.s32 	%p57, %r223, %r161;
	sub.s32 	%r133, %r223, %r161;
	setp.ge.s32 	%p58, %r133, %r167;
	or.pred  	%p59, %p57, %p58;
	@%p59 bra 	$L__BB5_71;
	add.s32 	%r224, %r4, %r133;
	mad.lo.s32 	%r225, %r224, %r168, %r124;
	mul.wide.s32 	%rd31, %r225, 4;
	add.s64 	%rd32, %rd3, %rd31;
	mov.b32 	%r226, 0;
	st.global.u32 	[%rd32], %r226;
$L__BB5_71:
	add.s32 	%r390, %r390, 2;
$L__BB5_72:
	setp.eq.s32 	%p60, %r122, 0;
	@%p60 bra 	$L__BB5_55;
	setp.lt.s32 	%p61, %r390, %r161;
	sub.s32 	%r136, %r390, %r161;
	setp.ge.s32 	%p62, %r136, %r167;
	or.pred  	%p63, %p61, %p62;
	@%p63 bra 	$L__BB5_55;
	add.s32 	%r227, %r4, %r136;
	mad.lo.s32 	%r228, %r227, %r168, %r124;
	mul.wide.s32 	%rd33, %r228, 4;
	add.s64 	%rd34, %rd3, %rd33;
	mov.b32 	%r229, 0;
	st.global.u32 	[%rd34], %r229;
	bra.uni 	$L__BB5_55;
$L__BB5_75:
	setp.lt.u32 	%p38, %r165, 4;
	mov.b32 	%r390, 0;
	@%p38 bra 	$L__BB5_65;
	mov.b32 	%r388, 0;
	bra.uni 	$L__BB5_56;
$L__BB5_77:
	and.b32  	%r138, %r165, 3;
	and.b32  	%r139, %r165, 2147483644;
	and.b32  	%r140, %r165, 1;
	mov.b32 	%r391, 0;
$L__BB5_78:
	setp.ge.s32 	%p4, %r391, %r161;
	sub.s32 	%r142, %r391, %r161;
	setp.lt.s32 	%p5, %r142, %r168;
	and.pred  	%p6, %p5, %p4;
	@%p6 bra 	$L__BB5_79;
	bra.uni 	$L__BB5_100;
$L__BB5_79:
	setp.lt.u32 	%p7, %r165, 4;
	mov.b32 	%r394, 0;
	@%p7 bra 	$L__BB5_90;
	mov.b32 	%r392, 0;
$L__BB5_81:
	.pragma "nounroll";
	setp.lt.s32 	%p8, %r392, %r161;
	sub.s32 	%r144, %r392, %r161;
	setp.ge.s32 	%p9, %r144, %r167;
	or.pred  	%p10, %p8, %p9;
	@%p10 bra 	$L__BB5_83;
	add.s32 	%r173, %r4, %r144;
	mad.lo.s32 	%r174, %r173, %r168, %r142;
	mul.wide.s32 	%rd7, %r174, 4;
	add.s64 	%rd8, %rd3, %rd7;
	mov.b32 	%r175, 0;
	st.global.u32 	[%rd8], %r175;
$L__BB5_83:
	add.s32 	%r176, %r392, 1;
	setp.lt.s32 	%p11, %r176, %r161;
	sub.s32 	%r145, %r176, %r161;
	setp.ge.s32 	%p12, %r145, %r167;
	or.pred  	%p13, %p11, %p12;
	@%p13 bra 	$L__BB5_85;
	add.s32 	%r177, %r4, %r145;
	mad.lo.s32 	%r178, %r177, %r168, %r142;
	mul.wide.s32 	%rd9, %r178, 4;
	add.s64 	%rd10, %rd3, %rd9;
	mov.b32 	%r179, 0;
	st.global.u32 	[%rd10], %r179;
$L__BB5_85:
	add.s32 	%r180, %r392, 2;
	setp.lt.s32 	%p14, %r180, %r161;
	sub.s32 	%r146, %r180, %r161;
	setp.ge.s32 	%p15, %r146, %r167;
	or.pred  	%p16, %p14, %p15;
	@%p16 bra 	$L__BB5_87;
	add.s32 	%r181, %r4, %r146;
	mad.lo.s32 	%r182, %r181, %r168, %r142;
	mul.wide.s32 	%rd11, %r182, 4;
	add.s64 	%rd12, %rd3, %rd11;
	mov.b32 	%r183, 0;
	st.global.u32 	[%rd12], %r183;
$L__BB5_87:
	add.s32 	%r184, %r392, 3;
	setp.lt.s32 	%p17, %r184, %r161;
	sub.s32 	%r147, %r184, %r161;
	setp.ge.s32 	%p18, %r147, %r167;
	or.pred  	%p19, %p17, %p18;
	@%p19 bra 	$L__BB5_89;
	add.s32 	%r185, %r4, %r147;
	mad.lo.s32 	%r186, %r185, %r168, %r142;
	mul.wide.s32 	%rd13, %r186, 4;
	add.s64 	%rd14, %rd3, %rd13;
	mov.b32 	%r187, 0;
	st.global.u32 	[%rd14], %r187;
$L__BB5_89:
	add.s32 	%r392, %r392, 4;
	setp.ne.s32 	%p20, %r392, %r139;
	mov.u32 	%r394, %r139;
	@%p20 bra 	$L__BB5_81;
$L__BB5_90:
	setp.eq.s32 	%p21, %r138, 0;
	@%p21 bra 	$L__BB5_100;
	setp.eq.s32 	%p22, %r138, 1;
	@%p22 bra 	$L__BB5_97;
	setp.lt.s32 	%p23, %r394, %r161;
	sub.s32 	%r150, %r394, %r161;
	setp.ge.s32 	%p24, %r150, %r167;
	or.pred  	%p25, %p23, %p24;
	@%p25 bra 	$L__BB5_94;
	add.s32 	%r189, %r4, %r150;
	mad.lo.s32 	%r190, %r189, %r168, %r142;
	mul.wide.s32 	%rd15, %r190, 4;
	add.s64 	%rd16, %rd3, %rd15;
	mov.b32 	%r191, 0;
	st.global.u32 	[%rd16], %r191;
$L__BB5_94:
	add.s32 	%r193, %r394, 1;
	setp.lt.s32 	%p26, %r193, %r161;
	sub.s32 	%r151, %r193, %r161;
	setp.ge.s32 	%p27, %r151, %r167;
	or.pred  	%p28, %p26, %p27;
	@%p28 bra 	$L__BB5_96;
	add.s32 	%r194, %r4, %r151;
	mad.lo.s32 	%r195, %r194, %r168, %r142;
	mul.wide.s32 	%rd17, %r195, 4;
	add.s64 	%rd18, %rd3, %rd17;
	mov.b32 	%r196, 0;
	st.global.u32 	[%rd18], %r196;
$L__BB5_96:
	add.s32 	%r394, %r394, 2;
$L__BB5_97:
	setp.eq.s32 	%p29, %r140, 0;
	@%p29 bra 	$L__BB5_100;
	setp.lt.s32 	%p30, %r394, %r161;
	sub.s32 	%r154, %r394, %r161;
	setp.ge.s32 	%p31, %r154, %r167;
	or.pred  	%p32, %p30, %p31;
	@%p32 bra 	$L__BB5_100;
	add.s32 	%r197, %r4, %r154;
	mad.lo.s32 	%r198, %r197, %r168, %r142;
	mul.wide.s32 	%rd19, %r198, 4;
	add.s64 	%rd20, %rd3, %rd19;
	mov.b32 	%r199, 0;
	st.global.u32 	[%rd20], %r199;
$L__BB5_100:
	add.s32 	%r391, %r391, 1;
	setp.ne.s32 	%p33, %r391, %r166;
	@%p33 bra 	$L__BB5_78;
$L__BB5_101:
	ret;

}
	// .globl	_Z19deconvolute2_kernelPfS_S_S_iiiiiiiiiiii
.visible .entry _Z19deconvolute2_kernelPfS_S_S_iiiiiiiiiiii(
	.param .u64 .ptr .align 1 _Z19deconvolute2_kernelPfS_S_S_iiiiiiiiiiii_param_0,
	.param .u64 .ptr .align 1 _Z19deconvolute2_kernelPfS_S_S_iiiiiiiiiiii_param_1,
	.param .u64 .ptr .align 1 _Z19deconvolute2_kernelPfS_S_S_iiiiiiiiiiii_param_2,
	.param .u64 .ptr .align 1 _Z19deconvolute2_kernelPfS_S_S_iiiiiiiiiiii_param_3,
	.param .u32 _Z19deconvolute2_kernelPfS_S_S_iiiiiiiiiiii_param_4,
	.param .u32 _Z19deconvolute2_kernelPfS_S_S_iiiiiiiiiiii_param_5,
	.param .u32 _Z19deconvolute2_kernelPfS_S_S_iiiiiiiiiiii_param_6,
	.param .u32 _Z19deconvolute2_kernelPfS_S_S_iiiiiiiiiiii_param_7,
	.param .u32 _Z19deconvolute2_kernelPfS_S_S_iiiiiiiiiiii_param_8,
	.param .u32 _Z19deconvolute2_kernelPfS_S_S_iiiiiiiiiiii_param_9,
	.param .u32 _Z19deconvolute2_kernelPfS_S_S_iiiiiiiiiiii_param_10,
	.param .u32 _Z19deconvolute2_kernelPfS_S_S_iiiiiiiiiiii_param_11,
	.param .u32 _Z19deconvolute2_kernelPfS_S_S_iiiiiiiiiiii_param_12,
	.param .u32 _Z19deconvolute2_kernelPfS_S_S_iiiiiiiiiiii_param_13,
	.param .u32 _Z19deconvolute2_kernelPfS_S_S_iiiiiiiiiiii_param_14,
	.param .u32 _Z19deconvolute2_kernelPfS_S_S_iiiiiiiiiiii_param_15
)
{
	.reg .pred 	%p<58>;
	.reg .b32 	%r<417>;
	.reg .b32 	%f<103>;
	.reg .b64 	%rd<166>;

	ld.param.u64 	%rd10, [_Z19deconvolute2_kernelPfS_S_S_iiiiiiiiiiii_param_0];
	ld.param.u64 	%rd11, [_Z19deconvolute2_kernelPfS_S_S_iiiiiiiiiiii_param_1];
	ld.param.u64 	%rd12, [_Z19deconvolute2_kernelPfS_S_S_iiiiiiiiiiii_param_2];
	ld.param.u64 	%rd9, [_Z19deconvolute2_kernelPfS_S_S_iiiiiiiiiiii_param_3];
	ld.param.u32 	%r179, [_Z19deconvolute2_kernelPfS_S_S_iiiiiiiiiiii_param_4];
	ld.param.u32 	%r180, [_Z19deconvolute2_kernelPfS_S_S_iiiiiiiiiiii_param_5];
	ld.param.u32 	%r181, [_Z19deconvolute2_kernelPfS_S_S_iiiiiiiiiiii_param_6];
	ld.param.u32 	%r182, [_Z19deconvolute2_kernelPfS_S_S_iiiiiiiiiiii_param_7];
	ld.param.u32 	%r183, [_Z19deconvolute2_kernelPfS_S_S_iiiiiiiiiiii_param_8];
	ld.param.u32 	%r184, [_Z19deconvolute2_kernelPfS_S_S_iiiiiiiiiiii_param_9];
	ld.param.u32 	%r185, [_Z19deconvolute2_kernelPfS_S_S_iiiiiiiiiiii_param_10];
	ld.param.u32 	%r186, [_Z19deconvolute2_kernelPfS_S_S_iiiiiiiiiiii_param_11];
	ld.param.u32 	%r187, [_Z19deconvolute2_kernelPfS_S_S_iiiiiiiiiiii_param_12];
	ld.param.u32 	%r188, [_Z19deconvolute2_kernelPfS_S_S_iiiiiiiiiiii_param_13];
	ld.param.u32 	%r189, [_Z19deconvolute2_kernelPfS_S_S_iiiiiiiiiiii_param_14];
	ld.param.u32 	%r190, [_Z19deconvolute2_kernelPfS_S_S_iiiiiiiiiiii_param_15];
	cvta.to.global.u64 	%rd1, %rd11;
	cvta.to.global.u64 	%rd2, %rd12;
	cvta.to.global.u64 	%rd3, %rd10;
	cvta.to.global.u64 	%rd4, %rd9;
	mov.u32 	%r1, %ctaid.x;
	shl.b32 	%r2, %r185, 1;
	sub.s32 	%r191, %r2, %r181;
	add.s32 	%r3, %r191, %r187;
	add.s32 	%r4, %r3, 1;
	sub.s32 	%r192, %r2, %r182;
	add.s32 	%r5, %r192, %r188;
	add.s32 	%r6, %r5, 1;
	setp.lt.s32 	%p1, %r179, 1;
	@%p1 bra 	$L__BB6_19;
	min.s32 	%r193, %r189, %r190;
	setp.lt.s32 	%p2, %r193, 1;
	@%p2 bra 	$L__BB6_19;
	and.b32  	%r7, %r190, 15;
	add.s32 	%r8, %r7, -1;
	and.b32  	%r9, %r190, 7;
	add.s32 	%r10, %r9, -1;
	and.b32  	%r11, %r190, 2147483632;
	and.b32  	%r12, %r190, 3;
	mul.lo.s32 	%r13, %r186, %r1;
	mov.b32 	%r370, 0;
	mul.wide.s32 	%rd7, %r184, 4;
$L__BB6_3:
	add.s32 	%r196, %r370, %r13;
	mul.lo.s32 	%r15, %r196, %r189;
	mul.lo.s32 	%r16, %r196, %r187;
	mov.b32 	%r371, 0;
$L__BB6_4:
	setp.lt.u32 	%p3, %r190, 16;
	add.s32 	%r198, %r15, %r371;
	mul.lo.s32 	%r18, %r198, %r190;
	mad.lo.s32 	%r199, %r371, %r183, %r16;
	mul.lo.s32 	%r19, %r199, %r188;
	mov.b32 	%r374, 0;
	@%p3 bra 	$L__BB6_7;
	mov.b32 	%r372, 0;
$L__BB6_6:
	.pragma "nounroll";
	add.s32 	%r201, %r372, %r18;
	mul.wide.s32 	%rd13, %r201, 4;
	add.s64 	%rd14, %rd1, %rd13;
	ld.global.f32 	%f16, [%rd14];
	mad.lo.s32 	%r202, %r372, %r184, %r19;
	mul.wide.s32 	%rd15, %r202, 4;
	add.s64 	%rd16, %rd3, %rd15;
	st.global.f32 	[%rd16], %f16;
	ld.global.f32 	%f17, [%rd14+4];
	add.s64 	%rd18, %rd16, %rd7;
	st.global.f32 	[%rd18], %f17;
	ld.global.f32 	%f18, [%rd14+8];
	add.s64 	%rd19, %rd18, %rd7;
	st.global.f32 	[%rd19], %f18;
	ld.global.f32 	%f19, [%rd14+12];
	add.s64 	%rd20, %rd19, %rd7;
	st.global.f32 	[%rd20], %f19;
	ld.global.f32 	%f20, [%rd14+16];
	add.s64 	%rd21, %rd20, %rd7;
	st.global.f32 	[%rd21], %f20;
	ld.global.f32 	%f21, [%rd14+20];
	add.s64 	%rd22, %rd21, %rd7;
	st.global.f32 	[%rd22], %f21;
	ld.global.f32 	%f22, [%rd14+24];
	add.s64 	%rd23, %rd22, %rd7;
	st.global.f32 	[%rd23], %f22;
	ld.global.f32 	%f23, [%rd14+28];
	add.s64 	%rd24, %rd23, %rd7;
	st.global.f32 	[%rd24], %f23;
	ld.global.f32 	%f24, [%rd14+32];
	add.s64 	%rd25, %rd24, %rd7;
	st.global.f32 	[%rd25], %f24;
	ld.global.f32 	%f25, [%rd14+36];
	add.s64 	%rd26, %rd25, %rd7;
	st.global.f32 	[%rd26], %f25;
	ld.global.f32 	%f26, [%rd14+40];
	add.s64 	%rd27, %rd26, %rd7;
	st.global.f32 	[%rd27], %f26;
	ld.global.f32 	%f27, [%rd14+44];
	add.s64 	%rd28, %rd27, %rd7;
	st.global.f32 	[%rd28], %f27;
	ld.global.f32 	%f28, [%rd14+48];
	add.s64 	%rd29, %rd28, %rd7;
	st.global.f32 	[%rd29], %f28;
	ld.global.f32 	%f29, [%rd14+52];
	add.s64 	%rd30, %rd29, %rd7;
	st.global.f32 	[%rd30], %f29;
	ld.global.f32 	%f30, [%rd14+56];
	add.s64 	%rd31, %rd30, %rd7;
	st.global.f32 	[%rd31], %f30;
	ld.global.f32 	%f31, [%rd14+60];
	add.s64 	%rd32, %rd31, %rd7;
	st.global.f32 	[%rd32], %f31;
	add.s32 	%r372, %r372, 16;
	setp.ne.s32 	%p4, %r372, %r11;
	mov.u32 	%r374, %r11;
	@%p4 bra 	$L__BB6_6;
$L__BB6_7:
	setp.eq.s32 	%p5, %r7, 0;
	@%p5 bra 	$L__BB6_17;
	setp.lt.u32 	%p6, %r8, 7;
	@%p6 bra 	$L__BB6_10;
	add.s32 	%r203, %r374, %r18;
	mul.wide.s32 	%rd33, %r203, 4;
	add.s64 	%rd34, %rd1, %rd33;
	ld.global.f32 	%f32, [%rd34];
	mad.lo.s32 	%r204, %r374, %r184, %r19;
	mul.wide.s32 	%rd35, %r204, 4;
	add.s64 	%rd36, %rd3, %rd35;
	st.global.f32 	[%rd36], %f32;
	ld.global.f32 	%f33, [%rd34+4];
	add.s64 	%rd38, %rd36, %rd7;
	st.global.f32 	[%rd38], %f33;
	ld.global.f32 	%f34, [%rd34+8];
	add.s64 	%rd39, %rd38, %rd7;
	st.global.f32 	[%rd39], %f34;
	ld.global.f32 	%f35, [%rd34+12];
	add.s64 	%rd40, %rd39, %rd7;
	st.global.f32 	[%rd40], %f35;
	ld.global.f32 	%f36, [%rd34+16];
	add.s64 	%rd41, %rd40, %rd7;
	st.global.f32 	[%rd41], %f36;
	ld.global.f32 	%f37, [%rd34+20];
	add.s64 	%rd42, %rd41, %rd7;
	st.global.f32 	[%rd42], %f37;
	ld.global.f32 	%f38, [%rd34+24];
	add.s64 	%rd43, %rd42, %rd7;
	st.global.f32 	[%rd43], %f38;
	ld.global.f32 	%f39, [%rd34+28];
	add.s64 	%rd44, %rd43, %rd7;
	st.global.f32 	[%rd44], %f39;
	add.s32 	%r374, %r374, 8;
$L__BB6_10:
	setp.eq.s32 	%p7, %r9, 0;
	@%p7 bra 	$L__BB6_17;
	setp.lt.u32 	%p8, %r10, 3;
	@%p8 bra 	$L__BB6_13;
	add.s32 	%r205, %r374, %r18;
	mul.wide.s32 	%rd45, %r205, 4;
	add.s64 	%rd46, %rd1, %rd45;
	ld.global.f32 	%f40, [%rd46];
	mad.lo.s32 	%r206, %r374, %r184, %r19;
	mul.wide.s32 	%rd47, %r206, 4;
	add.s64 	%rd48, %rd3, %rd47;
	st.global.f32 	[%rd48], %f40;
	ld.global.f32 	%f41, [%rd46+4];
	add.s64 	%rd50, %rd48, %rd7;
	st.global.f32 	[%rd50], %f41;
	ld.global.f32 	%f42, [%rd46+8];
	add.s64 	%rd51, %rd50, %rd7;
	st.global.f32 	[%rd51], %f42;
	ld.global.f32 	%f43, [%rd46+12];
	add.s64 	%rd52, %rd51, %rd7;
	st.global.f32 	[%rd52], %f43;
	add.s32 	%r374, %r374, 4;
$L__BB6_13:
	setp.eq.s32 	%p9, %r12, 0;
	@%p9 bra 	$L__BB6_17;
	setp.eq.s32 	%p10, %r12, 1;
	add.s32 	%r207, %r374, %r18;
	mul.wide.s32 	%rd53, %r207, 4;
	add.s64 	%rd5, %rd1, %rd53;
	ld.global.f32 	%f44, [%rd5];
	mad.lo.s32 	%r208, %r374, %r184, %r19;
	mul.wide.s32 	%rd54, %r208, 4;
	add.s64 	%rd6, %rd3, %rd54;
	st.global.f32 	[%rd6], %f44;
	@%p10 bra 	$L__BB6_17;
	setp.eq.s32 	%p11, %r12, 2;
	ld.global.f32 	%f45, [%rd5+4];
	add.s64 	%rd8, %rd6, %rd7;
	st.global.f32 	[%rd8], %f45;
	@%p11 bra 	$L__BB6_17;
	ld.global.f32 	%f46, [%rd5+8];
	add.s64 	%rd55, %rd8, %rd7;
	st.global.f32 	[%rd55], %f46;
$L__BB6_17:
	add.s32 	%r371, %r371, 1;
	setp.ne.s32 	%p12, %r371, %r189;
	@%p12 bra 	$L__BB6_4;
	add.s32 	%r370, %r370, 1;
	setp.ne.s32 	%p13, %r370, %r179;
	@%p13 bra 	$L__BB6_3;
$L__BB6_19:
	setp.lt.s32 	%p14, %r180, 1;
	@%p14 bra 	$L__BB6_86;
	mul.lo.s32 	%r29, %r186, %r1;
	mul.lo.s32 	%r30, %r180, %r1;
	or.b32  	%r209, %r5, %r3;
	setp.lt.s32 	%p15, %r209, 0;
	@%p15 bra 	$L__BB6_86;
	setp.lt.s32 	%p16, %r181, 1;
	@%p16 bra 	$L__BB6_71;
	setp.lt.s32 	%p26, %r182, 1;
	@%p26 bra 	$L__BB6_59;
	setp.lt.s32 	%p34, %r179, 1;
	@%p34 bra 	$L__BB6_47;
	and.b32  	%r31, %r179, 7;
	and.b32  	%r32, %r179, 3;
	and.b32  	%r33, %r179, 2147483640;
	and.b32  	%r34, %r179, 1;
	neg.s32 	%r35, %r33;
	mul.lo.s32 	%r265, %r182, %r181;
	mul.lo.s32 	%r266, %r265, %r180;
	shl.b32 	%r36, %r266, 3;
	mad.lo.s32 	%r37, %r187, %r29, %r187;
	mul.lo.s32 	%r267, %r188, %r187;
	shl.b32 	%r38, %r267, 3;
	add.s32 	%r268, %r29, 2;
	mul.lo.s32 	%r39, %r187, %r268;
	add.s32 	%r269, %r29, 3;
	mul.lo.s32 	%r40, %r187, %r269;
	add.s32 	%r270, %r29, 4;
	mul.lo.s32 	%r41, %r187, %r270;
	add.s32 	%r271, %r29, 5;
	mul.lo.s32 	%r42, %r187, %r271;
	add.s32 	%r272, %r29, 6;
	mul.lo.s32 	%r43, %r187, %r272;
	add.s32 	%r273, %r29, 7;
	mul.lo.s32 	%r44, %r187, %r273;
	mul.lo.s32 	%r274, %r1, %r187;
	mul.lo.s32 	%r45, %r274, %r186;
	mov.b32 	%r376, 0;
$L__BB6_25:
	add.s32 	%r276, %r180, %r376;
	mad.lo.s32 	%r47, %r181, %r276, %r185;
	mov.b32 	%r377, 0;
$L__BB6_26:
	sub.s32 	%r49, %r377, %r185;
	add.s32 	%r50, %r49, %r182;
	sub.s32 	%r51, %r185, %r377;
	mov.b32 	%r378, 0;
$L__BB6_27:
	sub.s32 	%r53, %r378, %r185;
	add.s32 	%r54, %r53, %r181;
	mov.f32 	%f94, 0f00000000;
	sub.s32 	%r278, %r47, %r378;
	mov.u32 	%r379, %r53;
$L__BB6_28:
	setp.ge.s32 	%p42, %r379, %r187;
	@%p42 bra 	$L__BB6_32;
	add.s32 	%r279, %r278, %r379;
	mad.lo.s32 	%r56, %r182, %r279, %r51;
	shl.b32 	%r280, %r180, 1;
	add.s32 	%r281, %r280, %r376;
	mad.lo.s32 	%r282, %r181, %r281, %r185;
	sub.s32 	%r283, %r282, %r378;
	add.s32 	%r284, %r283, %r379;
	mad.lo.s32 	%r57, %r182, %r284, %r51;
	mad.lo.s32 	%r285, %r180, 3, %r376;
	mad.lo.s32 	%r286, %r181, %r285, %r185;
	sub.s32 	%r287, %r286, %r378;
	add.s32 	%r288, %r287, %r379;
	mad.lo.s32 	%r58, %r182, %r288, %r51;
	shl.b32 	%r289, %r180, 2;
	add.s32 	%r290, %r289, %r376;
	mad.lo.s32 	%r291, %r181, %r290, %r185;
	sub.s32 	%r292, %r291, %r378;
	add.s32 	%r293, %r292, %r379;
	mad.lo.s32 	%r59, %r182, %r293, %r51;
	mad.lo.s32 	%r294, %r180, 5, %r376;
	mad.lo.s32 	%r295, %r181, %r294, %r185;
	sub.s32 	%r296, %r295, %r378;
	add.s32 	%r297, %r296, %r379;
	mad.lo.s32 	%r60, %r182, %r297, %r51;
	mad.lo.s32 	%r298, %r180, 6, %r376;
	mad.lo.s32 	%r299, %r181, %r298, %r185;
	sub.s32 	%r300, %r299, %r378;
	add.s32 	%r301, %r300, %r379;
	mad.lo.s32 	%r61, %r182, %r301, %r51;
	mad.lo.s32 	%r302, %r180, 7, %r376;
	mad.lo.s32 	%r303, %r181, %r302, %r185;
	sub.s32 	%r304, %r303, %r378;
	add.s32 	%r305, %r304, %r379;
	mad.lo.s32 	%r62, %r182, %r305, %r51;
	mad.lo.s32 	%r306, %r181, %r376, %r185;
	sub.s32 	%r307, %r306, %r378;
	add.s32 	%r308, %r307, %r379;
	mad.lo.s32 	%r63, %r182, %r308, %r51;
	add.s32 	%r309, %r37, %r379;
	mul.lo.s32 	%r64, %r188, %r309;
	add.s32 	%r310, %r39, %r379;
	mul.lo.s32 	%r65, %r188, %r310;
	add.s32 	%r311, %r40, %r379;
	mul.lo.s32 	%r66, %r188, %r311;
	add.s32 	%r312, %r41, %r379;
	mul.lo.s32 	%r67, %r188, %r312;
	add.s32 	%r313, %r42, %r379;
	mul.lo.s32 	%r68, %r188, %r313;
	add.s32 	%r314, %r43, %r379;
	mul.lo.s32 	%r69, %r188, %r314;
	add.s32 	%r315, %r44, %r379;
	mul.lo.s32 	%r70, %r188, %r315;
	add.s32 	%r316, %r45, %r379;
	mul.lo.s32 	%r71, %r188, %r316;
	mov.u32 	%r380, %r49;
$L__BB6_30:
	or.b32  	%r317, %r380, %r379;
	setp.gt.s32 	%p43, %r317, -1;
	setp.lt.s32 	%p44, %r380, %r188;
	and.pred  	%p45, %p44, %p43;
	@%p45 bra 	$L__BB6_36;
$L__BB6_31:
	add.s32 	%r380, %r380, 1;
	setp.lt.s32 	%p53, %r380, %r50;
	@%p53 bra 	$L__BB6_30;
$L__BB6_32:
	add.s32 	%r379, %r379, 1;
	setp.lt.s32 	%p54, %r379, %r54;
	@%p54 bra 	$L__BB6_28;
	ld.param.u64 	%rd165, [_Z19deconvolute2_kernelPfS_S_S_iiiiiiiiiiii_param_3];
	mov.u32 	%r364, %ctaid.x;
	mad.lo.s32 	%r365, %r180, %r364, %r376;
	mad.lo.s32 	%r366, %r365, %r3, %r365;
	add.s32 	%r367, %r366, %r378;
	mad.lo.s32 	%r368, %r367, %r5, %r367;
	add.s32 	%r369, %r368, %r377;
	cvta.to.global.u64 	%rd162, %rd165;
	mul.wide.s32 	%rd163, %r369, 4;
	add.s64 	%rd164, %rd162, %rd163;
	st.global.f32 	[%rd164], %f94;
	add.s32 	%r130, %r378, 1;
	setp.ne.s32 	%p55, %r378, %r3;
	mov.u32 	%r378, %r130;
	@%p55 bra 	$L__BB6_27;
	add.s32 	%r131, %r377, 1;
	setp.ne.s32 	%p56, %r377, %r5;
	mov.u32 	%r377, %r131;
	@%p56 bra 	$L__BB6_26;
	add.s32 	%r376, %r376, 1;
	setp.eq.s32 	%p57, %r376, %r180;
	@%p57 bra 	$L__BB6_86;
	bra.uni 	$L__BB6_25;
$L__BB6_36:
	setp.lt.u32 	%p46, %r179, 8;
	mov.b32 	%r399, 0;
	@%p46 bra 	$L__BB6_39;
	add.s32 	%r396, %r56, %r380;
	add.s32 	%r395, %r57, %r380;
	add.s32 	%r394, %r58, %r380;
	add.s32 	%r393, %r59, %r380;
	add.s32 	%r392, %r60, %r380;
	add.s32 	%r391, %r61, %r380;
	add.s32 	%r390, %r62, %r380;
	add.s32 	%r389, %r63, %r380;
	add.s32 	%r388, %r64, %r380;
	add.s32 	%r387, %r65, %r380;
	add.s32 	%r386, %r66, %r380;
	add.s32 	%r385, %r67, %r380;
	add.s32 	%r384, %r68, %r380;
	add.s32 	%r383, %r69, %r380;
	add.s32 	%r382, %r70, %r380;
	add.s32 	%r381, %r71, %r380;
	mov.u32 	%r397, %r35;
$L__BB6_38:
	.pragma "nounroll";
	mul.wide.s32 	%rd102, %r381, 4;
	add.s64 	%rd103, %rd3, %rd102;
	ld.global.f32 	%f49, [%rd103];
	mul.wide.s32 	%rd104, %r389, 4;
	add.s64 	%rd105, %rd2, %rd104;
	ld.global.f32 	%f50, [%rd105];
	fma.rn.f32 	%f51, %f49, %f50, %f94;
	mul.wide.s32 	%rd106, %r388, 4;
	add.s64 	%rd107, %rd3, %rd106;
	ld.global.f32 	%f52, [%rd107];
	mul.wide.s32 	%rd108, %r396, 4;
	add.s64 	%rd109, %rd2, %rd108;
	ld.global.f32 	%f53, [%rd109];
	fma.rn.f32 	%f54, %f52, %f53, %f51;
	mul.wide.s32 	%rd110, %r387, 4;
	add.s64 	%rd111, %rd3, %rd110;
	ld.global.f32 	%f55, [%rd111];
	mul.wide.s32 	%rd112, %r395, 4;
	add.s64 	%rd113, %rd2, %rd112;
	ld.global.f32 	%f56, [%rd113];
	fma.rn.f32 	%f57, %f55, %f56, %f54;
	mul.wide.s32 	%rd114, %r386, 4;
	add.s64 	%rd115, %rd3, %rd114;
	ld.global.f32 	%f58, [%rd115];
	mul.wide.s32 	%rd116, %r394, 4;
	add.s64 	%rd117, %rd2, %rd116;
	ld.global.f32 	%f59, [%rd117];
	fma.rn.f32 	%f60, %f58, %f59, %f57;
	mul.wide.s32 	%rd118, %r385, 4;
	add.s64 	%rd119, %rd3, %rd118;
	ld.global.f32 	%f61, [%rd119];
	mul.wide.s32 	%rd120, %r393, 4;
	add.s64 	%rd121, %rd2, %rd120;
	ld.global.f32 	%f62, [%rd121];
	fma.rn.f32 	%f63, %f61, %f62, %f60;
	mul.wide.s32 	%rd122, %r384, 4;
	add.s64 	%rd123, %rd3, %rd122;
	ld.global.f32 	%f64, [%rd123];
	mul.wide.s32 	%rd124, %r392, 4;
	add.s64 	%rd125, %rd2, %rd124;
	ld.global.f32 	%f65, [%rd125];
	fma.rn.f32 	%f66, %f64, %f65, %f63;
	mul.wide.s32 	%rd126, %r383, 4;
	add.s64 	%rd127, %rd3, %rd126;
	ld.global.f32 	%f67, [%rd127];
	mul.wide.s32 	%rd128, %r391, 4;
	add.s64 	%rd129, %rd2, %rd128;
	ld.global.f32 	%f68, [%rd129];
	fma.rn.f32 	%f69, %f67, %f68, %f66;
	mul.wide.s32 	%rd130, %r382, 4;
	add.s64 	%rd131, %rd3, %rd130;
	ld.global.f32 	%f70, [%rd131];
	mul.wide.s32 	%rd132, %r390, 4;
	add.s64 	%rd133, %rd2, %rd132;
	ld.global.f32 	%f71, [%rd133];
	fma.rn.f32 	%f94, %f70, %f71, %f69;
	add.s32 	%r397, %r397, 8;
	add.s32 	%r396, %r396, %r36;
	add.s32 	%r395, %r395, %r36;
	add.s32 	%r394, %r394, %r36;
	add.s32 	%r393, %r393, %r36;
	add.s32 	%r392, %r392, %r36;
	add.s32 	%r391, %r391, %r36;
	add.s32 	%r390, %r390, %r36;
	add.s32 	%r389, %r389, %r36;
	add.s32 	%r388, %r388, %r38;
	add.s32 	%r387, %r387, %r38;
	add.s32 	%r386, %r386, %r38;
	add.s32 	%r385, %r385, %r38;
	add.s32 	%r384, %r384, %r38;
	add.s32 	%r383, %r383, %r38;
	add.s32 	%r382, %r382, %r38;
	add.s32 	%r381, %r381, %r38;
	setp.ne.s32 	%p47, %r397, 0;
	mov.u32 	%r399, %r33;
	@%p47 bra 	$L__BB6_38;
$L__BB6_39:
	setp.eq.s32 	%p48, %r31, 0;
	@%p48 bra 	$L__BB6_31;
	add.s32 	%r319, %r31, -1;
	setp.lt.u32 	%p49, %r319, 3;
	@%p49 bra 	$L__BB6_42;
	add.s32 	%r320, %r399, %r29;
	mad.lo.s32 	%r321, %r320, %r187, %r379;
	mad.lo.s32 	%r322, %r321, %r188, %r380;
	mul.wide.s32 	%rd134, %r322, 4;
	add.s64 	%rd135, %rd3, %rd134;
	ld.global.f32 	%f73, [%rd135];
	mad.lo.s32 	%r323, %r399, %r180, %r376;
	sub.s32 	%r324, %r379, %r53;
	mad.lo.s32 	%r325, %r323, %r181, %r324;
	sub.s32 	%r326, %r380, %r49;
	mad.lo.s32 	%r327, %r325, %r182, %r326;
	mul.wide.s32 	%rd136, %r327, 4;
	add.s64 	%rd137, %rd2, %rd136;
	ld.global.f32 	%f74, [%rd137];
	fma.rn.f32 	%f75, %f73, %f74, %f94;
	add.s32 	%r328, %r321, %r187;
	mad.lo.s32 	%r329, %r328, %r188, %r380;
	mul.wide.s32 	%rd138, %r329, 4;
	add.s64 	%rd139, %rd3, %rd138;
	ld.global.f32 	%f76, [%rd139];
	add.s32 	%r330, %r323, %r180;
	mad.lo.s32 	%r331, %r330, %r181, %r324;
	mad.lo.s32 	%r332, %r331, %r182, %r326;
	mul.wide.s32 	%rd140, %r332, 4;
	add.s64 	%rd141, %rd2, %rd140;
	ld.global.f32 	%f77, [%rd141];
	fma.rn.f32 	%f78, %f76, %f77, %f75;
	add.s32 	%r333, %r328, %r187;
	mad.lo.s32 	%r334, %r333, %r188, %r380;
	mul.wide.s32 	%rd142, %r334, 4;
	add.s64 	%rd143, %rd3, %rd142;
	ld.global.f32 	%f79, [%rd143];
	add.s32 	%r335, %r330, %r180;
	mad.lo.s32 	%r336, %r335, %r181, %r324;
	mad.lo.s32 	%r337, %r336, %r182, %r326;
	mul.wide.s32 	%rd144, %r337, 4;
	add.s64 	%rd145, %rd2, %rd144;
	ld.global.f32 	%f80, [%rd145];
	fma.rn.f32 	%f81, %f79, %f80, %f78;
	add.s32 	%r338, %r333, %r187;
	mad.lo.s32 	%r339, %r338, %r188, %r380;
	mul.wide.s32 	%rd146, %r339, 4;
	add.s64 	%rd147, %rd3, %rd146;
	ld.global.f32 	%f82, [%rd147];
	add.s32 	%r340, %r335, %r180;
	mad.lo.s32 	%r341, %r340, %r181, %r324;
	mad.lo.s32 	%r342, %r341, %r182, %r326;
	mul.wide.s32 	%rd148, %r342, 4;
	add.s64 	%rd149, %rd2, %rd148;
	ld.global.f32 	%f83, [%rd149];
	fma.rn.f32 	%f94, %f82, %f83, %f81;
	add.s32 	%r399, %r399, 4;
$L__BB6_42:
	setp.eq.s32 	%p50, %r32, 0;
	@%p50 bra 	$L__BB6_31;
	setp.eq.s32 	%p51, %r32, 1;
	@%p51 bra 	$L__BB6_45;
	add.s32 	%r343, %r399, %r29;
	mad.lo.s32 	%r344, %r343, %r187, %r379;
	mad.lo.s32 	%r345, %r344, %r188, %r380;
	mul.wide.s32 	%rd150, %r345, 4;
	add.s64 	%rd151, %rd3, %rd150;
	ld.global.f32 	%f85, [%rd151];
	mad.lo.s32 	%r346, %r399, %r180, %r376;
	sub.s32 	%r347, %r379, %r53;
	mad.lo.s32 	%r348, %r346, %r181, %r347;
	sub.s32 	%r349, %r380, %r49;
	mad.lo.s32 	%r350, %r348, %r182, %r349;
	mul.wide.s32 	%rd152, %r350, 4;
	add.s64 	%rd153, %rd2, %rd152;
	ld.global.f32 	%f86, [%rd153];
	fma.rn.f32 	%f87, %f85, %f86, %f94;
	add.s32 	%r351, %r344, %r187;
	mad.lo.s32 	%r352, %r351, %r188, %r380;
	mul.wide.s32 	%rd154, %r352, 4;
	add.s64 	%rd155, %rd3, %rd154;
	ld.global.f32 	%f88, [%rd155];
	add.s32 	%r353, %r346, %r180;
	mad.lo.s32 	%r354, %r353, %r181, %r347;
	mad.lo.s32 	%r355, %r354, %r182, %r349;
	mul.wide.s32 	%rd156, %r355, 4;
	add.s64 	%rd157, %rd2, %rd156;
	ld.global.f32 	%f89, [%rd157];
	fma.rn.f32 	%f94, %f88, %f89, %f87;
	add.s32 	%r399, %r399, 2;
$L__BB6_45:
	setp.eq.s32 	%p52, %r34, 0;
	@%p52 bra 	$L__BB6_31;
	add.s32 	%r356, %r399, %r29;
	mad.lo.s32 	%r357, %r356, %r187, %r379;
	mad.lo.s32 	%r358, %r357, %r188, %r380;
	mul.wide.s32 	%rd158, %r358, 4;
	add.s64 	%rd159, %rd3, %rd158;
	ld.global.f32 	%f90, [%rd159];
	mad.lo.s32 	%r359, %r399, %r180, %r376;
	sub.s32 	%r360, %r379, %r53;
	mad.lo.s32 	%r361, %r359, %r181, %r360;
	sub.s32 	%r362, %r380, %r49;
	mad.lo.s32 	%r363, %r361, %r182, %r362;
	mul.wide.s32 	%rd160, %r363, 4;
	add.s64 	%rd161, %rd2, %rd160;
	ld.global.f32 	%f91, [%rd161];
	fma.rn.f32 	%f94, %f90, %f91, %f94;
	bra.uni 	$L__BB6_31;
$L__BB6_47:
	add.s32 	%r248, %r2, %r181;
	sub.s32 	%r249, %r187, %r248;
	add.s32 	%r250, %r249, 1;
	and.b32  	%r133, %r250, 3;
	and.b32  	%r134, %r4, 3;
	and.b32  	%r135, %r4, -4;
	and.b32  	%r136, %r250, 1;
	mov.b32 	%r401, 0;
	mul.wide.s32 	%rd98, %r6, 4;
$L__BB6_48:
	add.s32 	%r252, %r401, %r30;
	mul.lo.s32 	%r138, %r252, %r4;
	mov.b32 	%r402, 0;
$L__BB6_49:
	mov.u32 	%r139, %r402;
	setp.lt.u32 	%p35, %r3, 3;
	mov.b32 	%r405, 0;
	@%p35 bra 	$L__BB6_52;
	mov.b32 	%r403, 0;
$L__BB6_51:
	.pragma "nounroll";
	add.s32 	%r255, %r138, %r403;
	mad.lo.s32 	%r256, %r255, %r6, %r139;
	mul.wide.s32 	%rd90, %r256, 4;
	add.s64 	%rd91, %rd4, %rd90;
	mov.b32 	%r257, 0;
	st.global.u32 	[%rd91], %r257;
	add.s64 	%rd93, %rd91, %rd98;
	st.global.u32 	[%rd93], %r257;
	add.s64 	%rd94, %rd93, %rd98;
	st.global.u32 	[%rd94], %r257;
	add.s64 	%rd95, %rd94, %rd98;
	st.global.u32 	[%rd95], %r257;
	add.s32 	%r403, %r403, 4;
	setp.ne.s32 	%p36, %r403, %r135;
	mov.u32 	%r405, %r135;
	@%p36 bra 	$L__BB6_51;
$L__BB6_52:
	setp.eq.s32 	%p37, %r134, 0;
	@%p37 bra 	$L__BB6_57;
	setp.eq.s32 	%p38, %r133, 1;
	@%p38 bra 	$L__BB6_55;
	add.s32 	%r258, %r138, %r405;
	mad.lo.s32 	%r259, %r258, %r6, %r139;
	mul.wide.s32 	%rd96, %r259, 4;
	add.s64 	%rd97, %rd4, %rd96;
	mov.b32 	%r260, 0;
	st.global.u32 	[%rd97], %r260;
	add.s64 	%rd99, %rd97, %rd98;
	st.global.u32 	[%rd99], %r260;
	add.s32 	%r405, %r405, 2;
$L__BB6_55:
	setp.eq.s32 	%p39, %r136, 0;
	@%p39 bra 	$L__BB6_57;
	add.s32 	%r261, %r138, %r405;
	mad.lo.s32 	%r262, %r261, %r6, %r139;
	mul.wide.s32 	%rd100, %r262, 4;
	add.s64 	%rd101, %rd4, %rd100;
	mov.b32 	%r263, 0;
	st.global.u32 	[%rd101], %r263;
$L__BB6_57:
	add.s32 	%r402, %r139, 1;
	setp.ne.s32 	%p40, %r139, %r5;
	@%p40 bra 	$L__BB6_49;
	add.s32 	%r401, %r401, 1;
	setp.eq.s32 	%p41, %r401, %r180;
	@%p41 bra 	$L__BB6_86;
	bra.uni 	$L__BB6_48;
$L__BB6_59:
	add.s32 	%r231, %r2, %r181;
	sub.s32 	%r232, %r187, %r231;
	add.s32 	%r233, %r232, 1;
	and.b32  	%r147, %r233, 3;
	and.b32  	%r148, %r4, 3;
	and.b32  	%r149, %r4, -4;
	and.b32  	%r150, %r233, 1;
	mov.b32 	%r406, 0;
	mul.wide.s32 	%rd86, %r6, 4;
$L__BB6_60:
	add.s32 	%r235, %r406, %r30;
	mul.lo.s32 	%r152, %r235, %r4;
	mov.b32 	%r407, 0;
$L__BB6_61:
	mov.u32 	%r153, %r407;
	setp.lt.u32 	%p27, %r3, 3;
	mov.b32 	%r410, 0;
	@%p27 bra 	$L__BB6_64;
	mov.b32 	%r408, 0;
$L__BB6_63:
	.pragma "nounroll";
	add.s32 	%r238, %r152, %r408;
	mad.lo.s32 	%r239, %r238, %r6, %r153;
	mul.wide.s32 	%rd78, %r239, 4;
	add.s64 	%rd79, %rd4, %rd78;
	mov.b32 	%r240, 0;
	st.global.u32 	[%rd79], %r240;
	add.s64 	%rd81, %rd79, %rd86;
	st.global.u32 	[%rd81], %r240;
	add.s64 	%rd82, %rd81, %rd86;
	st.global.u32 	[%rd82], %r240;
	add.s64 	%rd83, %rd82, %rd86;
	st.global.u32 	[%rd83], %r240;
	add.s32 	%r408, %r408, 4;
	setp.ne.s32 	%p28, %r408, %r149;
	mov.u32 	%r410, %r149;
	@%p28 bra 	$L__BB6_63;
$L__BB6_64:
	setp.eq.s32 	%p29, %r148, 0;
	@%p29 bra 	$L__BB6_69;
	setp.eq.s32 	%p30, %r147, 1;
	@%p30 bra 	$L__BB6_67;
	add.s32 	%r241, %r152, %r410;
	mad.lo.s32 	%r242, %r241, %r6, %r153;
	mul.wide.s32 	%rd84, %r242, 4;
	add.s64 	%rd85, %rd4, %rd84;
	mov.b32 	%r243, 0;
	st.global.u32 	[%rd85], %r243;
	add.s64 	%rd87, %rd85, %rd86;
	st.global.u32 	[%rd87], %r243;
	add.s32 	%r410, %r410, 2;
$L__BB6_67:
	setp.eq.s32 	%p31, %r150, 0;
	@%p31 bra 	$L__BB6_69;
	add.s32 	%r244, %r152, %r410;
	mad.lo.s32 	%r245, %r244, %r6, %r153;
	mul.wide.s32 	%rd88, %r245, 4;
	add.s64 	%rd89, %rd4, %rd88;
	mov.b32 	%r246, 0;
	st.global.u32 	[%rd89], %r246;
$L__BB6_69:
	add.s32 	%r407, %r153, 1;
	setp.ne.s32 	%p32, %r153, %r5;
	@%p32 bra 	$L__BB6_61;
	add.s32 	%r406, %r406, 1;
	setp.eq.s32 	%p33, %r406, %r180;
	@%p33 bra 	$L__BB6_86;
	bra.uni 	$L__BB6_60;
$L__BB6_71:
	and.b32  	%r161, %r4, 7;
	add.s32 	%r162, %r161, -1;
	add.s32 	%r211, %r2, %r181;
	sub.s32 	%r212, %r187, %r211;
	add.s32 	%r213, %r212, 1;
	and.b32  	%r163, %r213, 3;
	and.b32  	%r164, %r4, -8;
	and.b32  	%r165, %r4, 3;
	and.b32  	%r166, %r213, 1;
	mov.b32 	%r411, 0;
	mul.wide.s32 	%rd74, %r6, 4;
$L__BB6_72:
	add.s32 	%r215, %r411, %r30;
	mul.lo.s32 	%r168, %r215, %r4;
	mov.b32 	%r412, 0;
$L__BB6_73:
	mov.u32 	%r169, %r412;
	setp.lt.u32 	%p17, %r3, 7;
	mov.b32 	%r415, 0;
	@%p17 bra 	$L__BB6_76;
	mov.b32 	%r413, 0;
$L__BB6_75:
	.pragma "nounroll";
	add.s32 	%r218, %r168, %r413;
	mad.lo.s32 	%r219, %r218, %r6, %r169;
	mul.wide.s32 	%rd56, %r219, 4;
	add.s64 	%rd57, %rd4, %rd56;
	mov.b32 	%r220, 0;
	st.global.u32 	[%rd57], %r220;
	add.s64 	%rd59, %rd57, %rd74;
	st.global.u32 	[%rd59], %r220;
	add.s64 	%rd60, %rd59, %rd74;
	st.global.u32 	[%rd60], %r220;
	add.s64 	%rd61, %rd60, %rd74;
	st.global.u32 	[%rd61], %r220;
	add.s64 	%rd62, %rd61, %rd74;
	st.global.u32 	[%rd62], %r220;
	add.s64 	%rd63, %rd62, %rd74;
	st.global.u32 	[%rd63], %r220;
	add.s64 	%rd64, %rd63, %rd74;
	st.global.u32 	[%rd64], %r220;
	add.s64 	%rd65, %rd64, %rd74;
	st.global.u32 	[%rd65], %r220;
	add.s32 	%r413, %r413, 8;
	setp.ne.s32 	%p18, %r413, %r164;
	mov.u32 	%r415, %r164;
	@%p18 bra 	$L__BB6_75;
$L__BB6_76:
	setp.eq.s32 	%p19, %r161, 0;
	@%p19 bra 	$L__BB6_84;
	setp.lt.u32 	%p20, %r162, 3;
	@%p20 bra 	$L__BB6_79;
	add.s32 	%r221, %r168, %r415;
	mad.lo.s32 	%r222, %r221, %r6, %r169;
	mul.wide.s32 	%rd66, %r222, 4;
	add.s64 	%rd67, %rd4, %rd66;
	mov.b32 	%r223, 0;
	st.global.u32 	[%rd67], %r223;
	add.s64 	%rd69, %rd67, %rd74;
	st.global.u32 	[%rd69], %r223;
	add.s64 	%rd70, %rd69, %rd74;
	st.global.u32 	[%rd70], %r223;
	add.s64 	%rd71, %rd70, %rd74;
	st.global.u32 	[%rd71], %r223;
	add.s32 	%r415, %r415, 4;
$L__BB6_79:
	setp.eq.s32 	%p21, %r165, 0;
	@%p21 bra 	$L__BB6_84;
	setp.eq.s32 	%p22, %r163, 1;
	@%p22 bra 	$L__BB6_82;
	add.s32 	%r224, %r168, %r415;
	mad.lo.s32 	%r225, %r224, %r6, %r169;
	mul.wide.s32 	%rd72, %r225, 4;
	add.s64 	%rd73, %rd4, %rd72;
	mov.b32 	%r226, 0;
	st.global.u32 	[%rd73], %r226;
	add.s64 	%rd75, %rd73, %rd74;
	st.global.u32 	[%rd75], %r226;
	add.s32 	%r415, %r415, 2;
$L__BB6_82:
	setp.eq.s32 	%p23, %r166, 0;
	@%p23 bra 	$L__BB6_84;
	add.s32 	%r227, %r168, %r415;
	mad.lo.s32 	%r228, %r227, %r6, %r169;
	mul.wide.s32 	%rd76, %r228, 4;
	add.s64 	%rd77, %rd4, %rd76;
	mov.b32 	%r229, 0;
	st.global.u32 	[%rd77], %r229;
$L__BB6_84:
	add.s32 	%r412, %r169, 1;
	setp.ne.s32 	%p24, %r169, %r5;
	@%p24 bra 	$L__BB6_73;
	add.s32 	%r411, %r411, 1;
	setp.ne.s32 	%p25, %r411, %r180;
	@%p25 bra 	$L__BB6_72;
$L__BB6_86:
	ret;

}
	// .globl	_Z18gradfilter1_kernelPfS_S_iiiiiiiiiiiiii
.visible .entry _Z18gradfilter1_kernelPfS_S_iiiiiiiiiiiiii(
	.param .u64 .ptr .align 1 _Z18gradfilter1_kernelPfS_S_iiiiiiiiiiiiii_param_0,
	.param .u64 .ptr .align 1 _Z18gradfilter1_kernelPfS_S_iiiiiiiiiiiiii_param_1,
	.param .u64 .ptr .align 1 _Z18gradfilter1_kernelPfS_S_iiiiiiiiiiiiii_param_2,
	.param .u32 _Z18gradfilter1_kernelPfS_S_iiiiiiiiiiiiii_param_3,
	.param .u32 _Z18gradfilter1_kernelPfS_S_iiiiiiiiiiiiii_param_4,
	.param .u32 _Z18gradfilter1_kernelPfS_S_iiiiiiiiiiiiii_param_5,
	.param .u32 _Z18gradfilter1_kernelPfS_S_iiiiiiiiiiiiii_param_6,
	.param .u32 _Z18gradfilter1_kernelPfS_S_iiiiiiiiiiiiii_param_7,
	.param .u32 _Z18gradfilter1_kernelPfS_S_iiiiiiiiiiiiii_param_8,
	.param .u32 _Z18gradfilter1_kernelPfS_S_iiiiiiiiiiiiii_param_9,
	.param .u32 _Z18gradfilter1_kernelPfS_S_iiiiiiiiiiiiii_param_10,
	.param .u32 _Z18gradfilter1_kernelPfS_S_iiiiiiiiiiiiii_param_11,
	.param .u32 _Z18gradfilter1_kernelPfS_S_iiiiiiiiiiiiii_param_12,
	.param .u32 _Z18gradfilter1_kernelPfS_S_iiiiiiiiiiiiii_param_13,
	.param .u32 _Z18gradfilter1_kernelPfS_S_iiiiiiiiiiiiii_param_14,
	.param .u32 _Z18gradfilter1_kernelPfS_S_iiiiiiiiiiiiii_param_15,
	.param .u32 _Z18gradfilter1_kernelPfS_S_iiiiiiiiiiiiii_param_16
)
{
	.reg .pred 	%p<82>;
	.reg .b32 	%r<175>;
	.reg .b32 	%f<96>;
	.reg .b64 	%rd<41>;

	ld.param.u64 	%rd10, [_Z18gradfilter1_kernelPfS_S_iiiiiiiiiiiiii_param_0];
	ld.param.u64 	%rd11, [_Z18gradfilter1_kernelPfS_S_iiiiiiiiiiiiii_param_1];
	ld.param.u64 	%rd12, [_Z18gradfilter1_kernelPfS_S_iiiiiiiiiiiiii_param_2];
	ld.param.u32 	%r69, [_Z18gradfilter1_kernelPfS_S_iiiiiiiiiiiiii_param_3];
	ld.param.u32 	%r70, [_Z18gradfilter1_kernelPfS_S_iiiiiiiiiiiiii_param_4];
	ld.param.u32 	%r72, [_Z18gradfilter1_kernelPfS_S_iiiiiiiiiiiiii_param_6];
	ld.param.u32 	%r73, [_Z18gradfilter1_kernelPfS_S_iiiiiiiiiiiiii_param_7];
	ld.param.u32 	%r74, [_Z18gradfilter1_kernelPfS_S_iiiiiiiiiiiiii_param_8];
	ld.param.u32 	%r75, [_Z18gradfilter1_kernelPfS_S_iiiiiiiiiiiiii_param_9];
	ld.param.u32 	%r76, [_Z18gradfilter1_kernelPfS_S_iiiiiiiiiiiiii_param_12];
	ld.param.u32 	%r78, [_Z18gradfilter1_kernelPfS_S_iiiiiiiiiiiiii_param_14];
	ld.param.u32 	%r79, [_Z18gradfilter1_kernelPfS_S_iiiiiiiiiiiiii_param_15];
	cvta.to.global.u64 	%rd1, %rd11;
	cvta.to.global.u64 	%rd2, %rd10;
	cvta.to.global.u64 	%rd3, %rd12;
	setp.lt.s32 	%p1, %r70, 1;
	@%p1 bra 	$L__BB7_83;
	ld.param.u32 	%r147, [_Z18gradfilter1_kernelPfS_S_iiiiiiiiiiiiii_param_5];
	mov.u32 	%r80, %tid.x;
	mov.u32 	%r81, %ctaid.x;
	mad.lo.s32 	%r1, %r73, %r81, %r80;
	mul.lo.s32 	%r82, %r69, %r81;
	mul.lo.s32 	%r83, %r70, %r80;
	mad.lo.s32 	%r2, %r82, %r70, %r83;
	min.s32 	%r84, %r147, %r72;
	setp.lt.s32 	%p2, %r84, 1;
	@%p2 bra 	$L__BB7_83;
	setp.lt.s32 	%p3, %r74, 1;
	@%p3 bra 	$L__BB7_68;
	setp.lt.s32 	%p13, %r75, 1;
	@%p13 bra 	$L__BB7_53;
	and.b32  	%r3, %r75, 7;
	and.b32  	%r4, %r75, 3;
	and.b32  	%r5, %r75, 2147483640;
	and.b32  	%r6, %r75, 1;
	mul.lo.s32 	%r7, %r1, %r74;
	mov.b32 	%r155, 0;
$L__BB7_5:
	ld.param.u32 	%r154, [_Z18gradfilter1_kernelPfS_S_iiiiiiiiiiiiii_param_13];
	mov.u32 	%r115, %ctaid.x;
	mad.lo.s32 	%r116, %r154, %r115, %r155;
	mul.lo.s32 	%r9, %r116, %r78;
	mov.b32 	%r156, 0;
$L__BB7_6:
	ld.param.u32 	%r152, [_Z18gradfilter1_kernelPfS_S_iiiiiiiiiiiiii_param_5];
	sub.s32 	%r11, %r156, %r76;
	add.s32 	%r118, %r2, %r155;
	mad.lo.s32 	%r119, %r118, %r152, %r156;
	mul.lo.s32 	%r12, %r119, %r72;
	mov.b32 	%r157, 0;
$L__BB7_7:
	sub.s32 	%r14, %r157, %r76;
	mov.b32 	%r158, 0;
	mov.f32 	%f75, 0f00000000;
$L__BB7_8:
	add.s32 	%r121, %r158, %r11;
	setp.gt.s32 	%p23, %r121, -1;
	setp.lt.s32 	%p24, %r121, %r78;
	and.pred  	%p25, %p23, %p24;
	add.s32 	%r122, %r9, %r121;
	mul.lo.s32 	%r16, %r122, %r79;
	add.s32 	%r123, %r7, %r158;
	mul.lo.s32 	%r17, %r123, %r75;
	@%p25 bra 	$L__BB7_9;
	bra.uni 	$L__BB7_49;
$L__BB7_9:
	setp.lt.u32 	%p26, %r75, 8;
	mov.b32 	%r161, 0;
	@%p26 bra 	$L__BB7_28;
	mov.b32 	%r159, 0;
$L__BB7_11:
	.pragma "nounroll";
	add.s32 	%r19, %r159, %r14;
	setp.lt.s32 	%p27, %r19, 0;
	setp.ge.s32 	%p28, %r19, %r79;
	add.s32 	%r126, %r19, %r16;
	mul.wide.s32 	%rd29, %r126, 4;
	add.s64 	%rd4, %rd2, %rd29;
	add.s32 	%r127, %r159, %r17;
	mul.wide.s32 	%rd30, %r127, 4;
	add.s64 	%rd5, %rd1, %rd30;
	or.pred  	%p29, %p27, %p28;
	@%p29 bra 	$L__BB7_13;
	ld.global.f32 	%f41, [%rd4];
	ld.global.f32 	%f42, [%rd5];
	fma.rn.f32 	%f75, %f41, %f42, %f75;
$L__BB7_13:
	add.s32 	%r128, %r19, 1;
	setp.lt.s32 	%p30, %r128, 0;
	setp.ge.s32 	%p31, %r128, %r79;
	or.pred  	%p32, %p30, %p31;
	@%p32 bra 	$L__BB7_15;
	ld.global.f32 	%f43, [%rd4+4];
	ld.global.f32 	%f44, [%rd5+4];
	fma.rn.f32 	%f75, %f43, %f44, %f75;
$L__BB7_15:
	add.s32 	%r129, %r19, 2;
	setp.lt.s32 	%p33, %r129, 0;
	setp.ge.s32 	%p34, %r129, %r79;
	or.pred  	%p35, %p33, %p34;
	@%p35 bra 	$L__BB7_17;
	ld.global.f32 	%f45, [%rd4+8];
	ld.global.f32 	%f46, [%rd5+8];
	fma.rn.f32 	%f75, %f45, %f46, %f75;
$L__BB7_17:
	add.s32 	%r130, %r19, 3;
	setp.lt.s32 	%p36, %r130, 0;
	setp.ge.s32 	%p37, %r130, %r79;
	or.pred  	%p38, %p36, %p37;
	@%p38 bra 	$L__BB7_19;
	ld.global.f32 	%f47, [%rd4+12];
	ld.global.f32 	%f48, [%rd5+12];
	fma.rn.f32 	%f75, %f47, %f48, %f75;
$L__BB7_19:
	add.s32 	%r131, %r19, 4;
	setp.lt.s32 	%p39, %r131, 0;
	setp.ge.s32 	%p40, %r131, %r79;
	or.pred  	%p41, %p39, %p40;
	@%p41 bra 	$L__BB7_21;
	ld.global.f32 	%f49, [%rd4+16];
	ld.global.f32 	%f50, [%rd5+16];
	fma.rn.f32 	%f75, %f49, %f50, %f75;
$L__BB7_21:
	add.s32 	%r132, %r19, 5;
	setp.lt.s32 	%p42, %r132, 0;
	setp.ge.s32 	%p43, %r132, %r79;
	or.pred  	%p44, %p42, %p43;
	@%p44 bra 	$L__BB7_23;
	ld.global.f32 	%f51, [%rd4+20];
	ld.global.f32 	%f52, [%rd5+20];
	fma.rn.f32 	%f75, %f51, %f52, %f75;
$L__BB7_23:
	add.s32 	%r133, %r19, 6;
	setp.lt.s32 	%p45, %r133, 0;
	setp.ge.s32 	%p46, %r133, %r79;
	or.pred  	%p47, %p45, %p46;
	@%p47 bra 	$L__BB7_25;
	ld.global.f32 	%f53, [%rd4+24];
	ld.global.f32 	%f54, [%rd5+24];
	fma.rn.f32 	%f75, %f53, %f54, %f75;
$L__BB7_25:
	add.s32 	%r134, %r19, 7;
	setp.lt.s32 	%p48, %r134, 0;
	setp.ge.s32 	%p49, %r134, %r79;
	or.pred  	%p50, %p48, %p49;
	@%p50 bra 	$L__BB7_27;
	ld.global.f32 	%f55, [%rd4+28];
	ld.global.f32 	%f56, [%rd5+28];
	fma.rn.f32 	%f75, %f55, %f56, %f75;
$L__BB7_27:
	add.s32 	%r159, %r159, 8;
	setp.ne.s32 	%p51, %r159, %r5;
	mov.u32 	%r161, %r5;
	@%p51 bra 	$L__BB7_11;
$L__BB7_28:
	setp.eq.s32 	%p52, %r3, 0;
	@%p52 bra 	$L__BB7_49;
	add.s32 	%r135, %r3, -1;
	setp.lt.u32 	%p53, %r135, 3;
	@%p53 bra 	$L__BB7_39;
	add.s32 	%r22, %r161, %r14;
	setp.lt.s32 	%p54, %r22, 0;
	setp.ge.s32 	%p55, %r22, %r79;
	add.s32 	%r136, %r22, %r16;
	mul.wide.s32 	%rd31, %r136, 4;
	add.s64 	%rd6, %rd2, %rd31;
	add.s32 	%r137, %r161, %r17;
	mul.wide.s32 	%rd32, %r137, 4;
	add.s64 	%rd7, %rd1, %rd32;
	or.pred  	%p56, %p54, %p55;
	@%p56 bra 	$L__BB7_32;
	ld.global.f32 	%f58, [%rd6];
	ld.global.f32 	%f59, [%rd7];
	fma.rn.f32 	%f75, %f58, %f59, %f75;
$L__BB7_32:
	add.s32 	%r138, %r22, 1;
	setp.lt.s32 	%p57, %r138, 0;
	setp.ge.s32 	%p58, %r138, %r79;
	or.pred  	%p59, %p57, %p58;
	@%p59 bra 	$L__BB7_34;
	ld.global.f32 	%f60, [%rd6+4];
	ld.global.f32 	%f61, [%rd7+4];
	fma.rn.f32 	%f75, %f60, %f61, %f75;
$L__BB7_34:
	add.s32 	%r139, %r22, 2;
	setp.lt.s32 	%p60, %r139, 0;
	setp.ge.s32 	%p61, %r139, %r79;
	or.pred  	%p62, %p60, %p61;
	@%p62 bra 	$L__BB7_36;
	ld.global.f32 	%f62, [%rd6+8];
	ld.global.f32 	%f63, [%rd7+8];
	fma.rn.f32 	%f75, %f62, %f63, %f75;
$L__BB7_36:
	add.s32 	%r140, %r22, 3;
	setp.lt.s32 	%p63, %r140, 0;
	setp.ge.s32 	%p64, %r140, %r79;
	or.pred  	%p65, %p63, %p64;
	@%p65 bra 	$L__BB7_38;
	ld.global.f32 	%f64, [%rd6+12];
	ld.global.f32 	%f65, [%rd7+12];
	fma.rn.f32 	%f75, %f64, %f65, %f75;
$L__BB7_38:
	add.s32 	%r161, %r161, 4;
$L__BB7_39:
	setp.eq.s32 	%p66, %r4, 0;
	@%p66 bra 	$L__BB7_49;
	setp.eq.s32 	%p67, %r4, 1;
	@%p67 bra 	$L__BB7_46;
	add.s32 	%r25, %r161, %r14;
	setp.lt.s32 	%p68, %r25, 0;
	setp.ge.s32 	%p69, %r25, %r79;
	add.s32 	%r141, %r25, %r16;
	mul.wide.s32 	%rd33, %r141, 4;
	add.s64 	%rd8, %rd2, %rd33;
	add.s32 	%r142, %r161, %r17;
	mul.wide.s32 	%rd34, %r142, 4;
	add.s64 	%rd9, %rd1, %rd34;
	or.pred  	%p70, %p68, %p69;
	@%p70 bra 	$L__BB7_43;
	ld.global.f32 	%f67, [%rd8];
	ld.global.f32 	%f68, [%rd9];
	fma.rn.f32 	%f75, %f67, %f68, %f75;
$L__BB7_43:
	add.s32 	%r143, %r25, 1;
	setp.lt.s32 	%p71, %r143, 0;
	setp.ge.s32 	%p72, %r143, %r79;
	or.pred  	%p73, %p71, %p72;
	@%p73 bra 	$L__BB7_45;
	ld.global.f32 	%f69, [%rd8+4];
	ld.global.f32 	%f70, [%rd9+4];
	fma.rn.f32 	%f75, %f69, %f70, %f75;
$L__BB7_45:
	add.s32 	%r161, %r161, 2;
$L__BB7_46:
	setp.eq.s32 	%p74, %r6, 0;
	@%p74 bra 	$L__BB7_49;
	add.s32 	%r28, %r161, %r14;
	setp.lt.s32 	%p75, %r28, 0;
	setp.ge.s32 	%p76, %r28, %r79;
	or.pred  	%p77, %p75, %p76;
	@%p77 bra 	$L__BB7_49;
	add.s32 	%r144, %r28, %r16;
	mul.wide.s32 	%rd35, %r144, 4;
	add.s64 	%rd36, %rd2, %rd35;
	ld.global.f32 	%f71, [%rd36];
	add.s32 	%r145, %r161, %r17;
	mul.wide.s32 	%rd37, %r145, 4;
	add.s64 	%rd38, %rd1, %rd37;
	ld.global.f32 	%f72, [%rd38];
	fma.rn.f32 	%f75, %f71, %f72, %f75;
$L__BB7_49:
	add.s32 	%r158, %r158, 1;
	setp.ne.s32 	%p78, %r158, %r74;
	@%p78 bra 	$L__BB7_8;
	add.s32 	%r146, %r157, %r12;
	mul.wide.s32 	%rd39, %r146, 4;
	add.s64 	%rd40, %rd3, %rd39;
	st.global.f32 	[%rd40], %f75;
	add.s32 	%r157, %r157, 1;
	setp.ne.s32 	%p79, %r157, %r72;
	@%p79 bra 	$L__BB7_7;
	ld.param.u32 	%r153, [_Z18gradfilter1_kernelPfS_S_iiiiiiiiiiiiii_param_5];
	add.s32 	%r156, %r156, 1;
	setp.ne.s32 	%p80, %r156, %r153;
	@%p80 bra 	$L__BB7_6;
	add.s32 	%r155, %r155, 1;
	setp.eq.s32 	%p81, %r155, %r70;
	@%p81 bra 	$L__BB7_83;
	bra.uni 	$L__BB7_5;
$L__BB7_53:
	and.b32  	%r33, %r72, 7;
	add.s32 	%r34, %r33, -1;
	and.b32  	%r35, %r72, 3;
	and.b32  	%r36, %r72, 2147483640;
	and.b32  	%r37, %r72, 1;
	mov.b32 	%r163, 0;
$L__BB7_54:
	ld.param.u32 	%r150, [_Z18gradfilter1_kernelPfS_S_iiiiiiiiiiiiii_param_5];
	add.s32 	%r101, %r2, %r163;
	mul.lo.s32 	%r39, %r101, %r150;
	mov.b32 	%r164, 0;
$L__BB7_55:
	setp.lt.u32 	%p14, %r72, 8;
	add.s32 	%r103, %r39, %r164;
	mul.lo.s32 	%r41, %r103, %r72;
	mov.b32 	%r167, 0;
	@%p14 bra 	$L__BB7_58;
	mov.b32 	%r165, 0;
$L__BB7_57:
	.pragma "nounroll";
	add.s32 	%r105, %r165, %r41;
	mul.wide.s32 	%rd21, %r105, 4;
	add.s64 	%rd22, %rd3, %rd21;
	mov.b32 	%r106, 0;
	st.global.u32 	[%rd22], %r106;
	st.global.u32 	[%rd22+4], %r106;
	st.global.u32 	[%rd22+8], %r106;
	st.global.u32 	[%rd22+12], %r106;
	st.global.u32 	[%rd22+16], %r106;
	st.global.u32 	[%rd22+20], %r106;
	st.global.u32 	[%rd22+24], %r106;
	st.global.u32 	[%rd22+28], %r106;
	add.s32 	%r165, %r165, 8;
	setp.ne.s32 	%p15, %r165, %r36;
	mov.u32 	%r167, %r36;
	@%p15 bra 	$L__BB7_57;
$L__BB7_58:
	setp.eq.s32 	%p16, %r33, 0;
	@%p16 bra 	$L__BB7_66;
	setp.lt.u32 	%p17, %r34, 3;
	@%p17 bra 	$L__BB7_61;
	add.s32 	%r107, %r167, %r41;
	mul.wide.s32 	%rd23, %r107, 4;
	add.s64 	%rd24, %rd3, %rd23;
	mov.b32 	%r108, 0;
	st.global.u32 	[%rd24], %r108;
	st.global.u32 	[%rd24+4], %r108;
	st.global.u32 	[%rd24+8], %r108;
	st.global.u32 	[%rd24+12], %r108;
	add.s32 	%r167, %r167, 4;
$L__BB7_61:
	setp.eq.s32 	%p18, %r35, 0;
	@%p18 bra 	$L__BB7_66;
	setp.eq.s32 	%p19, %r35, 1;
	@%p19 bra 	$L__BB7_64;
	add.s32 	%r109, %r167, %r41;
	mul.wide.s32 	%rd25, %r109, 4;
	add.s64 	%rd26, %rd3, %rd25;
	mov.b32 	%r110, 0;
	st.global.u32 	[%rd26], %r110;
	st.global.u32 	[%rd26+4], %r110;
	add.s32 	%r167, %r167, 2;
$L__BB7_64:
	setp.eq.s32 	%p20, %r37, 0;
	@%p20 bra 	$L__BB7_66;
	add.s32 	%r111, %r167, %r41;
	mul.wide.s32 	%rd27, %r111, 4;
	add.s64 	%rd28, %rd3, %rd27;
	mov.b32 	%r112, 0;
	st.global.u32 	[%rd28], %r112;
$L__BB7_66:
	ld.param.u32 	%r151, [_Z18gradfilter1_kernelPfS_S_iiiiiiiiiiiiii_param_5];
	add.s32 	%r164, %r164, 1;
	setp.ne.s32 	%p21, %r164, %r151;
	@%p21 bra 	$L__BB7_55;
	add.s32 	%r163, %r163, 1;
	setp.eq.s32 	%p22, %r163, %r70;
	@%p22 bra 	$L__BB7_83;
	bra.uni 	$L__BB7_54;
$L__BB7_68:
	and.b32  	%r51, %r72, 7;
	add.s32 	%r52, %r51, -1;
	and.b32  	%r53, %r72, 3;
	and.b32  	%r54, %r72, 2147483640;
	and.b32  	%r55, %r72, 1;
	mov.b32 	%r169, 0;
$L__BB7_69:
	ld.param.u32 	%r148, [_Z18gradfilter1_kernelPfS_S_iiiiiiiiiiiiii_param_5];
	add.s32 	%r87, %r2, %r169;
	mul.lo.s32 	%r57, %r87, %r148;
	mov.b32 	%r170, 0;
$L__BB7_70:
	setp.lt.u32 	%p4, %r72, 8;
	add.s32 	%r89, %r57, %r170;
	mul.lo.s32 	%r59, %r89, %r72;
	mov.b32 	%r173, 0;
	@%p4 bra 	$L__BB7_73;
	mov.b32 	%r171, 0;
$L__BB7_72:
	.pragma "nounroll";
	add.s32 	%r91, %r171, %r59;
	mul.wide.s32 	%rd13, %r91, 4;
	add.s64 	%rd14, %rd3, %rd13;
	mov.b32 	%r92, 0;
	st.global.u32 	[%rd14], %r92;
	st.global.u32 	[%rd14+4], %r92;
	st.global.u32 	[%rd14+8], %r92;
	st.global.u32 	[%rd14+12], %r92;
	st.global.u32 	[%rd14+16], %r92;
	st.global.u32 	[%rd14+20], %r92;
	st.global.u32 	[%rd14+24], %r92;
	st.global.u32 	[%rd14+28], %r92;
	add.s32 	%r171, %r171, 8;
	setp.ne.s32 	%p5, %r171, %r54;
	mov.u32 	%r173, %r54;
	@%p5 bra 	$L__BB7_72;
$L__BB7_73:
	setp.eq.s32 	%p6, %r51, 0;
	@%p6 bra 	$L__BB7_81;
	setp.lt.u32 	%p7, %r52, 3;
	@%p7 bra 	$L__BB7_76;
	add.s32 	%r93, %r173, %r59;
	mul.wide.s32 	%rd15, %r93, 4;
	add.s64 	%rd16, %rd3, %rd15;
	mov.b32 	%r94, 0;
	st.global.u32 	[%rd16], %r94;
	st.global.u32 	[%rd16+4], %r94;
	st.global.u32 	[%rd16+8], %r94;
	st.global.u32 	[%rd16+12], %r94;
	add.s32 	%r173, %r173, 4;
$L__BB7_76:
	setp.eq.s32 	%p8, %r53, 0;
	@%p8 bra 	$L__BB7_81;
	setp.eq.s32 	%p9, %r53, 1;
	@%p9 bra 	$L__BB7_79;
	add.s32 	%r95, %r173, %r59;
	mul.wide.s32 	%rd17, %r95, 4;
	add.s64 	%rd18, %rd3, %rd17;
	mov.b32 	%r96, 0;
	st.global.u32 	[%rd18], %r96;
	st.global.u32 	[%rd18+4], %r96;
	add.s32 	%r173, %r173, 2;
$L__BB7_79:
	setp.eq.s32 	%p10, %r55, 0;
	@%p10 bra 	$L__BB7_81;
	add.s32 	%r97, %r173, %r59;
	mul.wide.s32 	%rd19, %r97, 4;
	add.s64 	%rd20, %rd3, %rd19;
	mov.b32 	%r98, 0;
	st.global.u32 	[%rd20], %r98;
$L__BB7_81:
	ld.param.u32 	%r149, [_Z18gradfilter1_kernelPfS_S_iiiiiiiiiiiiii_param_5];
	add.s32 	%r170, %r170, 1;
	setp.ne.s32 	%p11, %r170, %r149;
	@%p11 bra 	$L__BB7_70;
	add.s32 	%r169, %r169, 1;
	setp.ne.s32 	%p12, %r169, %r70;
	@%p12 bra 	$L__BB7_69;
$L__BB7_83:
	ret;

}
	// .globl	_Z18gradfilter2_kernelPfS_S_S_iiiiiiiiiiiiii
.visible .entry _Z18gradfilter2_kernelPfS_S_S_iiiiiiiiiiiiii(
	.param .u64 .ptr .align 1 _Z18gradfilter2_kernelPfS_S_S_iiiiiiiiiiiiii_param_0,
	.param .u64 .ptr .align 1 _Z18gradfilter2_kernelPfS_S_S_iiiiiiiiiiiiii_param_1,
	.param .u64 .ptr .align 1 _Z18gradfilter2_kernelPfS_S_S_iiiiiiiiiiiiii_param_2,
	.param .u64 .ptr .align 1 _Z18gradfilter2_kernelPfS_S_S_iiiiiiiiiiiiii_param_3,
	.param .u32 _Z18gradfilter2_kernelPfS_S_S_iiiiiiiiiiiiii_param_4,
	.param .u32 _Z18gradfilter2_kernelPfS_S_S_iiiiiiiiiiiiii_param_5,
	.param .u32 _Z18gradfilter2_kernelPfS_S_S_iiiiiiiiiiiiii_param_6,
	.param .u32 _Z18gradfilter2_kernelPfS_S_S_iiiiiiiiiiiiii_param_7,
	.param .u32 _Z18gradfilter2_kernelPfS_S_S_iiiiiiiiiiiiii_param_8,
	.param .u32 _Z18gradfilter2_kernelPfS_S_S_iiiiiiiiiiiiii_param_9,
	.param .u32 _Z18gradfilter2_kernelPfS_S_S_iiiiiiiiiiiiii_param_10,
	.param .u32 _Z18gradfilter2_kernelPfS_S_S_iiiiiiiiiiiiii_param_11,
	.param .u32 _Z18gradfilter2_kernelPfS_S_S_iiiiiiiiiiiiii_param_12,
	.param .u32 _Z18gradfilter2_kernelPfS_S_S_iiiiiiiiiiiiii_param_13,
	.param .u32 _Z18gradfilter2_kernelPfS_S_S_iiiiiiiiiiiiii_param_14,
	.param .u32 _Z18gradfilter2_kernelPfS_S_S_iiiiiiiiiiiiii_param_15,
	.param .u32 _Z18gradfilter2_kernelPfS_S_S_iiiiiiiiiiiiii_param_16,
	.param .u32 _Z18gradfilter2_kernelPfS_S_S_iiiiiiiiiiiiii_param_17
)
{
	.reg .pred 	%p<95>;
	.reg .b32 	%r<251>;
	.reg .b32 	%f<127>;
	.reg .b64 	%rd<90>;

	ld.param.u64 	%rd15, [_Z18gradfilter2_kernelPfS_S_S_iiiiiiiiiiiiii_param_0];
	ld.param.u64 	%rd16, [_Z18gradfilter2_kernelPfS_S_S_iiiiiiiiiiiiii_param_1];
	ld.param.u64 	%rd17, [_Z18gradfilter2_kernelPfS_S_S_iiiiiiiiiiiiii_param_2];
	ld.param.u64 	%rd18, [_Z18gradfilter2_kernelPfS_S_S_iiiiiiiiiiiiii_param_3];
	ld.param.u32 	%r107, [_Z18gradfilter2_kernelPfS_S_S_iiiiiiiiiiiiii_param_4];
	ld.param.u32 	%r110, [_Z18gradfilter2_kernelPfS_S_S_iiiiiiiiiiiiii_param_7];
	ld.param.u32 	%r111, [_Z18gradfilter2_kernelPfS_S_S_iiiiiiiiiiiiii_param_8];
	ld.param.u32 	%r112, [_Z18gradfilter2_kernelPfS_S_S_iiiiiiiiiiiiii_param_9];
	ld.param.u32 	%r113, [_Z18gradfilter2_kernelPfS_S_S_iiiiiiiiiiiiii_param_10];
	ld.param.u32 	%r114, [_Z18gradfilter2_kernelPfS_S_S_iiiiiiiiiiiiii_param_11];
	ld.param.u32 	%r115, [_Z18gradfilter2_kernelPfS_S_S_iiiiiiiiiiiiii_param_12];
	ld.param.u32 	%r116, [_Z18gradfilter2_kernelPfS_S_S_iiiiiiiiiiiiii_param_13];
	ld.param.u32 	%r118, [_Z18gradfilter2_kernelPfS_S_S_iiiiiiiiiiiiii_param_15];
	ld.param.u32 	%r119, [_Z18gradfilter2_kernelPfS_S_S_iiiiiiiiiiiiii_param_16];
	cvta.to.global.u64 	%rd1, %rd17;
	cvta.to.global.u64 	%rd2, %rd16;
	cvta.to.global.u64 	%rd3, %rd15;
	cvta.to.global.u64 	%rd4, %rd18;
	mov.u32 	%r1, %ctaid.x;
	add.s32 	%r120, %r112, -1;
	add.s32 	%r121, %r114, -1;
	mad.lo.s32 	%r2, %r121, %r120, %r112;
	add.s32 	%r122, %r113, -1;
	add.s32 	%r123, %r115, -1;
	mad.lo.s32 	%r3, %r123, %r122, %r113;
	setp.lt.s32 	%p1, %r111, 1;
	@%p1 bra 	$L__BB8_19;
	min.s32 	%r124, %r112, %r113;
	setp.lt.s32 	%p2, %r124, 1;
	@%p2 bra 	$L__BB8_19;
	and.b32  	%r4, %r113, 15;
	add.s32 	%r5, %r4, -1;
	and.b32  	%r6, %r113, 7;
	add.s32 	%r7, %r6, -1;
	and.b32  	%r8, %r113, 2147483632;
	and.b32  	%r9, %r113, 3;
	mul.lo.s32 	%r10, %r111, %r1;
	mov.b32 	%r222, 0;
	mul.wide.s32 	%rd7, %r115, 4;
$L__BB8_3:
	add.s32 	%r127, %r222, %r10;
	mul.lo.s32 	%r12, %r127, %r112;
	mul.lo.s32 	%r13, %r127, %r2;
	mov.b32 	%r223, 0;
$L__BB8_4:
	setp.lt.u32 	%p3, %r113, 16;
	add.s32 	%r129, %r12, %r223;
	mul.lo.s32 	%r15, %r129, %r113;
	mad.lo.s32 	%r130, %r223, %r114, %r13;
	mul.lo.s32 	%r16, %r130, %r3;
	mov.b32 	%r226, 0;
	@%p3 bra 	$L__BB8_7;
	mov.b32 	%r224, 0;
$L__BB8_6:
	.pragma "nounroll";
	add.s32 	%r132, %r224, %r15;
	mul.wide.s32 	%rd19, %r132, 4;
	add.s64 	%rd20, %rd1, %rd19;
	ld.global.f32 	%f39, [%rd20];
	mad.lo.s32 	%r133, %r224, %r115, %r16;
	mul.wide.s32 	%rd21, %r133, 4;
	add.s64 	%rd22, %rd2, %rd21;
	st.global.f32 	[%rd22], %f39;
	ld.global.f32 	%f40, [%rd20+4];
	mul.wide.s32 	%rd23, %r115, 4;
	add.s64 	%rd24, %rd22, %rd23;
	st.global.f32 	[%rd24], %f40;
	ld.global.f32 	%f41, [%rd20+8];
	add.s64 	%rd25, %rd24, %rd23;
	st.global.f32 	[%rd25], %f41;
	ld.global.f32 	%f42, [%rd20+12];
	add.s64 	%rd26, %rd25, %rd23;
	st.global.f32 	[%rd26], %f42;
	ld.global.f32 	%f43, [%rd20+16];
	add.s64 	%rd27, %rd26, %rd23;
	st.global.f32 	[%rd27], %f43;
	ld.global.f32 	%f44, [%rd20+20];
	add.s64 	%rd28, %rd27, %rd23;
	st.global.f32 	[%rd28], %f44;
	ld.global.f32 	%f45, [%rd20+24];
	add.s64 	%rd29, %rd28, %rd23;
	st.global.f32 	[%rd29], %f45;
	ld.global.f32 	%f46, [%rd20+28];
	add.s64 	%rd30, %rd29, %rd23;
	st.global.f32 	[%rd30], %f46;
	ld.global.f32 	%f47, [%rd20+32];
	add.s64 	%rd31, %rd30, %rd23;
	st.global.f32 	[%rd31], %f47;
	ld.global.f32 	%f48, [%rd20+36];
	add.s64 	%rd32, %rd31, %rd23;
	st.global.f32 	[%rd32], %f48;
	ld.global.f32 	%f49, [%rd20+40];
	add.s64 	%rd33, %rd32, %rd23;
	st.global.f32 	[%rd33], %f49;
	ld.global.f32 	%f50, [%rd20+44];
	add.s64 	%rd34, %rd33, %rd23;
	st.global.f32 	[%rd34], %f50;
	ld.global.f32 	%f51, [%rd20+48];
	add.s64 	%rd35, %rd34, %rd23;
	st.global.f32 	[%rd35], %f51;
	ld.global.f32 	%f52, [%rd20+52];
	add.s64 	%rd36, %rd35, %rd23;
	st.global.f32 	[%rd36], %f52;
	ld.global.f32 	%f53, [%rd20+56];
	add.s64 	%rd37, %rd36, %rd23;
	st.global.f32 	[%rd37], %f53;
	ld.global.f32 	%f54, [%rd20+60];
	add.s64 	%rd38, %rd37, %rd23;
	st.global.f32 	[%rd38], %f54;
	add.s32 	%r224, %r224, 16;
	setp.ne.s32 	%p4, %r224, %r8;
	mov.u32 	%r226, %r8;
	@%p4 bra 	$L__BB8_6;
$L__BB8_7:
	setp.eq.s32 	%p5, %r4, 0;
	@%p5 bra 	$L__BB8_17;
	setp.lt.u32 	%p6, %r5, 7;
	@%p6 bra 	$L__BB8_10;
	add.s32 	%r134, %r226, %r15;
	mul.wide.s32 	%rd39, %r134, 4;
	add.s64 	%rd40, %rd1, %rd39;
	ld.global.f32 	%f55, [%rd40];
	mad.lo.s32 	%r135, %r226, %r115, %r16;
	mul.wide.s32 	%rd41, %r135, 4;
	add.s64 	%rd42, %rd2, %rd41;
	st.global.f32 	[%rd42], %f55;
	ld.global.f32 	%f56, [%rd40+4];
	mul.wide.s32 	%rd43, %r115, 4;
	add.s64 	%rd44, %rd42, %rd43;
	st.global.f32 	[%rd44], %f56;
	ld.global.f32 	%f57, [%rd40+8];
	add.s64 	%rd45, %rd44, %rd43;
	st.global.f32 	[%rd45], %f57;
	ld.global.f32 	%f58, [%rd40+12];
	add.s64 	%rd46, %rd45, %rd43;
	st.global.f32 	[%rd46], %f58;
	ld.global.f32 	%f59, [%rd40+16];
	add.s64 	%rd47, %rd46, %rd43;
	st.global.f32 	[%rd47], %f59;
	ld.global.f32 	%f60, [%rd40+20];
	add.s64 	%rd48, %rd47, %rd43;
	st.global.f32 	[%rd48], %f60;
	ld.global.f32 	%f61, [%rd40+24];
	add.s64 	%rd49, %rd48, %rd43;
	st.global.f32 	[%rd49], %f61;
	ld.global.f32 	%f62, [%rd40+28];
	add.s64 	%rd50, %rd49, %rd43;
	st.global.f32 	[%rd50], %f62;
	add.s32 	%r226, %r226, 8;
$L__BB8_10:
	setp.eq.s32 	%p7, %r6, 0;
	@%p7 bra 	$L__BB8_17;
	setp.lt.u32 	%p8, %r7, 3;
	@%p8 bra 	$L__BB8_13;
	add.s32 	%r136, %r226, %r15;
	mul.wide.s32 	%rd51, %r136, 4;
	add.s64 	%rd52, %rd1, %rd51;
	ld.global.f32 	%f63, [%rd52];
	mad.lo.s32 	%r137, %r226, %r115, %r16;
	mul.wide.s32 	%rd53, %r137, 4;
	add.s64 	%rd54, %rd2, %rd53;
	st.global.f32 	[%rd54], %f63;
	ld.global.f32 	%f64, [%rd52+4];
	add.s64 	%rd56, %rd54, %rd7;
	st.global.f32 	[%rd56], %f64;
	ld.global.f32 	%f65, [%rd52+8];
	add.s64 	%rd57, %rd56, %rd7;
	st.global.f32 	[%rd57], %f65;
	ld.global.f32 	%f66, [%rd52+12];
	add.s64 	%rd58, %rd57, %rd7;
	st.global.f32 	[%rd58], %f66;
	add.s32 	%r226, %r226, 4;
$L__BB8_13:
	setp.eq.s32 	%p9, %r9, 0;
	@%p9 bra 	$L__BB8_17;
	setp.eq.s32 	%p10, %r9, 1;
	add.s32 	%r138, %r226, %r15;
	mul.wide.s32 	%rd59, %r138, 4;
	add.s64 	%rd5, %rd1, %rd59;
	ld.global.f32 	%f67, [%rd5];
	mad.lo.s32 	%r139, %r226, %r115, %r16;
	mul.wide.s32 	%rd60, %r139, 4;
	add.s64 	%rd6, %rd2, %rd60;
	st.global.f32 	[%rd6], %f67;
	@%p10 bra 	$L__BB8_17;
	setp.eq.s32 	%p11, %r9, 2;
	ld.global.f32 	%f68, [%rd5+4];
	add.s64 	%rd8, %rd6, %rd7;
	st.global.f32 	[%rd8], %f68;
	@%p11 bra 	$L__BB8_17;
	ld.global.f32 	%f69, [%rd5+8];
	add.s64 	%rd61, %rd8, %rd7;
	st.global.f32 	[%rd61], %f69;
$L__BB8_17:
	add.s32 	%r223, %r223, 1;
	setp.ne.s32 	%p12, %r223, %r112;
	@%p12 bra 	$L__BB8_4;
	add.s32 	%r222, %r222, 1;
	setp.ne.s32 	%p13, %r222, %r111;
	@%p13 bra 	$L__BB8_3;
$L__BB8_19:
	ld.param.u32 	%r209, [_Z18gradfilter2_kernelPfS_S_S_iiiiiiiiiiiiii_param_5];
	setp.lt.s32 	%p14, %r209, 1;
	@%p14 bra 	$L__BB8_102;
	ld.param.u32 	%r214, [_Z18gradfilter2_kernelPfS_S_S_iiiiiiiiiiiiii_param_6];
	ld.param.u32 	%r210, [_Z18gradfilter2_kernelPfS_S_S_iiiiiiiiiiiiii_param_5];
	mov.u32 	%r140, %tid.x;
	mad.lo.s32 	%r26, %r111, %r1, %r140;
	mul.lo.s32 	%r141, %r107, %r1;
	mul.lo.s32 	%r142, %r210, %r140;
	mad.lo.s32 	%r27, %r141, %r210, %r142;
	min.s32 	%r143, %r214, %r110;
	setp.lt.s32 	%p15, %r143, 1;
	@%p15 bra 	$L__BB8_102;
	setp.lt.s32 	%p16, %r2, 1;
	@%p16 bra 	$L__BB8_87;
	setp.lt.s32 	%p26, %r3, 1;
	@%p26 bra 	$L__BB8_72;
	add.s32 	%r173, %r115, 7;
	add.s32 	%r174, %r113, 7;
	mad.lo.s32 	%r175, %r173, %r174, %r113;
	and.b32  	%r176, %r175, 7;
	add.s32 	%r28, %r176, -1;
	add.s32 	%r177, %r115, 3;
	add.s32 	%r178, %r113, 3;
	mad.lo.s32 	%r179, %r177, %r178, %r113;
	and.b32  	%r29, %r179, 3;
	and.b32  	%r30, %r3, 7;
	and.b32  	%r31, %r3, 2147483640;
	and.b32  	%r32, %r175, 3;
	and.b32  	%r33, %r179, 1;
	neg.s32 	%r34, %r31;
	sub.s32 	%r35, 3, %r116;
	neg.s32 	%r36, %r116;
	mul.lo.s32 	%r37, %r26, %r2;
	mov.b32 	%r228, 0;
$L__BB8_24:
	ld.param.u32 	%r221, [_Z18gradfilter2_kernelPfS_S_S_iiiiiiiiiiiiii_param_14];
	mov.u32 	%r181, %ctaid.x;
	mad.lo.s32 	%r182, %r221, %r181, %r228;
	mul.lo.s32 	%r39, %r182, %r118;
	mov.b32 	%r229, 0;
$L__BB8_25:
	ld.param.u32 	%r219, [_Z18gradfilter2_kernelPfS_S_S_iiiiiiiiiiiiii_param_6];
	sub.s32 	%r41, %r229, %r116;
	add.s32 	%r184, %r27, %r228;
	mad.lo.s32 	%r185, %r184, %r219, %r229;
	mul.lo.s32 	%r42, %r185, %r110;
	mov.b32 	%r230, 0;
$L__BB8_26:
	sub.s32 	%r44, %r230, %r116;
	add.s32 	%r45, %r35, %r230;
	add.s32 	%r46, %r36, %r230;
	mov.b32 	%r231, 0;
	mov.f32 	%f106, 0f00000000;
$L__BB8_27:
	add.s32 	%r187, %r231, %r41;
	setp.gt.s32 	%p36, %r187, -1;
	setp.lt.s32 	%p37, %r187, %r118;
	and.pred  	%p38, %p36, %p37;
	add.s32 	%r188, %r39, %r187;
	mul.lo.s32 	%r48, %r188, %r119;
	add.s32 	%r189, %r37, %r231;
	mul.lo.s32 	%r49, %r189, %r3;
	@%p38 bra 	$L__BB8_28;
	bra.uni 	$L__BB8_68;
$L__BB8_28:
	setp.lt.u32 	%p39, %r3, 8;
	mov.b32 	%r237, 0;
	@%p39 bra 	$L__BB8_47;
	add.s32 	%r232, %r46, %r48;
	mov.u32 	%r233, %r45;
	mov.u32 	%r234, %r49;
	mov.u32 	%r235, %r34;
$L__BB8_30:
	.pragma "nounroll";
	add.s32 	%r191, %r233, -3;
	setp.lt.s32 	%p40, %r191, 0;
	setp.ge.s32 	%p41, %r191, %r119;
	mul.wide.s32 	%rd78, %r232, 4;
	add.s64 	%rd9, %rd3, %rd78;
	mul.wide.s32 	%rd79, %r234, 4;
	add.s64 	%rd10, %rd2, %rd79;
	or.pred  	%p42, %p40, %p41;
	@%p42 bra 	$L__BB8_32;
	ld.global.f32 	%f72, [%rd9];
	ld.global.f32 	%f73, [%rd10];
	fma.rn.f32 	%f106, %f72, %f73, %f106;
$L__BB8_32:
	add.s32 	%r192, %r233, -2;
	setp.lt.s32 	%p43, %r192, 0;
	setp.ge.s32 	%p44, %r192, %r119;
	or.pred  	%p45, %p43, %p44;
	@%p45 bra 	$L__BB8_34;
	ld.global.f32 	%f74, [%rd9+4];
	ld.global.f32 	%f75, [%rd10+4];
	fma.rn.f32 	%f106, %f74, %f75, %f106;
$L__BB8_34:
	add.s32 	%r193, %r233, -1;
	setp.lt.s32 	%p46, %r193, 0;
	setp.ge.s32 	%p47, %r193, %r119;
	or.pred  	%p48, %p46, %p47;
	@%p48 bra 	$L__BB8_36;
	ld.global.f32 	%f76, [%rd9+8];
	ld.global.f32 	%f77, [%rd10+8];
	fma.rn.f32 	%f106, %f76, %f77, %f106;
$L__BB8_36:
	setp.lt.s32 	%p49, %r233, 0;
	setp.ge.s32 	%p50, %r233, %r119;
	or.pred  	%p51, %p49, %p50;
	@%p51 bra 	$L__BB8_38;
	ld.global.f32 	%f78, [%rd9+12];
	ld.global.f32 	%f79, [%rd10+12];
	fma.rn.f32 	%f106, %f78, %f79, %f106;
$L__BB8_38:
	add.s32 	%r194, %r233, 1;
	setp.lt.s32 	%p52, %r194, 0;
	setp.ge.s32 	%p53, %r194, %r119;
	or.pred  	%p54, %p52, %p53;
	@%p54 bra 	$L__BB8_40;
	ld.global.f32 	%f80, [%rd9+16];
	ld.global.f32 	%f81, [%rd10+16];
	fma.rn.f32 	%f106, %f80, %f81, %f106;
$L__BB8_40:
	add.s32 	%r195, %r233, 2;
	setp.lt.s32 	%p55, %r195, 0;
	setp.ge.s32 	%p56, %r195, %r119;
	or.pred  	%p57, %p55, %p56;
	@%p57 bra 	$L__BB8_42;
	ld.global.f32 	%f82, [%rd9+20];
	ld.global.f32 	%f83, [%rd10+20];
	fma.rn.f32 	%f106, %f82, %f83, %f106;
$L__BB8_42:
	add.s32 	%r196, %r233, 3;
	setp.lt.s32 	%p58, %r196, 0;
	setp.ge.s32 	%p59, %r196, %r119;
	or.pred  	%p60, %p58, %p59;
	@%p60 bra 	$L__BB8_44;
	ld.global.f32 	%f84, [%rd9+24];
	ld.global.f32 	%f85, [%rd10+24];
	fma.rn.f32 	%f106, %f84, %f85, %f106;
$L__BB8_44:
	add.s32 	%r197, %r233, 4;
	setp.lt.s32 	%p61, %r197, 0;
	setp.ge.s32 	%p62, %r197, %r119;
	or.pred  	%p63, %p61, %p62;
	@%p63 bra 	$L__BB8_46;
	ld.global.f32 	%f86, [%rd9+28];
	ld.global.f32 	%f87, [%rd10+28];
	fma.rn.f32 	%f106, %f86, %f87, %f106;
$L__BB8_46:
	add.s32 	%r235, %r235, 8;
	add.s32 	%r234, %r234, 8;
	add.s32 	%r233, %r233, 8;
	add.s32 	%r232, %r232, 8;
	setp.ne.s32 	%p64, %r235, 0;
	mov.u32 	%r237, %r31;
	@%p64 bra 	$L__BB8_30;
$L__BB8_47:
	setp.eq.s32 	%p65, %r30, 0;
	@%p65 bra 	$L__BB8_68;
	setp.lt.u32 	%p66, %r28, 3;
	@%p66 bra 	$L__BB8_58;
	add.s32 	%r59, %r237, %r44;
	setp.lt.s32 	%p67, %r59, 0;
	setp.ge.s32 	%p68, %r59, %r119;
	add.s32 	%r198, %r59, %r48;
	mul.wide.s32 	%rd80, %r198, 4;
	add.s64 	%rd11, %rd3, %rd80;
	add.s32 	%r199, %r237, %r49;
	mul.wide.s32 	%rd81, %r199, 4;
	add.s64 	%rd12, %rd2, %rd81;
	or.pred  	%p69, %p67, %p68;
	@%p69 bra 	$L__BB8_51;
	ld.global.f32 	%f89, [%rd11];
	ld.global.f32 	%f90, [%rd12];
	fma.rn.f32 	%f106, %f89, %f90, %f106;
$L__BB8_51:
	add.s32 	%r200, %r59, 1;
	setp.lt.s32 	%p70, %r200, 0;
	setp.ge.s32 	%p71, %r200, %r119;
	or.pred  	%p72, %p70, %p71;
	@%p72 bra 	$L__BB8_53;
	ld.global.f32 	%f91, [%rd11+4];
	ld.global.f32 	%f92, [%rd12+4];
	fma.rn.f32 	%f106, %f91, %f92, %f106;
$L__BB8_53:
	add.s32 	%r201, %r59, 2;
	setp.lt.s32 	%p73, %r201, 0;
	setp.ge.s32 	%p74, %r201, %r119;
	or.pred  	%p75, %p73, %p74;
	@%p75 bra 	$L__BB8_55;
	ld.global.f32 	%f93, [%rd11+8];
	ld.global.f32 	%f94, [%rd12+8];
	fma.rn.f32 	%f106, %f93, %f94, %f106;
$L__BB8_55:
	add.s32 	%r202, %r59, 3;
	setp.lt.s32 	%p76, %r202, 0;
	setp.ge.s32 	%p77, %r202, %r119;
	or.pred  	%p78, %p76, %p77;
	@%p78 bra 	$L__BB8_57;
	ld.global.f32 	%f95, [%rd11+12];
	ld.global.f32 	%f96, [%rd12+12];
	fma.rn.f32 	%f106, %f95, %f96, %f106;
$L__BB8_57:
	add.s32 	%r237, %r237, 4;
$L__BB8_58:
	setp.eq.s32 	%p79, %r32, 0;
	@%p79 bra 	$L__BB8_68;
	setp.eq.s32 	%p80, %r29, 1;
	@%p80 bra 	$L__BB8_65;
	add.s32 	%r62, %r237, %r44;
	setp.lt.s32 	%p81, %r62, 0;
	setp.ge.s32 	%p82, %r62, %r119;
	add.s32 	%r203, %r62, %r48;
	mul.wide.s32 	%rd82, %r203, 4;
	add.s64 	%rd13, %rd3, %rd82;
	add.s32 	%r204, %r237, %r49;
	mul.wide.s32 	%rd83, %r204, 4;
	add.s64 	%rd14, %rd2, %rd83;
	or.pred  	%p83, %p81, %p82;
	@%p83 bra 	$L__BB8_62;
	ld.global.f32 	%f98, [%rd13];
	ld.global.f32 	%f99, [%rd14];
	fma.rn.f32 	%f106, %f98, %f99, %f106;
$L__BB8_62:
	add.s32 	%r205, %r62, 1;
	setp.lt.s32 	%p84, %r205, 0;
	setp.ge.s32 	%p85, %r205, %r119;
	or.pred  	%p86, %p84, %p85;
	@%p86 bra 	$L__BB8_64;
	ld.global.f32 	%f100, [%rd13+4];
	ld.global.f32 	%f101, [%rd14+4];
	fma.rn.f32 	%f106, %f100, %f101, %f106;
$L__BB8_64:
	add.s32 	%r237, %r237, 2;
$L__BB8_65:
	setp.eq.s32 	%p87, %r33, 0;
	@%p87 bra 	$L__BB8_68;
	add.s32 	%r65, %r237, %r44;
	setp.lt.s32 	%p88, %r65, 0;
	setp.ge.s32 	%p89, %r65, %r119;
	or.pred  	%p90, %p88, %p89;
	@%p90 bra 	$L__BB8_68;
	add.s32 	%r206, %r65, %r48;
	mul.wide.s32 	%rd84, %r206, 4;
	add.s64 	%rd85, %rd3, %rd84;
	ld.global.f32 	%f102, [%rd85];
	add.s32 	%r207, %r237, %r49;
	mul.wide.s32 	%rd86, %r207, 4;
	add.s64 	%rd87, %rd2, %rd86;
	ld.global.f32 	%f103, [%rd87];
	fma.rn.f32 	%f106, %f102, %f103, %f106;
$L__BB8_68:
	add.s32 	%r231, %r231, 1;
	setp.ne.s32 	%p91, %r231, %r2;
	@%p91 bra 	$L__BB8_27;
	add.s32 	%r208, %r230, %r42;
	mul.wide.s32 	%rd88, %r208, 4;
	add.s64 	%rd89, %rd4, %rd88;
	st.global.f32 	[%rd89], %f106;
	add.s32 	%r230, %r230, 1;
	setp.ne.s32 	%p92, %r230, %r110;
	@%p92 bra 	$L__BB8_26;
	ld.param.u32 	%r220, [_Z18gradfilter2_kernelPfS_S_S_iiiiiiiiiiiiii_param_6];
	add.s32 	%r229, %r229, 1;
	setp.ne.s32 	%p93, %r229, %r220;
	@%p93 bra 	$L__BB8_25;
	ld.param.u32 	%r213, [_Z18gradfilter2_kernelPfS_S_S_iiiiiiiiiiiiii_param_5];
	add.s32 	%r228, %r228, 1;
	setp.eq.s32 	%p94, %r228, %r213;
	@%p94 bra 	$L__BB8_102;
	bra.uni 	$L__BB8_24;
$L__BB8_72:
	and.b32  	%r71, %r110, 7;
	add.s32 	%r72, %r71, -1;
	and.b32  	%r73, %r110, 3;
	and.b32  	%r74, %r110, 2147483640;
	and.b32  	%r75, %r110, 1;
	mov.b32 	%r239, 0;
$L__BB8_73:
	ld.param.u32 	%r217, [_Z18gradfilter2_kernelPfS_S_S_iiiiiiiiiiiiii_param_6];
	add.s32 	%r160, %r27, %r239;
	mul.lo.s32 	%r77, %r160, %r217;
	mov.b32 	%r240, 0;
$L__BB8_74:
	setp.lt.u32 	%p27, %r110, 8;
	add.s32 	%r162, %r77, %r240;
	mul.lo.s32 	%r79, %r162, %r110;
	mov.b32 	%r243, 0;
	@%p27 bra 	$L__BB8_77;
	mov.b32 	%r241, 0;
$L__BB8_76:
	.pragma "nounroll";
	add.s32 	%r164, %r241, %r79;
	mul.wide.s32 	%rd70, %r164, 4;
	add.s64 	%rd71, %rd4, %rd70;
	mov.b32 	%r165, 0;
	st.global.u32 	[%rd71], %r165;
	st.global.u32 	[%rd71+4], %r165;
	st.global.u32 	[%rd71+8], %r165;
	st.global.u32 	[%rd71+12], %r165;
	st.global.u32 	[%rd71+16], %r165;
	st.global.u32 	[%rd71+20], %r165;
	st.global.u32 	[%rd71+24], %r165;
	st.global.u32 	[%rd71+28], %r165;
	add.s32 	%r241, %r241, 8;
	setp.ne.s32 	%p28, %r241, %r74;
	mov.u32 	%r243, %r74;
	@%p28 bra 	$L__BB8_76;
$L__BB8_77:
	setp.eq.s32 	%p29, %r71, 0;
	@%p29 bra 	$L__BB8_85;
	setp.lt.u32 	%p30, %r72, 3;
	@%p30 bra 	$L__BB8_80;
	add.s32 	%r166, %r243, %r79;
	mul.wide.s32 	%rd72, %r166, 4;
	add.s64 	%rd73, %rd4, %rd72;
	mov.b32 	%r167, 0;
	st.global.u32 	[%rd73], %r167;
	st.global.u32 	[%rd73+4], %r167;
	st.global.u32 	[%rd73+8], %r167;
	st.global.u32 	[%rd73+12], %r167;
	add.s32 	%r243, %r243, 4;
$L__BB8_80:
	setp.eq.s32 	%p31, %r73, 0;
	@%p31 bra 	$L__BB8_85;
	setp.eq.s32 	%p32, %r73, 1;
	@%p32 bra 	$L__BB8_83;
	add.s32 	%r168, %r243, %r79;
	mul.wide.s32 	%rd74, %r168, 4;
	add.s64 	%rd75, %rd4, %rd74;
	mov.b32 	%r169, 0;
	st.global.u32 	[%rd75], %r169;
	st.global.u32 	[%rd75+4], %r169;
	add.s32 	%r243, %r243, 2;
$L__BB8_83:
	setp.eq.s32 	%p33, %r75, 0;
	@%p33 bra 	$L__BB8_85;
	add.s32 	%r170, %r243, %r79;
	mul.wide.s32 	%rd76, %r170, 4;
	add.s64 	%rd77, %rd4, %rd76;
	mov.b32 	%r171, 0;
	st.global.u32 	[%rd77], %r171;
$L__BB8_85:
	ld.param.u32 	%r218, [_Z18gradfilter2_kernelPfS_S_S_iiiiiiiiiiiiii_param_6];
	add.s32 	%r240, %r240, 1;
	setp.ne.s32 	%p34, %r240, %r218;
	@%p34 bra 	$L__BB8_74;
	ld.param.u32 	%r212, [_Z18gradfilter2_kernelPfS_S_S_iiiiiiiiiiiiii_param_5];
	add.s32 	%r239, %r239, 1;
	setp.eq.s32 	%p35, %r239, %r212;
	@%p35 bra 	$L__BB8_102;
	bra.uni 	$L__BB8_73;
$L__BB8_87:
	and.b32  	%r89, %r110, 7;
	add.s32 	%r90, %r89, -1;
	and.b32  	%r91, %r110, 3;
	and.b32  	%r92, %r110, 2147483640;
	and.b32  	%r93, %r110, 1;
	mov.b32 	%r245, 0;
$L__BB8_88:
	ld.param.u32 	%r215, [_Z18gradfilter2_kernelPfS_S_S_iiiiiiiiiiiiii_param_6];
	add.s32 	%r146, %r27, %r245;
	mul.lo.s32 	%r95, %r146, %r215;
	mov.b32 	%r246, 0;
$L__BB8_89:
	setp.lt.u32 	%p17, %r110, 8;
	add.s32 	%r148, %r95, %r246;
	mul.lo.s32 	%r97, %r148, %r110;
	mov.b32 	%r249, 0;
	@%p17 bra 	$L__BB8_92;
	mov.b32 	%r247, 0;
$L__BB8_91:
	.pragma "nounroll";
	add.s32 	%r150, %r247, %r97;
	mul.wide.s32 	%rd62, %r150, 4;
	add.s64 	%rd63, %rd4, %rd62;
	mov.b32 	%r151, 0;
	st.global.u32 	[%rd63], %r151;
	st.global.u32 	[%rd63+4], %r151;
	st.global.u32 	[%rd63+8], %r151;
	st.global.u32 	[%rd63+12], %r151;
	st.global.u32 	[%rd63+16], %r151;
	st.global.u32 	[%rd63+20], %r151;
	st.global.u32 	[%rd63+24], %r151;
	st.global.u32 	[%rd63+28], %r151;
	add.s32 	%r247, %r247, 8;
	setp.ne.s32 	%p18, %r247, %r92;
	mov.u32 	%r249, %r92;
	@%p18 bra 	$L__BB8_91;
$L__BB8_92:
	setp.eq.s32 	%p19, %r89, 0;
	@%p19 bra 	$L__BB8_100;
	setp.lt.u32 	%p20, %r90, 3;
	@%p20 bra 	$L__BB8_95;
	add.s32 	%r152, %r249, %r97;
	mul.wide.s32 	%rd64, %r152, 4;
	add.s64 	%rd65, %rd4, %rd64;
	mov.b32 	%r153, 0;
	st.global.u32 	[%rd65], %r153;
	st.global.u32 	[%rd65+4], %r153;
	st.global.u32 	[%rd65+8], %r153;
	st.global.u32 	[%rd65+12], %r153;
	add.s32 	%r249, %r249, 4;
$L__BB8_95:
	setp.eq.s32 	%p21, %r91, 0;
	@%p21 bra 	$L__BB8_100;
	setp.eq.s32 	%p22, %r91, 1;
	@%p22 bra 	$L__BB8_98;
	add.s32 	%r154, %r249, %r97;
	mul.wide.s32 	%rd66, %r154, 4;
	add.s64 	%rd67, %rd4, %rd66;
	mov.b32 	%r155, 0;
	st.global.u32 	[%rd67], %r155;
	st.global.u32 	[%rd67+4], %r155;
	add.s32 	%r249, %r249, 2;
$L__BB8_98:
	setp.eq.s32 	%p23, %r93, 0;
	@%p23 bra 	$L__BB8_100;
	add.s32 	%r156, %r249, %r97;
	mul.wide.s32 	%rd68, %r156, 4;
	add.s64 	%rd69, %rd4, %rd68;
	mov.b32 	%r157, 0;
	st.global.u32 	[%rd69], %r157;
$L__BB8_100:
	ld.param.u32 	%r216, [_Z18gradfilter2_kernelPfS_S_S_iiiiiiiiiiiiii_param_6];
	add.s32 	%r246, %r246, 1;
	setp.ne.s32 	%p24, %r246, %r216;
	@%p24 bra 	$L__BB8_89;
	ld.param.u32 	%r211, [_Z18gradfilter2_kernelPfS_S_S_iiiiiiiiiiiiii_param_5];
	add.s32 	%r245, %r245, 1;
	setp.ne.s32 	%p25, %r245, %r211;
	@%p25 bra 	$L__BB8_88;
$L__BB8_102:
	ret;

}
	// .globl	_Z11full_kernelPfS_iiiii
.visible .entry _Z11full_kernelPfS_iiiii(
	.param .u64 .ptr .align 1 _Z11full_kernelPfS_iiiii_param_0,
	.param .u64 .ptr .align 1 _Z11full_kernelPfS_iiiii_param_1,
	.param .u32 _Z11full_kernelPfS_iiiii_param_2,
	.param .u32 _Z11full_kernelPfS_iiiii_param_3,
	.param .u32 _Z11full_kernelPfS_iiiii_param_4,
	.param .u32 _Z11full_kernelPfS_iiiii_param_5,
	.param .u32 _Z11full_kernelPfS_iiiii_param_6
)
{
	.reg .pred 	%p<16>;
	.reg .b32 	%r<66>;
	.reg .b32 	%f<32>;
	.reg .b64 	%rd<53>;

	ld.param.u64 	%rd8, [_Z11full_kernelPfS_iiiii_param_0];
	ld.param.u64 	%rd9, [_Z11full_kernelPfS_iiiii_param_1];
	ld.param.u32 	%r34, [_Z11full_kernelPfS_iiiii_param_2];
	ld.param.u32 	%r35, [_Z11full_kernelPfS_iiiii_param_3];
	ld.param.u32 	%r36, [_Z11full_kernelPfS_iiiii_param_4];
	ld.param.u32 	%r37, [_Z11full_kernelPfS_iiiii_param_5];
	ld.param.u32 	%r38, [_Z11full_kernelPfS_iiiii_param_6];
	cvta.to.global.u64 	%rd1, %rd9;
	cvta.to.global.u64 	%rd2, %rd8;
	mov.u32 	%r1, %tid.x;
	setp.ge.s32 	%p1, %r1, %r38;
	setp.lt.s32 	%p2, %r35, 1;
	or.pred  	%p3, %p1, %p2;
	@%p3 bra 	$L__BB9_19;
	min.s32 	%r39, %r36, %r37;
	setp.lt.s32 	%p4, %r39, 1;
	@%p4 bra 	$L__BB9_19;
	mul.lo.s32 	%r2, %r37, %r36;
	and.b32  	%r3, %r37, 15;
	and.b32  	%r4, %r37, 7;
	and.b32  	%r5, %r37, 2147483632;
	and.b32  	%r6, %r37, 3;
	neg.s32 	%r7, %r5;
	mul.lo.s32 	%r8, %r37, %r34;
	shl.b32 	%r9, %r34, 4;
	add.s64 	%rd3, %rd2, 32;
	mul.lo.s32 	%r10, %r35, %r1;
	mov.b32 	%r58, 0;
	mul.wide.s32 	%rd6, %r34, 4;
$L__BB9_3:
	add.s32 	%r42, %r58, %r10;
	mul.lo.s32 	%r12, %r2, %r42;
	mul.lo.s32 	%r13, %r2, %r58;
	mul.lo.s32 	%r14, %r36, %r58;
	mul.lo.s32 	%r15, %r36, %r42;
	mov.b32 	%r59, 0;
$L__BB9_4:
	setp.lt.u32 	%p5, %r37, 16;
	mul.lo.s32 	%r44, %r59, %r37;
	add.s32 	%r17, %r44, %r12;
	add.s32 	%r18, %r44, %r13;
	mov.b32 	%r64, 0;
	@%p5 bra 	$L__BB9_7;
	add.s32 	%r45, %r14, %r59;
	mad.lo.s32 	%r61, %r8, %r45, %r1;
	add.s32 	%r46, %r15, %r59;
	mul.lo.s32 	%r60, %r37, %r46;
	mov.u32 	%r62, %r7;
$L__BB9_6:
	.pragma "nounroll";
	mul.wide.s32 	%rd10, %r60, 4;
	add.s64 	%rd11, %rd3, %rd10;
	ld.global.f32 	%f1, [%rd11+-32];
	mul.wide.s32 	%rd12, %r61, 4;
	add.s64 	%rd13, %rd1, %rd12;
	st.global.f32 	[%rd13], %f1;
	ld.global.f32 	%f2, [%rd11+-28];
	mul.wide.s32 	%rd14, %r34, 4;
	add.s64 	%rd15, %rd13, %rd14;
	st.global.f32 	[%rd15], %f2;
	ld.global.f32 	%f3, [%rd11+-24];
	add.s64 	%rd16, %rd15, %rd14;
	st.global.f32 	[%rd16], %f3;
	ld.global.f32 	%f4, [%rd11+-20];
	add.s64 	%rd17, %rd16, %rd14;
	st.global.f32 	[%rd17], %f4;
	ld.global.f32 	%f5, [%rd11+-16];
	add.s64 	%rd18, %rd17, %rd14;
	st.global.f32 	[%rd18], %f5;
	ld.global.f32 	%f6, [%rd11+-12];
	add.s64 	%rd19, %rd18, %rd14;
	st.global.f32 	[%rd19], %f6;
	ld.global.f32 	%f7, [%rd11+-8];
	add.s64 	%rd20, %rd19, %rd14;
	st.global.f32 	[%rd20], %f7;
	ld.global.f32 	%f8, [%rd11+-4];
	add.s64 	%rd21, %rd20, %rd14;
	st.global.f32 	[%rd21], %f8;
	ld.global.f32 	%f9, [%rd11];
	add.s64 	%rd22, %rd21, %rd14;
	st.global.f32 	[%rd22], %f9;
	ld.global.f32 	%f10, [%rd11+4];
	add.s64 	%rd23, %rd22, %rd14;
	st.global.f32 	[%rd23], %f10;
	ld.global.f32 	%f11, [%rd11+8];
	add.s64 	%rd24, %rd23, %rd14;
	st.global.f32 	[%rd24], %f11;
	ld.global.f32 	%f12, [%rd11+12];
	add.s64 	%rd25, %rd24, %rd14;
	st.global.f32 	[%rd25], %f12;
	ld.global.f32 	%f13, [%rd11+16];
	add.s64 	%rd26, %rd25, %rd14;
	st.global.f32 	[%rd26], %f13;
	ld.global.f32 	%f14, [%rd11+20];
	add.s64 	%rd27, %rd26, %rd14;
	st.global.f32 	[%rd27], %f14;
	ld.global.f32 	%f15, [%rd11+24];
	add.s64 	%rd28, %rd27, %rd14;
	st.global.f32 	[%rd28], %f15;
	ld.global.f32 	%f16, [%rd11+28];
	add.s64 	%rd29, %rd28, %rd14;
	st.global.f32 	[%rd29], %f16;
	add.s32 	%r62, %r62, 16;
	add.s32 	%r61, %r61, %r9;
	add.s32 	%r60, %r60, 16;
	setp.ne.s32 	%p6, %r62, 0;
	mov.u32 	%r64, %r5;
	@%p6 bra 	$L__BB9_6;
$L__BB9_7:
	setp.eq.s32 	%p7, %r3, 0;
	@%p7 bra 	$L__BB9_17;
	add.s32 	%r47, %r3, -1;
	setp.lt.u32 	%p8, %r47, 7;
	@%p8 bra 	$L__BB9_10;
	add.s32 	%r48, %r17, %r64;
	mul.wide.s32 	%rd30, %r48, 4;
	add.s64 	%rd31, %rd2, %rd30;
	ld.global.f32 	%f17, [%rd31];
	add.s32 	%r49, %r18, %r64;
	mad.lo.s32 	%r50, %r49, %r34, %r1;
	mul.wide.s32 	%rd32, %r50, 4;
	add.s64 	%rd33, %rd1, %rd32;
	st.global.f32 	[%rd33], %f17;
	ld.global.f32 	%f18, [%rd31+4];
	mul.wide.s32 	%rd34, %r34, 4;
	add.s64 	%rd35, %rd33, %rd34;
	st.global.f32 	[%rd35], %f18;
	ld.global.f32 	%f19, [%rd31+8];
	add.s64 	%rd36, %rd35, %rd34;
	st.global.f32 	[%rd36], %f19;
	ld.global.f32 	%f20, [%rd31+12];
	add.s64 	%rd37, %rd36, %rd34;
	st.global.f32 	[%rd37], %f20;
	ld.global.f32 	%f21, [%rd31+16];
	add.s64 	%rd38, %rd37, %rd34;
	st.global.f32 	[%rd38], %f21;
	ld.global.f32 	%f22, [%rd31+20];
	add.s64 	%rd39, %rd38, %rd34;
	st.global.f32 	[%rd39], %f22;
	ld.global.f32 	%f23, [%rd31+24];
	add.s64 	%rd40, %rd39, %rd34;
	st.global.f32 	[%rd40], %f23;
	ld.global.f32 	%f24, [%rd31+28];
	add.s64 	%rd41, %rd40, %rd34;
	st.global.f32 	[%rd41], %f24;
	add.s32 	%r64, %r64, 8;
$L__BB9_10:
	setp.eq.s32 	%p9, %r4, 0;
	@%p9 bra 	$L__BB9_17;
	add.s32 	%r51, %r4, -1;
	setp.lt.u32 	%p10, %r51, 3;
	@%p10 bra 	$L__BB9_13;
	add.s32 	%r52, %r17, %r64;
	mul.wide.s32 	%rd42, %r52, 4;
	add.s64 	%rd43, %rd2, %rd42;
	ld.global.f32 	%f25, [%rd43];
	add.s32 	%r53, %r18, %r64;
	mad.lo.s32 	%r54, %r53, %r34, %r1;
	mul.wide.s32 	%rd44, %r54, 4;
	add.s64 	%rd45, %rd1, %rd44;
	st.global.f32 	[%rd45], %f25;
	ld.global.f32 	%f26, [%rd43+4];
	mul.wide.s32 	%rd46, %r34, 4;
	add.s64 	%rd47, %rd45, %rd46;
	st.global.f32 	[%rd47], %f26;
	ld.global.f32 	%f27, [%rd43+8];
	add.s64 	%rd48, %rd47, %rd46;
	st.global.f32 	[%rd48], %f27;
	ld.global.f32 	%f28, [%rd43+12];
	add.s64 	%rd49, %rd48, %rd46;
	st.global.f32 	[%rd49], %f28;
	add.s32 	%r64, %r64, 4;
$L__BB9_13:
	setp.eq.s32 	%p11, %r6, 0;
	@%p11 bra 	$L__BB9_17;
	setp.eq.s32 	%p12, %r6, 1;
	add.s32 	%r55, %r17, %r64;
	mul.wide.s32 	%rd50, %r55, 4;
	add.s64 	%rd4, %rd2, %rd50;
	ld.global.f32 	%f29, [%rd4];
	add.s32 	%r56, %r18, %r64;
	mad.lo.s32 	%r57, %r56, %r34, %r1;
	mul.wide.s32 	%rd51, %r57, 4;
	add.s64 	%rd5, %rd1, %rd51;
	st.global.f32 	[%rd5], %f29;
	@%p12 bra 	$L__BB9_17;
	setp.eq.s32 	%p13, %r6, 2;
	ld.global.f32 	%f30, [%rd4+4];
	add.s64 	%rd7, %rd5, %rd6;
	st.global.f32 	[%rd7], %f30;
	@%p13 bra 	$L__BB9_17;
	ld.global.f32 	%f31, [%rd4+8];
	add.s64 	%rd52, %rd7, %rd6;
	st.global.f32 	[%rd52], %f31;
$L__BB9_17:
	add.s32 	%r59, %r59, 1;
	setp.ne.s32 	%p14, %r59, %r36;
	@%p14 bra 	$L__BB9_4;
	add.s32 	%r58, %r58, 1;
	setp.ne.s32 	%p15, %r58, %r35;
	@%p15 bra 	$L__BB9_3;
$L__BB9_19:
	ret;

}
	// .globl	_Z13unfull_kernelPfS_iiiii
.visible .entry _Z13unfull_kernelPfS_iiiii(
	.param .u64 .ptr .align 1 _Z13unfull_kernelPfS_iiiii_param_0,
	.param .u64 .ptr .align 1 _Z13unfull_kernelPfS_iiiii_param_1,
	.param .u32 _Z13unfull_kernelPfS_iiiii_param_2,
	.param .u32 _Z13unfull_kernelPfS_iiiii_param_3,
	.param .u32 _Z13unfull_kernelPfS_iiiii_param_4,
	.param .u32 _Z13unfull_kernelPfS_iiiii_param_5,
	.param .u32 _Z13unfull_kernelPfS_iiiii_param_6
)
{
	.reg .pred 	%p<16>;
	.reg .b32 	%r<66>;
	.reg .b32 	%f<32>;
	.reg .b64 	%rd<53>;

	ld.param.u64 	%rd8, [_Z13unfull_kernelPfS_iiiii_param_0];
	ld.param.u64 	%rd9, [_Z13unfull_kernelPfS_iiiii_param_1];
	ld.param.u32 	%r34, [_Z13unfull_kernelPfS_iiiii_param_2];
	ld.param.u32 	%r35, [_Z13unfull_kernelPfS_iiiii_param_3];
	ld.param.u32 	%r36, [_Z13unfull_kernelPfS_iiiii_param_4];
	ld.param.u32 	%r37, [_Z13unfull_kernelPfS_iiiii_param_5];
	ld.param.u32 	%r38, [_Z13unfull_kernelPfS_iiiii_param_6];
	cvta.to.global.u64 	%rd1, %rd9;
	cvta.to.global.u64 	%rd2, %rd8;
	mov.u32 	%r1, %tid.x;
	setp.ge.s32 	%p1, %r1, %r38;
	setp.lt.s32 	%p2, %r35, 1;
	or.pred  	%p3, %p1, %p2;
	@%p3 bra 	$L__BB10_19;
	min.s32 	%r39, %r36, %r37;
	setp.lt.s32 	%p4, %r39, 1;
	@%p4 bra 	$L__BB10_19;
	mul.lo.s32 	%r2, %r37, %r36;
	and.b32  	%r3, %r37, 15;
	and.b32  	%r4, %r37, 7;
	and.b32  	%r5, %r37, 2147483632;
	and.b32  	%r6, %r37, 3;
	neg.s32 	%r7, %r5;
	mul.lo.s32 	%r8, %r37, %r34;
	shl.b32 	%r9, %r34, 4;
	add.s64 	%rd3, %rd1, 32;
	mul.lo.s32 	%r10, %r35, %r1;
	mov.b32 	%r58, 0;
	mul.wide.s32 	%rd6, %r34, 4;
$L__BB10_3:
	mul.lo.s32 	%r12, %r2, %r58;
	add.s32 	%r42, %r58, %r10;
	mul.lo.s32 	%r13, %r2, %r42;
	mul.lo.s32 	%r14, %r36, %r58;
	mul.lo.s32 	%r15, %r36, %r42;
	mov.b32 	%r59, 0;
$L__BB10_4:
	setp.lt.u32 	%p5, %r37, 16;
	mul.lo.s32 	%r44, %r59, %r37;
	add.s32 	%r17, %r44, %r12;
	add.s32 	%r18, %r44, %r13;
	mov.b32 	%r64, 0;
	@%p5 bra 	$L__BB10_7;
	add.s32 	%r45, %r14, %r59;
	mad.lo.s32 	%r61, %r8, %r45, %r1;
	add.s32 	%r46, %r15, %r59;
	mul.lo.s32 	%r60, %r37, %r46;
	mov.u32 	%r62, %r7;
$L__BB10_6:
	.pragma "nounroll";
	mul.wide.s32 	%rd10, %r60, 4;
	add.s64 	%rd11, %rd3, %rd10;
	mul.wide.s32 	%rd12, %r61, 4;
	add.s64 	%rd13, %rd2, %rd12;
	ld.global.f32 	%f1, [%rd13];
	st.global.f32 	[%rd11+-32], %f1;
	mul.wide.s32 	%rd14, %r34, 4;
	add.s64 	%rd15, %rd13, %rd14;
	ld.global.f32 	%f2, [%rd15];
	st.global.f32 	[%rd11+-28], %f2;
	add.s64 	%rd16, %rd15, %rd14;
	ld.global.f32 	%f3, [%rd16];
	st.global.f32 	[%rd11+-24], %f3;
	add.s64 	%rd17, %rd16, %rd14;
	ld.global.f32 	%f4, [%rd17];
	st.global.f32 	[%rd11+-20], %f4;
	add.s64 	%rd18, %rd17, %rd14;
	ld.global.f32 	%f5, [%rd18];
	st.global.f32 	[%rd11+-16], %f5;
	add.s64 	%rd19, %rd18, %rd14;
	ld.global.f32 	%f6, [%rd19];
	st.global.f32 	[%rd11+-12], %f6;
	add.s64 	%rd20, %rd19, %rd14;
	ld.global.f32 	%f7, [%rd20];
	st.global.f32 	[%rd11+-8], %f7;
	add.s64 	%rd21, %rd20, %rd14;
	ld.global.f32 	%f8, [%rd21];
	st.global.f32 	[%rd11+-4], %f8;
	add.s64 	%rd22, %rd21, %rd14;
	ld.global.f32 	%f9, [%rd22];
	st.global.f32 	[%rd11], %f9;
	add.s64 	%rd23, %rd22, %rd14;
	ld.global.f32 	%f10, [%rd23];
	st.global.f32 	[%rd11+4], %f10;
	add.s64 	%rd24, %rd23, %rd14;
	ld.global.f32 	%f11, [%rd24];
	st.global.f32 	[%rd11+8], %f11;
	add.s64 	%rd25, %rd24, %rd14;
	ld.global.f32 	%f12, [%rd25];
	st.global.f32 	[%rd11+12], %f12;
	add.s64 	%rd26, %rd25, %rd14;
	ld.global.f32 	%f13, [%rd26];
	st.global.f32 	[%rd11+16], %f13;
	add.s64 	%rd27, %rd26, %rd14;
	ld.global.f32 	%f14, [%rd27];
	st.global.f32 	[%rd11+20], %f14;
	add.s64 	%rd28, %rd27, %rd14;
	ld.global.f32 	%f15, [%rd28];
	st.global.f32 	[%rd11+24], %f15;
	add.s64 	%rd29, %rd28, %rd14;
	ld.global.f32 	%f16, [%rd29];
	st.global.f32 	[%rd11+28], %f16;
	add.s32 	%r62, %r62, 16;
	add.s32 	%r61, %r61, %r9;
	add.s32 	%r60, %r60, 16;
	setp.ne.s32 	%p6, %r62, 0;
	mov.u32 	%r64, %r5;
	@%p6 bra 	$L__BB10_6;
$L__BB10_7:
	setp.eq.s32 	%p7, %r3, 0;
	@%p7 bra 	$L__BB10_17;
	add.s32 	%r47, %r3, -1;
	setp.lt.u32 	%p8, %r47, 7;
	@%p8 bra 	$L__BB10_10;
	add.s32 	%r48, %r17, %r64;
	mad.lo.s32 	%r49, %r48, %r34, %r1;
	mul.wide.s32 	%rd30, %r49, 4;
	add.s64 	%rd31, %rd2, %rd30;
	ld.global.f32 	%f17, [%rd31];
	add.s32 	%r50, %r18, %r64;
	mul.wide.s32 	%rd32, %r50, 4;
	add.s64 	%rd33, %rd1, %rd32;
	st.global.f32 	[%rd33], %f17;
	mul.wide.s32 	%rd34, %r34, 4;
	add.s64 	%rd35, %rd31, %rd34;
	ld.global.f32 	%f18, [%rd35];
	st.global.f32 	[%rd33+4], %f18;
	add.s64 	%rd36, %rd35, %rd34;
	ld.global.f32 	%f19, [%rd36];
	st.global.f32 	[%rd33+8], %f19;
	add.s64 	%rd37, %rd36, %rd34;
	ld.global.f32 	%f20, [%rd37];
	st.global.f32 	[%rd33+12], %f20;
	add.s64 	%rd38, %rd37, %rd34;
	ld.global.f32 	%f21, [%rd38];
	st.global.f32 	[%rd33+16], %f21;
	add.s64 	%rd39, %rd38, %rd34;
	ld.global.f32 	%f22, [%rd39];
	st.global.f32 	[%rd33+20], %f22;
	add.s64 	%rd40, %rd39, %rd34;
	ld.global.f32 	%f23, [%rd40];
	st.global.f32 	[%rd33+24], %f23;
	add.s64 	%rd41, %rd40, %rd34;
	ld.global.f32 	%f24, [%rd41];
	st.global.f32 	[%rd33+28], %f24;
	add.s32 	%r64, %r64, 8;
$L__BB10_10:
	setp.eq.s32 	%p9, %r4, 0;
	@%p9 bra 	$L__BB10_17;
	add.s32 	%r51, %r4, -1;
	setp.lt.u32 	%p10, %r51, 3;
	@%p10 bra 	$L__BB10_13;
	add.s32 	%r52, %r17, %r64;
	mad.lo.s32 	%r53, %r52, %r34, %r1;
	mul.wide.s32 	%rd42, %r53, 4;
	add.s64 	%rd43, %rd2, %rd42;
	ld.global.f32 	%f25, [%rd43];
	add.s32 	%r54, %r18, %r64;
	mul.wide.s32 	%rd44, %r54, 4;
	add.s64 	%rd45, %rd1, %rd44;
	st.global.f32 	[%rd45], %f25;
	mul.wide.s32 	%rd46, %r34, 4;
	add.s64 	%rd47, %rd43, %rd46;
	ld.global.f32 	%f26, [%rd47];
	st.global.f32 	[%rd45+4], %f26;
	add.s64 	%rd48, %rd47, %rd46;
	ld.global.f32 	%f27, [%rd48];
	st.global.f32 	[%rd45+8], %f27;
	add.s64 	%rd49, %rd48, %rd46;
	ld.global.f32 	%f28, [%rd49];
	st.global.f32 	[%rd45+12], %f28;
	add.s32 	%r64, %r64, 4;
$L__BB10_13:
	setp.eq.s32 	%p11, %r6, 0;
	@%p11 bra 	$L__BB10_17;
	setp.eq.s32 	%p12, %r6, 1;
	add.s32 	%r55, %r17, %r64;
	mad.lo.s32 	%r56, %r55, %r34, %r1;
	mul.wide.s32 	%rd50, %r56, 4;
	add.s64 	%rd4, %rd2, %rd50;
	ld.global.f32 	%f29, [%rd4];
	add.s32 	%r57, %r18, %r64;
	mul.wide.s32 	%rd51, %r57, 4;
	add.s64 	%rd5, %rd1, %rd51;
	st.global.f32 	[%rd5], %f29;
	@%p12 bra 	$L__BB10_17;
	setp.eq.s32 	%p13, %r6, 2;
	add.s64 	%rd7, %rd4, %rd6;
	ld.global.f32 	%f30, [%rd7];
	st.global.f32 	[%rd5+4], %f30;
	@%p13 bra 	$L__BB10_17;
	add.s64 	%rd52, %rd7, %rd6;
	ld.global.f32 	%f31, [%rd52];
	st.global.f32 	[%rd5+8], %f31;
$L__BB10_17:
	add.s32 	%r59, %r59, 1;
	setp.ne.s32 	%p14, %r59, %r36;
	@%p14 bra 	$L__BB10_4;
	add.s32 	%r58, %r58, 1;
	setp.ne.s32 	%p15, %r58, %r35;
	@%p15 bra 	$L__BB10_3;
$L__BB10_19:
	ret;

}
	// .globl	_Z13emult1_kernelPfS_S_i
.visible .entry _Z13emult1_kernelPfS_S_i(
	.param .u64 .ptr .align 1 _Z13emult1_kernelPfS_S_i_param_0,
	.param .u64 .ptr .align 1 _Z13emult1_kernelPfS_S_i_param_1,
	.param .u64 .ptr .align 1 _Z13emult1_kernelPfS_S_i_param_2,
	.param .u32 _Z13emult1_kernelPfS_S_i_param_3
)
{
	.reg .pred 	%p<3>;
	.reg .b32 	%r<11>;
	.reg .b32 	%f<4>;
	.reg .b64 	%rd<11>;

	ld.param.u64 	%rd4, [_Z13emult1_kernelPfS_S_i_param_0];
	ld.param.u64 	%rd5, [_Z13emult1_kernelPfS_S_i_param_1];
	ld.param.u64 	%rd6, [_Z13emult1_kernelPfS_S_i_param_2];
	ld.param.u32 	%r6, [_Z13emult1_kernelPfS_S_i_param_3];
	mov.u32 	%r7, %tid.x;
	mov.u32 	%r8, %ctaid.x;
	mov.u32 	%r1, %ntid.x;
	mad.lo.s32 	%r10, %r8, %r1, %r7;
	setp.ge.s32 	%p1, %r10, %r6;
	@%p1 bra 	$L__BB11_3;
	mov.u32 	%r9, %nctaid.x;
	mul.lo.s32 	%r3, %r1, %r9;
	cvta.to.global.u64 	%rd1, %rd4;
	cvta.to.global.u64 	%rd2, %rd5;
	cvta.to.global.u64 	%rd3, %rd6;
$L__BB11_2:
	mul.wide.s32 	%rd7, %r10, 4;
	add.s64 	%rd8, %rd1, %rd7;
	ld.global.f32 	%f1, [%rd8];
	add.s64 	%rd9, %rd2, %rd7;
	ld.global.f32 	%f2, [%rd9];
	mul.f32 	%f3, %f1, %f2;
	add.s64 	%rd10, %rd3, %rd7;
	st.global.f32 	[%rd10], %f3;
	add.s32 	%r10, %r10, %r3;
	setp.lt.s32 	%p2, %r10, %r6;
	@%p2 bra 	$L__BB11_2;
$L__BB11_3:
	ret;

}
	// .globl	_Z14sigmoid_kernelPfS_i
.visible .entry _Z14sigmoid_kernelPfS_i(
	.param .u64 .ptr .align 1 _Z14sigmoid_kernelPfS_i_param_0,
	.param .u64 .ptr .align 1 _Z14sigmoid_kernelPfS_i_param_1,
	.param .u32 _Z14sigmoid_kernelPfS_i_param_2
)
{
	.reg .pred 	%p<3>;
	.reg .b32 	%r<13>;
	.reg .b32 	%f<15>;
	.reg .b64 	%rd<8>;

	ld.param.u64 	%rd3, [_Z14sigmoid_kernelPfS_i_param_0];
	ld.param.u64 	%rd4, [_Z14sigmoid_kernelPfS_i_param_1];
	ld.param.u32 	%r6, [_Z14sigmoid_kernelPfS_i_param_2];
	mov.u32 	%r7, %tid.x;
	mov.u32 	%r8, %ctaid.x;
	mov.u32 	%r1, %ntid.x;
	mad.lo.s32 	%r12, %r8, %r1, %r7;
	setp.ge.s32 	%p1, %r12, %r6;
	@%p1 bra 	$L__BB12_3;
	mov.u32 	%r9, %nctaid.x;
	mul.lo.s32 	%r3, %r1, %r9;
	cvta.to.global.u64 	%rd1, %rd3;
	cvta.to.global.u64 	%rd2, %rd4;
$L__BB12_2:
	mul.wide.s32 	%rd5, %r12, 4;
	add.s64 	%rd6, %rd1, %rd5;
	ld.global.f32 	%f1, [%rd6];
	fma.rn.f32 	%f2, %f1, 0fBBBB989D, 0f3F000000;
	cvt.sat.f32.f32 	%f3, %f2;
	mov.f32 	%f4, 0f4B400001;
	mov.f32 	%f5, 0f437C0000;
	fma.rm.f32 	%f6, %f3, %f5, %f4;
	add.f32 	%f7, %f6, 0fCB40007F;
	neg.f32 	%f8, %f7;
	fma.rn.f32 	%f9, %f1, 0fBFB8AA3B, %f8;
	fma.rn.f32 	%f10, %f1, 0fB2A57060, %f9;
	mov.b32 	%r10, %f6;
	shl.b32 	%r11, %r10, 23;
	mov.b32 	%f11, %r11;
	ex2.approx.ftz.f32 	%f12, %f10;
	fma.rn.f32 	%f13, %f12, %f11, 0f3F800000;
	rcp.rn.f32 	%f14, %f13;
	add.s64 	%rd7, %rd2, %rd5;
	st.global.f32 	[%rd7], %f14;
	add.s32 	%r12, %r12, %r3;
	setp.lt.s32 	%p2, %r12, %r6;
	@%p2 bra 	$L__BB12_2;
$L__BB12_3:
	ret;

}
	// .globl	_Z11tanh_kernelPfS_i
.visible .entry _Z11tanh_kernelPfS_i(
	.param .u64 .ptr .align 1 _Z11tanh_kernelPfS_i_param_0,
	.param .u64 .ptr .align 1 _Z11tanh_kernelPfS_i_param_1,
	.param .u32 _Z11tanh_kernelPfS_i_param_2
)
{
	.reg .pred 	%p<5>;
	.reg .b32 	%r<11>;
	.reg .b32 	%f<17>;
	.reg .b64 	%rd<8>;

	ld.param.u64 	%rd3, [_Z11tanh_kernelPfS_i_param_0];
	ld.param.u64 	%rd4, [_Z11tanh_kernelPfS_i_param_1];
	ld.param.u32 	%r6, [_Z11tanh_kernelPfS_i_param_2];
	mov.u32 	%r7, %tid.x;
	mov.u32 	%r8, %ctaid.x;
	mov.u32 	%r1, %ntid.x;
	mad.lo.s32 	%r10, %r8, %r1, %r7;
	setp.ge.s32 	%p1, %r10, %r6;
	@%p1 bra 	$L__BB13_3;
	mov.u32 	%r9, %nctaid.x;
	mul.lo.s32 	%r3, %r1, %r9;
	cvta.to.global.u64 	%rd1, %rd3;
	cvta.to.global.u64 	%rd2, %rd4;
$L__BB13_2:
	mul.wide.s32 	%rd5, %r10, 4;
	add.s64 	%rd6, %rd1, %rd5;
	ld.global.f32 	%f1, [%rd6];
	abs.f32 	%f2, %f1;
	mul.f32 	%f3, %f2, 0f4038AA3B;
	ex2.approx.ftz.f32 	%f4, %f3;
	add.f32 	%f5, %f4, 0f3F800000;
	rcp.approx.ftz.f32 	%f6, %f5;
	fma.rn.f32 	%f7, %f6, 0fC0000000, 0f3F800000;
	setp.ge.f32 	%p2, %f2, 0f41102CB4;
	selp.f32 	%f8, 0f3F800000, %f7, %p2;
	copysign.f32 	%f9, %f1, %f8;
	mul.f32 	%f10, %f1, %f1;
	fma.rn.f32 	%f11, %f10, 0f3C80F082, 0fBD563CAE;
	fma.rn.f32 	%f12, %f11, %f10, 0f3E085941;
	fma.rn.f32 	%f13, %f12, %f10, 0fBEAAA9ED;
	fma.rn.f32 	%f14, %f13, %f10, 0f00000000;
	fma.rn.f32 	%f15, %f14, %f1, %f1;
	setp.ge.f32 	%p3, %f2, 0f3F19999A;
	selp.f32 	%f16, %f9, %f15, %p3;
	add.s64 	%rd7, %rd2, %rd5;
	st.global.f32 	[%rd7], %f16;
	add.s32 	%r10, %r10, %r3;
	setp.lt.s32 	%p4, %r10, %r6;
	@%p4 bra 	$L__BB13_2;
$L__BB13_3:
	ret;

}
	// .globl	_Z11relu_kernelPfS_i
.visible .entry _Z11relu_kernelPfS_i(
	.param .u64 .ptr .align 1 _Z11relu_kernelPfS_i_param_0,
	.param .u64 .ptr .align 1 _Z11relu_kernelPfS_i_param_1,
	.param .u32 _Z11relu_kernelPfS_i_param_2
)
{
	.reg .pred 	%p<4>;
	.reg .b32 	%r<12>;
	.reg .b32 	%f<2>;
	.reg .b64 	%rd<11>;

	ld.param.u64 	%rd3, [_Z11relu_kernelPfS_i_param_0];
	ld.param.u64 	%rd4, [_Z11relu_kernelPfS_i_param_1];
	ld.param.u32 	%r6, [_Z11relu_kernelPfS_i_param_2];
	cvta.to.global.u64 	%rd1, %rd4;
	mov.u32 	%r7, %tid.x;
	mov.u32 	%r8, %ctaid.x;
	mov.u32 	%r1, %ntid.x;
	mad.lo.s32 	%r11, %r8, %r1, %r7;
	setp.ge.s32 	%p1, %r11, %r6;
	@%p1 bra 	$L__BB14_6;
	mov.u32 	%r9, %nctaid.x;
	mul.lo.s32 	%r3, %r1, %r9;
	cvta.to.global.u64 	%rd2, %rd3;
$L__BB14_2:
	mul.wide.s32 	%rd5, %r11, 4;
	add.s64 	%rd6, %rd2, %rd5;
	ld.global.f32 	%f1, [%rd6];
	setp.ltu.f32 	%p2, %f1, 0f00000000;
	@%p2 bra 	$L__BB14_4;
	add.s64 	%rd8, %rd1, %rd5;
	st.global.f32 	[%rd8], %f1;
	bra.uni 	$L__BB14_5;
$L__BB14_4:
	add.s64 	%rd10, %rd1, %rd5;
	mov.b32 	%r10, 0;
	st.global.u32 	[%rd10], %r10;
$L__BB14_5:
	add.s32 	%r11, %r11, %r3;
	setp.lt.s32 	%p3, %r11, %r6;
	@%p3 bra 	$L__BB14_2;
$L__BB14_6:
	ret;

}
	// .globl	_Z21differ_sigmoid_kernelPfS_S_i
.visible .entry _Z21differ_sigmoid_kernelPfS_S_i(
	.param .u64 .ptr .align 1 _Z21differ_sigmoid_kernelPfS_S_i_param_0,
	.param .u64 .ptr .align 1 _Z21differ_sigmoid_kernelPfS_S_i_param_1,
	.param .u64 .ptr .align 1 _Z21differ_sigmoid_kernelPfS_S_i_param_2,
	.param .u32 _Z21differ_sigmoid_kernelPfS_S_i_param_3
)
{
	.reg .pred 	%p<3>;
	.reg .b32 	%r<13>;
	.reg .b32 	%f<20>;
	.reg .b64 	%rd<11>;

	ld.param.u64 	%rd4, [_Z21differ_sigmoid_kernelPfS_S_i_param_0];
	ld.param.u64 	%rd5, [_Z21differ_sigmoid_kernelPfS_S_i_param_1];
	ld.param.u64 	%rd6, [_Z21differ_sigmoid_kernelPfS_S_i_param_2];
	ld.param.u32 	%r6, [_Z21differ_sigmoid_kernelPfS_S_i_param_3];
	mov.u32 	%r7, %tid.x;
	mov.u32 	%r8, %ctaid.x;
	mov.u32 	%r1, %ntid.x;
	mad.lo.s32 	%r12, %r8, %r1, %r7;
	setp.ge.s32 	%p1, %r12, %r6;
	@%p1 bra 	$L__BB15_3;
	mov.u32 	%r9, %nctaid.x;
	mul.lo.s32 	%r3, %r1, %r9;
	cvta.to.global.u64 	%rd1, %rd4;
	cvta.to.global.u64 	%rd2, %rd5;
	cvta.to.global.u64 	%rd3, %rd6;
$L__BB15_2:
	mul.wide.s32 	%rd7, %r12, 4;
	add.s64 	%rd8, %rd1, %rd7;
	ld.global.f32 	%f1, [%rd8];
	add.s64 	%rd9, %rd2, %rd7;
	ld.global.f32 	%f2, [%rd9];
	fma.rn.f32 	%f3, %f2, 0fBBBB989D, 0f3F000000;
	cvt.sat.f32.f32 	%f4, %f3;
	mov.f32 	%f5, 0f4B400001;
	mov.f32 	%f6, 0f437C0000;
	fma.rm.f32 	%f7, %f4, %f6, %f5;
	add.f32 	%f8, %f7, 0fCB40007F;
	neg.f32 	%f9, %f8;
	fma.rn.f32 	%f10, %f2, 0fBFB8AA3B, %f9;
	fma.rn.f32 	%f11, %f2, 0fB2A57060, %f10;
	mov.b32 	%r10, %f7;
	shl.b32 	%r11, %r10, 23;
	mov.b32 	%f12, %r11;
	ex2.approx.ftz.f32 	%f13, %f11;
	fma.rn.f32 	%f14, %f13, %f12, 0f3F800000;
	rcp.rn.f32 	%f15, %f14;
	mov.f32 	%f16, 0f3F800000;
	sub.f32 	%f17, %f16, %f15;
	mul.f32 	%f18, %f15, %f17;
	mul.f32 	%f19, %f1, %f18;
	add.s64 	%rd10, %rd3, %rd7;
	st.global.f32 	[%rd10], %f19;
	add.s32 	%r12, %r12, %r3;
	setp.lt.s32 	%p2, %r12, %r6;
	@%p2 bra 	$L__BB15_2;
$L__BB15_3:
	ret;

}
	// .globl	_Z18differ_tanh_kernelPfS_S_i
.visible .entry _Z18differ_tanh_kernelPfS_S_i(
	.param .u64 .ptr .align 1 _Z18differ_tanh_kernelPfS_S_i_param_0,
	.param .u64 .ptr .align 1 _Z18differ_tanh_kernelPfS_S_i_param_1,
	.param .u64 .ptr .align 1 _Z18differ_tanh_kernelPfS_S_i_param_2,
	.param .u32 _Z18differ_tanh_kernelPfS_S_i_param_3
)
{
	.reg .pred 	%p<4>;
	.reg .b32 	%r<13>;
	.reg .b32 	%f<24>;
	.reg .b64 	%rd<11>;

	ld.param.u64 	%rd4, [_Z18differ_tanh_kernelPfS_S_i_param_0];
	ld.param.u64 	%rd5, [_Z18differ_tanh_kernelPfS_S_i_param_1];
	ld.param.u64 	%rd6, [_Z18differ_tanh_kernelPfS_S_i_param_2];
	ld.param.u32 	%r6, [_Z18differ_tanh_kernelPfS_S_i_param_3];
	mov.u32 	%r7, %tid.x;
	mov.u32 	%r8, %ctaid.x;
	mov.u32 	%r1, %ntid.x;
	mad.lo.s32 	%r12, %r8, %r1, %r7;
	setp.ge.s32 	%p1, %r12, %r6;
	@%p1 bra 	$L__BB16_3;
	mov.u32 	%r9, %nctaid.x;
	mul.lo.s32 	%r3, %r1, %r9;
	cvta.to.global.u64 	%rd1, %rd4;
	cvta.to.global.u64 	%rd2, %rd5;
	cvta.to.global.u64 	%rd3, %rd6;
$L__BB16_2:
	mul.wide.s32 	%rd7, %r12, 4;
	add.s64 	%rd8, %rd1, %rd7;
	ld.global.f32 	%f1, [%rd8];
	add.s64 	%rd9, %rd2, %rd7;
	ld.global.f32 	%f2, [%rd9];
	abs.f32 	%f3, %f2;
	mov.f32 	%f4, 0f3FB8AA3B;
	mul.rn.f32 	%f5, %f3, %f4;
	cvt.rzi.f32.f32 	%f6, %f5;
	abs.f32 	%f7, %f6;
	setp.gt.f32 	%p2, %f7, 0f42FC0000;
	mov.f32 	%f8, 0f42FC0000;
	copysign.f32 	%f9, %f6, %f8;
	selp.f32 	%f10, %f9, %f6, %p2;
	fma.rn.f32 	%f11, %f10, 0fBF317218, %f3;
	fma.rn.f32 	%f12, %f10, 0f3102E308, %f11;
	mul.f32 	%f13, %f12, 0f3FB8AA3B;
	add.f32 	%f14, %f10, 0f4B40007D;
	mov.b32 	%r10, %f14;
	shl.b32 	%r11, %r10, 23;
	mov.b32 	%f15, %r11;
	ex2.approx.ftz.f32 	%f16, %f13;
	mul.f32 	%f17, %f16, %f15;
	mov.f32 	%f18, 0f3E000000;
	div.approx.ftz.f32 	%f19, %f18, %f17;
	fma.rn.f32 	%f20, %f17, 0f40000000, %f19;
	mul.f32 	%f21, %f20, %f20;
	rcp.rn.f32 	%f22, %f21;
	mul.f32 	%f23, %f1, %f22;
	add.s64 	%rd10, %rd3, %rd7;
	st.global.f32 	[%rd10], %f23;
	add.s32 	%r12, %r12, %r3;
	setp.lt.s32 	%p3, %r12, %r6;
	@%p3 bra 	$L__BB16_2;
$L__BB16_3:
	ret;

}
	// .globl	_Z18differ_relu_kernelPfS_S_i
.visible .entry _Z18differ_relu_kernelPfS_S_i(
	.param .u64 .ptr .align 1 _Z18differ_relu_kernelPfS_S_i_param_0,
	.param .u64 .ptr .align 1 _Z18differ_relu_kernelPfS_S_i_param_1,
	.param .u64 .ptr .align 1 _Z18differ_relu_kernelPfS_S_i_param_2,
	.param .u32 _Z18differ_relu_kernelPfS_S_i_param_3
)
{
	.reg .pred 	%p<4>;
	.reg .b32 	%r<12>;
	.reg .b32 	%f<3>;
	.reg .b64 	%rd<14>;

	ld.param.u64 	%rd4, [_Z18differ_relu_kernelPfS_S_i_param_0];
	ld.param.u64 	%rd5, [_Z18differ_relu_kernelPfS_S_i_param_1];
	ld.param.u64 	%rd6, [_Z18differ_relu_kernelPfS_S_i_param_2];
	ld.param.u32 	%r6, [_Z18differ_relu_kernelPfS_S_i_param_3];
	cvta.to.global.u64 	%rd1, %rd6;
	mov.u32 	%r7, %tid.x;
	mov.u32 	%r8, %ctaid.x;
	mov.u32 	%r1, %ntid.x;
	mad.lo.s32 	%r11, %r8, %r1, %r7;
	setp.ge.s32 	%p1, %r11, %r6;
	@%p1 bra 	$L__BB17_6;
	mov.u32 	%r9, %nctaid.x;
	mul.lo.s32 	%r3, %r1, %r9;
	cvta.to.global.u64 	%rd2, %rd5;
	cvta.to.global.u64 	%rd3, %rd4;
$L__BB17_2:
	mul.wide.s32 	%rd7, %r11, 4;
	add.s64 	%rd8, %rd2, %rd7;
	ld.global.f32 	%f1, [%rd8];
	setp.ltu.f32 	%p2, %f1, 0f00000000;
	@%p2 bra 	$L__BB17_4;
	add.s64 	%rd10, %rd3, %rd7;
	ld.global.f32 	%f2, [%rd10];
	add.s64 	%rd11, %rd1, %rd7;
	st.global.f32 	[%rd11], %f2;
	bra.uni 	$L__BB17_5;
$L__BB17_4:
	add.s64 	%rd13, %rd1, %rd7;
	mov.b32 	%r10, 0;
	st.global.u32 	[%rd13], %r10;
$L__BB17_5:
	add.s32 	%r11, %r11, %r3;
	setp.lt.s32 	%p3, %r11, %r6;
	@%p3 bra 	$L__BB17_2;
$L__BB17_6:
	ret;

}
	// .globl	_Z12smult_kernelfPfS_i
.visible .entry _Z12smult_kernelfPfS_i(
	.param .f32 _Z12smult_kernelfPfS_i_param_0,
	.param .u64 .ptr .align 1 _Z12smult_kernelfPfS_i_param_1,
	.param .u64 .ptr .align 1 _Z12smult_kernelfPfS_i_param_2,
	.param .u32 _Z12smult_kernelfPfS_i_param_3
)
{
	.reg .pred 	%p<3>;
	.reg .b32 	%r<11>;
	.reg .b32 	%f<4>;
	.reg .b64 	%rd<8>;

	ld.param.f32 	%f1, [_Z12smult_kernelfPfS_i_param_0];
	ld.param.u64 	%rd3, [_Z12smult_kernelfPfS_i_param_1];
	ld.param.u64 	%rd4, [_Z12smult_kernelfPfS_i_param_2];
	ld.param.u32 	%r6, [_Z12smult_kernelfPfS_i_param_3];
	mov.u32 	%r7, %tid.x;
	mov.u32 	%r8, %ctaid.x;
	mov.u32 	%r1, %ntid.x;
	mad.lo.s32 	%r10, %r8, %r1, %r7;
	setp.ge.s32 	%p1, %r10, %r6;
	@%p1 bra 	$L__BB18_3;
	mov.u32 	%r9, %nctaid.x;
	mul.lo.s32 	%r3, %r1, %r9;
	cvta.to.global.u64 	%rd1, %rd3;
	cvta.to.global.u64 	%rd2, %rd4;
$L__BB18_2:
	mul.wide.s32 	%rd5, %r10, 4;
	add.s64 	%rd6, %rd1, %rd5;
	ld.global.f32 	%f2, [%rd6];
	mul.f32 	%f3, %f1, %f2;
	add.s64 	%rd7, %rd2, %rd5;
	st.global.f32 	[%rd7], %f3;
	add.s32 	%r10, %r10, %r3;
	setp.lt.s32 	%p2, %r10, %r6;
	@%p2 bra 	$L__BB18_2;
$L__BB18_3:
	ret;

}


// ===== COMPILED SASS (sm_100) =====

	.target	sm_100

	.elftype	@"ET_EXEC"


//--------------------- .note.nv.tkinfo           --------------------------
	.section	.note.nv.tkinfo,"",@"SHT_NOTE"
	.sectionflags	@"SHF_NOTE_NV_TKINFO"
	.tkinfo
        /*0018*/ 	.word	0x00000002
        /*0030*/ 	.string	""
        /*0030*/ 	.string	"ptxas"
        /*0030*/ 	.string	"Cuda compilation tools, release 13.0, V13.0.88"
        /*0030*/ 	.string	"Build cuda_13.0.r13.0/compiler.36424714_0"
        /*0030*/ 	.string	"-arch sm_100 -m 64 "



//--------------------- .note.nv.cuinfo           --------------------------
	.section	.note.nv.cuinfo,"",@"SHT_NOTE"
	.sectionflags	@"SHF_NOTE_NV_CUINFO"
        /*0018*/ 	.short	0x0002
        /*001a*/ 	.short	0x0064
        /*001c*/ 	.short	0x0082
	.zero		2


//--------------------- .nv.info                  --------------------------
	.section	.nv.info,"",@"SHT_CUDA_INFO"
	.align	4


	//----- nvinfo : EIATTR_REGCOUNT
	.align		4
        /*0000*/ 	.byte	0x04, 0x2f
        /*0002*/ 	.short	(.L_1 - .L_0)
	.align		4
.L_0:
        /*0004*/ 	.word	index@(_Z11add1_kernelPfS_S_i)
        /*0008*/ 	.word	0x00000014


	//----- nvinfo : EIATTR_FRAME_SIZE
	.align		4
.L_1:
        /*000c*/ 	.byte	0x04, 0x11
        /*000e*/ 	.short	(.L_3 - .L_2)
	.align		4
.L_2:
        /*0010*/ 	.word	index@(_Z11add1_kernelPfS_S_i)
        /*0014*/ 	.word	0x00000000


	//----- nvinfo : EIATTR_REGCOUNT
	.align		4
.L_3:
        /*0018*/ 	.byte	0x04, 0x2f
        /*001a*/ 	.short	(.L_5 - .L_4)
	.align		4
.L_4:
        /*001c*/ 	.word	index@(_Z11sub1_kernelPfS_S_i)
        /*0020*/ 	.word	0x00000014


	//----- nvinfo : EIATTR_FRAME_SIZE
	.align		4
.L_5:
        /*0024*/ 	.byte	0x04, 0x11
        /*0026*/ 	.short	(.L_7 - .L_6)
	.align		4
.L_6:
        /*0028*/ 	.word	index@(_Z11sub1_kernelPfS_S_i)
        /*002c*/ 	.word	0x00000000


	//----- nvinfo : EIATTR_REGCOUNT
	.align		4
.L_7:
        /*0030*/ 	.byte	0x04, 0x2f
        /*0032*/ 	.short	(.L_9 - .L_8)
	.align		4
.L_8:
        /*0034*/ 	.word	index@(_Z14pooling_kernelPfS_S_iiiii)
        /*0038*/ 	.word	0x00000020


	//----- nvinfo : EIATTR_FRAME_SIZE
	.align		4
.L_9:
        /*003c*/ 	.byte	0x04, 0x11
        /*003e*/ 	.short	(.L_11 - .L_10)
	.align		4
.L_10:
        /*0040*/ 	.word	index@(_Z14pooling_kernelPfS_S_iiiii)
        /*0044*/ 	.word	0x00000000


	//----- nvinfo : EIATTR_REGCOUNT
	.align		4
.L_11:
        /*0048*/ 	.byte	0x04, 0x2f
        /*004a*/ 	.short	(.L_13 - .L_12)
	.align		4
.L_12:
        /*004c*/ 	.word	index@(_Z16unpooling_kernelPfS_S_iiiii)
        /*0050*/ 	.word	0x00000020


	//----- nvinfo : EIATTR_FRAME_SIZE
	.align		4
.L_13:
        /*0054*/ 	.byte	0x04, 0x11
        /*0056*/ 	.short	(.L_15 - .L_14)
	.align		4
.L_14:
        /*0058*/ 	.word	index@($__internal_3_$__cuda_sm20_div_rn_f64_full)
        /*005c*/ 	.word	0x00000000


	//----- nvinfo : EIATTR_FRAME_SIZE
	.align		4
.L_15:
        /*0060*/ 	.byte	0x04, 0x11
        /*0062*/ 	.short	(.L_17 - .L_16)
	.align		4
.L_16:
        /*0064*/ 	.word	index@(_Z16unpooling_kernelPfS_S_iiiii)
        /*0068*/ 	.word	0x00000000


	//----- nvinfo : EIATTR_REGCOUNT
	.align		4
.L_17:
        /*006c*/ 	.byte	0x04, 0x2f
        /*006e*/ 	.short	(.L_19 - .L_18)
	.align		4
.L_18:
        /*0070*/ 	.word	index@(_Z17convolute1_kernelPfS_S_iiiiiiiiiiii)
        /*0074*/ 	.word	0x0000001d


	//----- nvinfo : EIATTR_FRAME_SIZE
	.align		4
.L_19:
        /*0078*/ 	.byte	0x04, 0x11
        /*007a*/ 	.short	(.L_21 - .L_20)
	.align		4
.L_20:
        /*007c*/ 	.word	index@(_Z17convolute1_kernelPfS_S_iiiiiiiiiiii)
        /*0080*/ 	.word	0x00000000


	//----- nvinfo : EIATTR_REGCOUNT
	.align		4
.L_21:
        /*0084*/ 	.byte	0x04, 0x2f
        /*0086*/ 	.short	(.L_23 - .L_22)
	.align		4
.L_22:
        /*0088*/ 	.word	index@(_Z19deconvolute1_kernelPfS_S_iiiiiiiiiiiiiii)
        /*008c*/ 	.word	0x00000020


	//----- nvinfo : EIATTR_FRAME_SIZE
	.align		4
.L_23:
        /*0090*/ 	.byte	0x04, 0x11
        /*0092*/ 	.short	(.L_25 - .L_24)
	.align		4
.L_24:
        /*0094*/ 	.word	index@(_Z19deconvolute1_kernelPfS_S_iiiiiiiiiiiiiii)
        /*0098*/ 	.word	0x00000000


	//----- nvinfo : EIATTR_REGCOUNT
	.align		4
.L_25:
        /*009c*/ 	.byte	0x04, 0x2f
        /*009e*/ 	.short	(.L_27 - .L_26)
	.align		4
.L_26:
        /*00a0*/ 	.word	index@(_Z19deconvolute2_kernelPfS_S_S_iiiiiiiiiiii)
        /*00a4*/ 	.word	0x00000020


	//----- nvinfo : EIATTR_FRAME_SIZE
	.align		4
.L_27:
        /*00a8*/ 	.byte	0x04, 0x11
        /*00aa*/ 	.short	(.L_29 - .L_28)
	.align		4
.L_28:
        /*00ac*/ 	.word	index@(_Z19deconvolute2_kernelPfS_S_S_iiiiiiiiiiii)
        /*00b0*/ 	.word	0x00000000


	//----- nvinfo : EIATTR_REGCOUNT
	.align		4
.L_29:
        /*00b4*/ 	.byte	0x04, 0x2f
        /*00b6*/ 	.short	(.L_31 - .L_30)
	.align		4
.L_30:
        /*00b8*/ 	.word	index@(_Z18gradfilter1_kernelPfS_S_iiiiiiiiiiiiii)
        /*00bc*/ 	.word	0x0000001b


	//----- nvinfo : EIATTR_FRAME_SIZE
	.align		4
.L_31:
        /*00c0*/ 	.byte	0x04, 0x11
        /*00c2*/ 	.short	(.L_33 - .L_32)
	.align		4
.L_32:
        /*00c4*/ 	.word	index@(_Z18gradfilter1_kernelPfS_S_iiiiiiiiiiiiii)
        /*00c8*/ 	.word	0x00000000


	//----- nvinfo : EIATTR_REGCOUNT
	.align		4
.L_33:
        /*00cc*/ 	.byte	0x04, 0x2f
        /*00ce*/ 	.short	(.L_35 - .L_34)
	.align		4
.L_34:
        /*00d0*/ 	.word	index@(_Z18gradfilter2_kernelPfS_S_S_iiiiiiiiiiiiii)
        /*00d4*/ 	.word	0x00000020


	//----- nvinfo : EIATTR_FRAME_SIZE
	.align		4
.L_35:
        /*00d8*/ 	.byte	0x04, 0x11
        /*00da*/ 	.short	(.L_37 - .L_36)
	.align		4
.L_36:
        /*00dc*/ 	.word	index@(_Z18gradfilter2_kernelPfS_S_S_iiiiiiiiiiiiii)
        /*00e0*/ 	.word	0x00000000


	//----- nvinfo : EIATTR_REGCOUNT
	.align		4
.L_37:
        /*00e4*/ 	.byte	0x04, 0x2f
        /*00e6*/ 	.short	(.L_39 - .L_38)
	.align		4
.L_38:
        /*00e8*/ 	.word	index@(_Z11full_kernelPfS_iiiii)
        /*00ec*/ 	.word	0x00000020


	//----- nvinfo : EIATTR_FRAME_SIZE
	.align		4
.L_39:
        /*00f0*/ 	.byte	0x04, 0x11
        /*00f2*/ 	.short	(.L_41 - .L_40)
	.align		4
.L_40:
        /*00f4*/ 	.word	index@(_Z11full_kernelPfS_iiiii)
        /*00f8*/ 	.word	0x00000000


	//----- nvinfo : EIATTR_REGCOUNT
	.align		4
.L_41:
        /*00fc*/ 	.byte	0x04, 0x2f
        /*00fe*/ 	.short	(.L_43 - .L_42)
	.align		4
.L_42:
        /*0100*/ 	.word	index@(_Z13unfull_kernelPfS_iiiii)
        /*0104*/ 	.word	0x00000020


	//----- nvinfo : EIATTR_FRAME_SIZE
	.align		4
.L_43:
        /*0108*/ 	.byte	0x04, 0x11
        /*010a*/ 	.short	(.L_45 - .L_44)
	.align		4
.L_44:
        /*010c*/ 	.word	index@(_Z13unfull_kernelPfS_iiiii)
        /*0110*/ 	.word	0x00000000


	//----- nvinfo : EIATTR_REGCOUNT
	.align		4
.L_45:
        /*0114*/ 	.byte	0x04, 0x2f
        /*0116*/ 	.short	(.L_47 - .L_46)
	.align		4
.L_46:
        /*0118*/ 	.word	index@(_Z13emult1_kernelPfS_S_i)
        /*011c*/ 	.word	0x00000014


	//----- nvinfo : EIATTR_FRAME_SIZE
	.align		4
.L_47:
        /*0120*/ 	.byte	0x04, 0x11
        /*0122*/ 	.short	(.L_49 - .L_48)
	.align		4
.L_48:
        /*0124*/ 	.word	index@(_Z13emult1_kernelPfS_S_i)
        /*0128*/ 	.word	0x00000000


	//----- nvinfo : EIATTR_REGCOUNT
	.align		4
.L_49:
        /*012c*/ 	.byte	0x04, 0x2f
        /*012e*/ 	.short	(.L_51 - .L_50)
	.align		4
.L_50:
        /*0130*/ 	.word	index@(_Z14sigmoid_kernelPfS_i)
        /*0134*/ 	.word	0x00000014


	//----- nvinfo : EIATTR_FRAME_SIZE
	.align		4
.L_51:
        /*0138*/ 	.byte	0x04, 0x11
        /*013a*/ 	.short	(.L_53 - .L_52)
	.align		4
.L_52:
        /*013c*/ 	.word	index@($__internal_2_$__cuda_sm20_rcp_rn_f32_slowpath)
        /*0140*/ 	.word	0x00000000


	//----- nvinfo : EIATTR_FRAME_SIZE
	.align		4
.L_53:
        /*0144*/ 	.byte	0x04, 0x11
        /*0146*/ 	.short	(.L_55 - .L_54)
	.align		4
.L_54:
        /*0148*/ 	.word	index@(_Z14sigmoid_kernelPfS_i)
        /*014c*/ 	.word	0x00000000


	//----- nvinfo : EIATTR_REGCOUNT
	.align		4
.L_55:
        /*0150*/ 	.byte	0x04, 0x2f
        /*0152*/ 	.short	(.L_57 - .L_56)
	.align		4
.L_56:
        /*0154*/ 	.word	index@(_Z11tanh_kernelPfS_i)
        /*0158*/ 	.word	0x00000011


	//----- nvinfo : EIATTR_FRAME_SIZE
	.align		4
.L_57:
        /*015c*/ 	.byte	0x04, 0x11
        /*015e*/ 	.short	(.L_59 - .L_58)
	.align		4
.L_58:
        /*0160*/ 	.word	index@(_Z11tanh_kernelPfS_i)
        /*0164*/ 	.word	0x00000000


	//----- nvinfo : EIATTR_REGCOUNT
	.align		4
.L_59:
        /*0168*/ 	.byte	0x04, 0x2f
        /*016a*/ 	.short	(.L_61 - .L_60)
	.align		4
.L_60:
        /*016c*/ 	.word	index@(_Z11relu_kernelPfS_i)
        /*0170*/ 	.word	0x0000000e


	//----- nvinfo : EIATTR_FRAME_SIZE
	.align		4
.L_61:
        /*0174*/ 	.byte	0x04, 0x11
        /*0176*/ 	.short	(.L_63 - .L_62)
	.align		4
.L_62:
        /*0178*/ 	.word	index@(_Z11relu_kernelPfS_i)
        /*017c*/ 	.word	0x00000000


	//----- nvinfo : EIATTR_REGCOUNT
	.align		4
.L_63:
        /*0180*/ 	.byte	0x04, 0x2f
        /*0182*/ 	.short	(.L_65 - .L_64)
	.align		4
.L_64:
        /*0184*/ 	.word	index@(_Z21differ_sigmoid_kernelPfS_S_i)
        /*0188*/ 	.word	0x00000016


	//----- nvinfo : EIATTR_FRAME_SIZE
	.align		4
.L_65:
        /*018c*/ 	.byte	0x04, 0x11
        /*018e*/ 	.short	(.L_67 - .L_66)
	.align		4
.L_66:
        /*0190*/ 	.word	index@($__internal_1_$__cuda_sm20_rcp_rn_f32_slowpath)
        /*0194*/ 	.word	0x00000000


	//----- nvinfo : EIATTR_FRAME_SIZE
	.align		4
.L_67:
        /*0198*/ 	.byte	0x04, 0x11
        /*019a*/ 	.short	(.L_69 - .L_68)
	.align		4
.L_68:
        /*019c*/ 	.word	index@(_Z21differ_sigmoid_kernelPfS_S_i)
        /*01a0*/ 	.word	0x00000000


	//----- nvinfo : EIATTR_REGCOUNT
	.align		4
.L_69:
        /*01a4*/ 	.byte	0x04, 0x2f
        /*01a6*/ 	.short	(.L_71 - .L_70)
	.align		4
.L_70:
        /*01a8*/ 	.word	index@(_Z18differ_tanh_kernelPfS_S_i)
        /*01ac*/ 	.word	0x00000016


	//----- nvinfo : EIATTR_FRAME_SIZE
	.align		4
.L_71:
        /*01b0*/ 	.byte	0x04, 0x11
        /*01b2*/ 	.short	(.L_73 - .L_72)
	.align		4
.L_72:
        /*01b4*/ 	.word	index@($__internal_0_$__cuda_sm20_rcp_rn_f32_slowpath)
        /*01b8*/ 	.word	0x00000000


	//----- nvinfo : EIATTR_FRAME_SIZE
	.align		4
.L_73:
        /*01bc*/ 	.byte	0x04, 0x11
        /*01be*/ 	.short	(.L_75 - .L_74)
	.align		4
.L_74:
        /*01c0*/ 	.word	index@(_Z18differ_tanh_kernelPfS_S_i)
        /*01c4*/ 	.word	0x00000000


	//----- nvinfo : EIATTR_REGCOUNT
	.align		4
.L_75:
        /*01c8*/ 	.byte	0x04, 0x2f
        /*01ca*/ 	.short	(.L_77 - .L_76)
	.align		4
.L_76:
        /*01cc*/ 	.word	index@(_Z18differ_relu_kernelPfS_S_i)
        /*01d0*/ 	.word	0x00000010


	//----- nvinfo : EIATTR_FRAME_SIZE
	.align		4
.L_77:
        /*01d4*/ 	.byte	0x04, 0x11
        /*01d6*/ 	.short	(.L_79 - .L_78)
	.align		4
.L_78:
        /*01d8*/ 	.word	index@(_Z18differ_relu_kernelPfS_S_i)
        /*01dc*/ 	.word	0x00000000


	//----- nvinfo : EIATTR_REGCOUNT
	.align		4
.L_79:
        /*01e0*/ 	.byte	0x04, 0x2f
        /*01e2*/ 	.short	(.L_81 - .L_80)
	.align		4
.L_80:
        /*01e4*/ 	.word	index@(_Z12smult_kernelfPfS_i)
        /*01e8*/ 	.word	0x00000010


	//----- nvinfo : EIATTR_FRAME_SIZE
	.align		4
.L_81:
        /*01ec*/ 	.byte	0x04, 0x11
        /*01ee*/ 	.short	(.L_83 - .L_82)
	.align		4
.L_82:
        /*01f0*/ 	.word	index@(_Z12smult_kernelfPfS_i)
        /*01f4*/ 	.word	0x00000000


	//----- nvinfo : EIATTR_MIN_STACK_SIZE
	.align		4
.L_83:
        /*01f8*/ 	.byte	0x04, 0x12
        /*01fa*/ 	.short	(.L_85 - .L_84)
	.align		4
.L_84:
        /*01fc*/ 	.word	index@(_Z12smult_kernelfPfS_i)
        /*0200*/ 	.word	0x00000000


	//----- nvinfo : EIATTR_MIN_STACK_SIZE
	.align		4
.L_85:
        /*0204*/ 	.byte	0x04, 0x12
        /*0206*/ 	.short	(.L_87 - .L_86)
	.align		4
.L_86:
        /*0208*/ 	.word	index@(_Z18differ_relu_kernelPfS_S_i)
        /*020c*/ 	.word	0x00000000


	//----- nvinfo : EIATTR_MIN_STACK_SIZE
	.align		4
.L_87:
        /*0210*/ 	.byte	0x04, 0x12
        /*0212*/ 	.short	(.L_89 - .L_88)
	.align		4
.L_88:
        /*0214*/ 	.word	index@(_Z18differ_tanh_kernelPfS_S_i)
        /*0218*/ 	.word	0x00000000


	//----- nvinfo : EIATTR_MIN_STACK_SIZE
	.align		4
.L_89:
        /*021c*/ 	.byte	0x04, 0x12
        /*021e*/ 	.short	(.L_91 - .L_90)
	.align		4
.L_90:
        /*0220*/ 	.word	index@(_Z21differ_sigmoid_kernelPfS_S_i)
        /*0224*/ 	.word	0x00000000


	//----- nvinfo : EIATTR_MIN_STACK_SIZE
	.align		4
.L_91:
        /*0228*/ 	.byte	0x04, 0x12
        /*022a*/ 	.short	(.L_93 - .L_92)
	.align		4
.L_92:
        /*022c*/ 	.word	index@(_Z11relu_kernelPfS_i)
        /*0230*/ 	.word	0x00000000


	//----- nvinfo : EIATTR_MIN_STACK_SIZE
	.align		4
.L_93:
        /*0234*/ 	.byte	0x04, 0x12
        /*0236*/ 	.short	(.L_95 - .L_94)
	.align		4
.L_94:
        /*0238*/ 	.word	index@(_Z11tanh_kernelPfS_i)
        /*023c*/ 	.word	0x00000000


	//----- nvinfo : EIATTR_MIN_STACK_SIZE
	.align		4
.L_95:
        /*0240*/ 	.byte	0x04, 0x12
        /*0242*/ 	.short	(.L_97 - .L_96)
	.align		4
.L_96:
        /*0244*/ 	.word	index@(_Z14sigmoid_kernelPfS_i)
        /*0248*/ 	.word	0x00000000


	//----- nvinfo : EIATTR_MIN_STACK_SIZE
	.align		4
.L_97:
        /*024c*/ 	.byte	0x04, 0x12
        /*024e*/ 	.short	(.L_99 - .L_98)
	.align		4
.L_98:
        /*0250*/ 	.word	index@(_Z13emult1_kernelPfS_S_i)
        /*0254*/ 	.word	0x00000000


	//----- nvinfo : EIATTR_MIN_STACK_SIZE
	.align		4
.L_99:
        /*0258*/ 	.byte	0x04, 0x12
        /*025a*/ 	.short	(.L_101 - .L_100)
	.align		4
.L_100:
        /*025c*/ 	.word	index@(_Z13unfull_kernelPfS_iiiii)
        /*0260*/ 	.word	0x00000000


	//----- nvinfo : EIATTR_MIN_STACK_SIZE
	.align		4
.L_101:
        /*0264*/ 	.byte	0x04, 0x12
        /*0266*/ 	.short	(.L_103 - .L_102)
	.align		4
.L_102:
        /*0268*/ 	.word	index@(_Z11full_kernelPfS_iiiii)
        /*026c*/ 	.word	0x00000000


	//----- nvinfo : EIATTR_MIN_STACK_SIZE
	.align		4
.L_103:
        /*0270*/ 	.byte	0x04, 0x12
        /*0272*/ 	.short	(.L_105 - .L_104)
	.align		4
.L_104:
        /*0274*/ 	.word	index@(_Z18gradfilter2_kernelPfS_S_S_iiiiiiiiiiiiii)
        /*0278*/ 	.word	0x00000000


	//----- nvinfo : EIATTR_MIN_STACK_SIZE
	.align		4
.L_105:
        /*027c*/ 	.byte	0x04, 0x12
        /*027e*/ 	.short	(.L_107 - .L_106)
	.align		4
.L_106:
        /*0280*/ 	.word	index@(_Z18gradfilter1_kernelPfS_S_iiiiiiiiiiiiii)
        /*0284*/ 	.word	0x00000000


	//----- nvinfo : EIATTR_MIN_STACK_SIZE
	.align		4
.L_107:
        /*0288*/ 	.byte	0x04, 0x12
        /*028a*/ 	.short	(.L_109 - .L_108)
	.align		4
.L_108:
        /*028c*/ 	.word	index@(_Z19deconvolute2_kernelPfS_S_S_iiiiiiiiiiii)
        /*0290*/ 	.word	0x00000000


	//----- nvinfo : EIATTR_MIN_STACK_SIZE
	.align		4
.L_109:
        /*0294*/ 	.byte	0x04, 0x12
        /*0296*/ 	.short	(.L_111 - .L_110)
	.align		4
.L_110:
        /*0298*/ 	.word	index@(_Z19deconvolute1_kernelPfS_S_iiiiiiiiiiiiiii)
        /*029c*/ 	.word	0x00000000


	//----- nvinfo : EIATTR_MIN_STACK_SIZE
	.align		4
.L_111:
        /*02a0*/ 	.byte	0x04, 0x12
        /*02a2*/ 	.short	(.L_113 - .L_112)
	.align		4
.L_112:
        /*02a4*/ 	.word	index@(_Z17convolute1_kernelPfS_S_iiiiiiiiiiii)
        /*02a8*/ 	.word	0x00000000


	//----- nvinfo : EIATTR_MIN_STACK_SIZE
	.align		4
.L_113:
        /*02ac*/ 	.byte	0x04, 0x12
        /*02ae*/ 	.short	(.L_115 - .L_114)
	.align		4
.L_114:
        /*02b0*/ 	.word	index@(_Z16unpooling_kernelPfS_S_iiiii)
        /*02b4*/ 	.word	0x00000000


	//----- nvinfo : EIATTR_MIN_STACK_SIZE
	.align		4
.L_115:
        /*02b8*/ 	.byte	0x04, 0x12
        /*02ba*/ 	.short	(.L_117 - .L_116)
	.align		4
.L_116:
        /*02bc*/ 	.word	index@(_Z14pooling_kernelPfS_S_iiiii)
        /*02c0*/ 	.word	0x00000000


	//----- nvinfo : EIATTR_MIN_STACK_SIZE
	.align		4
.L_117:
        /*02c4*/ 	.byte	0x04, 0x12
        /*02c6*/ 	.short	(.L_119 - .L_118)
	.align		4
.L_118:
        /*02c8*/ 	.word	index@(_Z11sub1_kernelPfS_S_i)
        /*02cc*/ 	.word	0x00000000


	//----- nvinfo : EIATTR_MIN_STACK_SIZE
	.align		4
.L_119:
        /*02d0*/ 	.byte	0x04, 0x12
        /*02d2*/ 	.short	(.L_121 - .L_120)
	.align		4
.L_120:
        /*02d4*/ 	.word	index@(_Z11add1_kernelPfS_S_i)
        /*02d8*/ 	.word	0x00000000
.L_121:


//--------------------- .nv.compat                --------------------------
	.section	.nv.compat,"",@"SHT_CUDA_COMPAT_INFO"
	.align	4
        /*0000*/ 	.byte	0x02, 0x09, 0x00, 0x00, 0x02, 0x02, 0x01, 0x00, 0x02, 0x05, 0x05, 0x00, 0x03, 0x07, 0x01, 0x01
        /*0010*/ 	.byte	0x02, 0x03, 0x00, 0x00, 0x02, 0x06, 0x01, 0x00, 0x04, 0x0b, 0x08, 0x00, 0x01, 0x00, 0x00, 0x00
        /*0020*/ 	.byte	0x00, 0x00, 0x00, 0x00


//--------------------- .nv.info._Z12smult_kernelfPfS_i --------------------------
	.section	.nv.info._Z12smult_kernelfPfS_i,"",@"SHT_CUDA_INFO"
	.sectionflags	@""
	.align	4


	//----- nvinfo : EIATTR_CUDA_API_VERSION
	.align		4
        /*0000*/ 	.byte	0x04, 0x37
        /*0002*/ 	.short	(.L_123 - .L_122)
.L_122:
        /*0004*/ 	.word	0x00000082


	//----- nvinfo : EIATTR_KPARAM_INFO
	.align		4
.L_123:
        /*0008*/ 	.byte	0x04, 0x17
        /*000a*/ 	.short	(.L_125 - .L_124)
.L_124:
        /*000c*/ 	.word	0x00000000
        /*0010*/ 	.short	0x0003
        /*0012*/ 	.short	0x0018
        /*0014*/ 	.byte	0x00, 0xf0, 0x11, 0x00


	//----- nvinfo : EIATTR_KPARAM_INFO
	.align		4
.L_125:
        /*0018*/ 	.byte	0x04, 0x17
        /*001a*/ 	.short	(.L_127 - .L_126)
.L_126:
        /*001c*/ 	.word	0x00000000
        /*0020*/ 	.short	0x0002
        /*0022*/ 	.short	0x0010
        /*0024*/ 	.byte	0x00, 0xf5, 0x21, 0x00


	//----- nvinfo : EIATTR_KPARAM_INFO
	.align		4
.L_127:
        /*0028*/ 	.byte	0x04, 0x17
        /*002a*/ 	.short	(.L_129 - .L_128)
.L_128:
        /*002c*/ 	.word	0x00000000
        /*0030*/ 	.short	0x0001
        /*0032*/ 	.short	0x0008
        /*0034*/ 	.byte	0x00, 0xf5, 0x21, 0x00


	//----- nvinfo : EIATTR_KPARAM_INFO
	.align		4
.L_129:
        /*0038*/ 	.byte	0x04, 0x17
        /*003a*/ 	.short	(.L_131 - .L_130)
.L_130:
        /*003c*/ 	.word	0x00000000
        /*0040*/ 	.short	0x0000
        /*0042*/ 	.short	0x0000
        /*0044*/ 	.byte	0x00, 0xf0, 0x11, 0x00


	//----- nvinfo : EIATTR_SPARSE_MMA_MASK
	.align		4
.L_131:
        /*0048*/ 	.byte	0x03, 0x50
        /*004a*/ 	.short	0x0000


	//----- nvinfo : EIATTR_MAXREG_COUNT
	.align		4
        /*004c*/ 	.byte	0x03, 0x1b
        /*004e*/ 	.short	0x00ff


	//----- nvinfo : EIATTR_MERCURY_ISA_VERSION
	.align		4
        /*0050*/ 	.byte	0x03, 0x5f
        /*0052*/ 	.short	0x0101


	//----- nvinfo : EIATTR_VRC_CTA_INIT_COUNT
	.align		4
        /*0054*/ 	.byte	0x02, 0x4a
	.zero		1
	.zero		1


	//----- nvinfo : EIATTR_EXIT_INSTR_OFFSETS
	.align		4
        /*0058*/ 	.byte	0x04, 0x1c
        /*005a*/ 	.short	(.L_133 - .L_132)


	//   ....[0]....
.L_132:
        /*005c*/ 	.word	0x00000070


	//   ....[1]....
        /*0060*/ 	.word	0x00000160


	//----- nvinfo : EIATTR_CRS_STACK_SIZE
	.align		4
.L_133:
        /*0064*/ 	.byte	0x04, 0x1e
        /*0066*/ 	.short	(.L_135 - .L_134)
.L_134:
        /*0068*/ 	.word	0x00000000


	//----- nvinfo : EIATTR_CBANK_PARAM_SIZE
	.align		4
.L_135:
        /*006c*/ 	.byte	0x03, 0x19
        /*006e*/ 	.short	0x001c


	//----- nvinfo : EIATTR_PARAM_CBANK
	.align		4
        /*0070*/ 	.byte	0x04, 0x0a
        /*0072*/ 	.short	(.L_137 - .L_136)
	.align		4
.L_136:
        /*0074*/ 	.word	index@(.nv.constant0._Z12smult_kernelfPfS_i)
        /*0078*/ 	.short	0x0380
        /*007a*/ 	.short	0x001c


	//----- nvinfo : EIATTR_SW_WAR
	.align		4
.L_137:
        /*007c*/ 	.byte	0x04, 0x36
        /*007e*/ 	.short	(.L_139 - .L_138)
.L_138:
        /*0080*/ 	.word	0x00000008
.L_139:


//--------------------- .nv.info._Z18differ_relu_kernelPfS_S_i --------------------------
	.section	.nv.info._Z18differ_relu_kernelPfS_S_i,"",@"SHT_CUDA_INFO"
	.sectionflags	@""
	.align	4


	//----- nvinfo : EIATTR_CUDA_API_VERSION
	.align		4
        /*0000*/ 	.byte	0x04, 0x37
        /*0002*/ 	.short	(.L_141 - .L_140)
.L_140:
        /*0004*/ 	.word	0x00000082


	//----- nvinfo : EIATTR_KPARAM_INFO
	.align		4
.L_141:
        /*0008*/ 	.byte	0x04, 0x17
        /*000a*/ 	.short	(.L_143 - .L_142)
.L_142:
        /*000c*/ 	.word	0x00000000
        /*0010*/ 	.short	0x0003
        /*0012*/ 	.short	0x0018
        /*0014*/ 	.byte	0x00, 0xf0, 0x11, 0x00


	//----- nvinfo : EIATTR_KPARAM_INFO
	.align		4
.L_143:
        /*0018*/ 	.byte	0x04, 0x17
        /*001a*/ 	.short	(.L_145 - .L_144)
.L_144:
        /*001c*/ 	.word	0x00000000
        /*0020*/ 	.short	0x0002
        /*0022*/ 	.short	0x0010
        /*0024*/ 	.byte	0x00, 0xf5, 0x21, 0x00


	//----- nvinfo : EIATTR_KPARAM_INFO
	.align		4
.L_145:
        /*0028*/ 	.byte	0x04, 0x17
        /*002a*/ 	.short	(.L_147 - .L_146)
.L_146:
        /*002c*/ 	.word	0x00000000
        /*0030*/ 	.short	0x0001
        /*0032*/ 	.short	0x0008
        /*0034*/ 	.byte	0x00, 0xf5, 0x21, 0x00


	//----- nvinfo : EIATTR_KPARAM_INFO
	.align		4
.L_147:
        /*0038*/ 	.byte	0x04, 0x17
        /*003a*/ 	.short	(.L_149 - .L_148)
.L_148:
        /*003c*/ 	.word	0x00000000
        /*0040*/ 	.short	0x0000
        /*0042*/ 	.short	0x0000
        /*0044*/ 	.byte	0x00, 0xf5, 0x21, 0x00


	//----- nvinfo : EIATTR_SPARSE_MMA_MASK
	.align		4
.L_149:
        /*0048*/ 	.byte	0x03, 0x50
        /*004a*/ 	.short	0x0000


	//----- nvinfo : EIATTR_MAXREG_COUNT
	.align		4
        /*004c*/ 	.byte	0x03, 0x1b
        /*004e*/ 	.short	0x00ff


	//----- nvinfo : EIATTR_MERCURY_ISA_VERSION
	.align		4
        /*0050*/ 	.byte	0x03, 0x5f
        /*0052*/ 	.short	0x0101


	//----- nvinfo : EIATTR_VRC_CTA_INIT_COUNT
	.align		4
        /*0054*/ 	.byte	0x02, 0x4a
	.zero		1
	.zero		1


	//----- nvinfo : EIATTR_EXIT_INSTR_OFFSETS
	.align		4
        /*0058*/ 	.byte	0x04, 0x1c
        /*005a*/ 	.short	(.L_151 - .L_150)


	//   ....[0]....
.L_150:
        /*005c*/ 	.word	0x00000070


	//   ....[1]....
        /*0060*/ 	.word	0x000001a0


	//----- nvinfo : EIATTR_CRS_STACK_SIZE
	.align		4
.L_151:
        /*0064*/ 	.byte	0x04, 0x1e
        /*0066*/ 	.short	(.L_153 - .L_152)
.L_152:
        /*0068*/ 	.word	0x00000000


	//----- nvinfo : EIATTR_CBANK_PARAM_SIZE
	.align		4
.L_153:
        /*006c*/ 	.byte	0x03, 0x19
        /*006e*/ 	.short	0x001c


	//----- nvinfo : EIATTR_PARAM_CBANK
	.align		4
        /*0070*/ 	.byte	0x04, 0x0a
        /*0072*/ 	.short	(.L_155 - .L_154)
	.align		4
.L_154:
        /*0074*/ 	.word	index@(.nv.constant0._Z18differ_relu_kernelPfS_S_i)
        /*0078*/ 	.short	0x0380
        /*007a*/ 	.short	0x001c


	//----- nvinfo : EIATTR_SW_WAR
	.align		4
.L_155:
        /*007c*/ 	.byte	0x04, 0x36
        /*007e*/ 	.short	(.L_157 - .L_156)
.L_156:
        /*0080*/ 	.word	0x00000008
.L_157:


//--------------------- .nv.info._Z18differ_tanh_kernelPfS_S_i --------------------------
	.section	.nv.info._Z18differ_tanh_kernelPfS_S_i,"",@"SHT_CUDA_INFO"
	.sectionflags	@""
	.align	4


	//----- nvinfo : EIATTR_CUDA_API_VERSION
	.align		4
        /*0000*/ 	.byte	0x04, 0x37
        /*0002*/ 	.short	(.L_159 - .L_158)
.L_158:
        /*0004*/ 	.word	0x00000082


	//----- nvinfo : EIATTR_KPARAM_INFO
	.align		4
.L_159:
        /*0008*/ 	.byte	0x04, 0x17
        /*000a*/ 	.short	(.L_161 - .L_160)
.L_160:
        /*000c*/ 	.word	0x00000000
        /*0010*/ 	.short	0x0003
        /*0012*/ 	.short	0x0018
        /*0014*/ 	.byte	0x00, 0xf0, 0x11, 0x00


	//----- nvinfo : EIATTR_KPARAM_INFO
	.align		4
.L_161:
        /*0018*/ 	.byte	0x04, 0x17
        /*001a*/ 	.short	(.L_163 - .L_162)
.L_162:
        /*001c*/ 	.word	0x00000000
        /*0020*/ 	.short	0x0002
        /*0022*/ 	.short	0x0010
        /*0024*/ 	.byte	0x00, 0xf5, 0x21, 0x00


	//----- nvinfo : EIATTR_KPARAM_INFO
	.align		4
.L_163:
        /*0028*/ 	.byte	0x04, 0x17
        /*002a*/ 	.short	(.L_165 - .L_164)
.L_164:
        /*002c*/ 	.word	0x00000000
        /*0030*/ 	.short	0x0001
        /*0032*/ 	.short	0x0008
        /*0034*/ 	.byte	0x00, 0xf5, 0x21, 0x00


	//----- nvinfo : EIATTR_KPARAM_INFO
	.align		4
.L_165:
        /*0038*/ 	.byte	0x04, 0x17
        /*003a*/ 	.short	(.L_167 - .L_166)
.L_166:
        /*003c*/ 	.word	0x00000000
        /*0040*/ 	.short	0x0000
        /*0042*/ 	.short	0x0000
        /*0044*/ 	.byte	0x00, 0xf5, 0x21, 0x00


	//----- nvinfo : EIATTR_SPARSE_MMA_MASK
	.align		4
.L_167:
        /*0048*/ 	.byte	0x03, 0x50
        /*004a*/ 	.short	0x0000


	//----- nvinfo : EIATTR_MAXREG_COUNT
	.align		4
        /*004c*/ 	.byte	0x03, 0x1b
        /*004e*/ 	.short	0x00ff


	//----- nvinfo : EIATTR_MERCURY_ISA_VERSION
	.align		4
        /*0050*/ 	.byte	0x03, 0x5f
        /*0052*/ 	.short	0x0101


	//----- nvinfo : EIATTR_VRC_CTA_INIT_COUNT
	.align		4
        /*0054*/ 	.byte	0x02, 0x4a
	.zero		1
	.zero		1


	//----- nvinfo : EIATTR_EXIT_INSTR_OFFSETS
	.align		4
        /*0058*/ 	.byte	0x04, 0x1c
        /*005a*/ 	.short	(.L_169 - .L_168)


	//   ....[0]....
.L_168:
        /*005c*/ 	.word	0x00000070


	//   ....[1]....
        /*0060*/ 	.word	0x00000380


	//----- nvinfo : EIATTR_CRS_STACK_SIZE
	.align		4
.L_169:
        /*0064*/ 	.byte	0x04, 0x1e
        /*0066*/ 	.short	(.L_171 - .L_170)
.L_170:
        /*0068*/ 	.word	0x00000000


	//----- nvinfo : EIATTR_CBANK_PARAM_SIZE
	.align		4
.L_171:
        /*006c*/ 	.byte	0x03, 0x19
        /*006e*/ 	.short	0x001c


	//----- nvinfo : EIATTR_PARAM_CBANK
	.align		4
        /*0070*/ 	.byte	0x04, 0x0a
        /*0072*/ 	.short	(.L_173 - .L_172)
	.align		4
.L_172:
        /*0074*/ 	.word	index@(.nv.constant0._Z18differ_tanh_kernelPfS_S_i)
        /*0078*/ 	.short	0x0380
        /*007a*/ 	.short	0x001c


	//----- nvinfo : EIATTR_SW_WAR
	.align		4
.L_173:
        /*007c*/ 	.byte	0x04, 0x36
        /*007e*/ 	.short	(.L_175 - .L_174)
.L_174:
        /*0080*/ 	.word	0x00000008
.L_175:


//--------------------- .nv.info._Z21differ_sigmoid_kernelPfS_S_i --------------------------
	.section	.nv.info._Z21differ_sigmoid_kernelPfS_S_i,"",@"SHT_CUDA_INFO"
	.sectionflags	@""
	.align	4


	//----- nvinfo : EIATTR_CUDA_API_VERSION
	.align		4
        /*0000*/ 	.byte	0x04, 0x37
        /*0002*/ 	.short	(.L_177 - .L_176)
.L_176:
        /*0004*/ 	.word	0x00000082


	//----- nvinfo : EIATTR_KPARAM_INFO
	.align		4
.L_177:
        /*0008*/ 	.byte	0x04, 0x17
        /*000a*/ 	.short	(.L_179 - .L_178)
.L_178:
        /*000c*/ 	.word	0x00000000
        /*0010*/ 	.short	0x0003
        /*0012*/ 	.short	0x0018
        /*0014*/ 	.byte	0x00, 0xf0, 0x11, 0x00


	//----- nvinfo : EIATTR_KPARAM_INFO
	.align		4
.L_179:
        /*0018*/ 	.byte	0x04, 0x17
        /*001a*/ 	.short	(.L_181 - .L_180)
.L_180:
        /*001c*/ 	.word	0x00000000
        /*0020*/ 	.short	0x0002
        /*0022*/ 	.short	0x0010
        /*0024*/ 	.byte	0x00, 0xf5, 0x21, 0x00


	//----- nvinfo : EIATTR_KPARAM_INFO
	.align		4
.L_181:
        /*0028*/ 	.byte	0x04, 0x17
        /*002a*/ 	.short	(.L_183 - .L_182)
.L_182:
        /*002c*/ 	.word	0x00000000
        /*0030*/ 	.short	0x0001
        /*0032*/ 	.short	0x0008
        /*0034*/ 	.byte	0x00, 0xf5, 0x21, 0x00


	//----- nvinfo : EIATTR_KPARAM_INFO
	.align		4
.L_183:
        /*0038*/ 	.byte	0x04, 0x17
        /*003a*/ 	.short	(.L_185 - .L_184)
.L_184:
        /*003c*/ 	.word	0x00000000
        /*0040*/ 	.short	0x0000
        /*0042*/ 	.short	0x0000
        /*0044*/ 	.byte	0x00, 0xf5, 0x21, 0x00


	//----- nvinfo : EIATTR_SPARSE_MMA_MASK
	.align		4
.L_185:
        /*0048*/ 	.byte	0x03, 0x50
        /*004a*/ 	.short	0x0000


	//----- nvinfo : EIATTR_MAXREG_COUNT
	.align		4
        /*004c*/ 	.byte	0x03, 0x1b
        /*004e*/ 	.short	0x00ff


	//----- nvinfo : EIATTR_MERCURY_ISA_VERSION
	.align		4
        /*0050*/ 	.byte	0x03, 0x5f
        /*0052*/ 	.short	0x0101


	//----- nvinfo : EIATTR_VRC_CTA_INIT_COUNT
	.align		4
        /*0054*/ 	.byte	0x02, 0x4a
	.zero		1
	.zero		1


	//----- nvinfo : EIATTR_EXIT_INSTR_OFFSETS
	.align		4
        /*0058*/ 	.byte	0x04, 0x1c
        /*005a*/ 	.short	(.L_187 - .L_186)


	//   ....[0]....
.L_186:
        /*005c*/ 	.word	0x00000070


	//   ....[1]....
        /*0060*/ 	.word	0x00000330


	//----- nvinfo : EIATTR_CRS_STACK_SIZE
	.align		4
.L_187:
        /*0064*/ 	.byte	0x04, 0x1e
        /*0066*/ 	.short	(.L_189 - .L_188)
.L_188:
        /*0068*/ 	.word	0x00000000


	//----- nvinfo : EIATTR_CBANK_PARAM_SIZE
	.align		4
.L_189:
        /*006c*/ 	.byte	0x03, 0x19
        /*006e*/ 	.short	0x001c


	//----- nvinfo : EIATTR_PARAM_CBANK
	.align		4
        /*0070*/ 	.byte	0x04, 0x0a
        /*0072*/ 	.short	(.L_191 - .L_190)
	.align		4
.L_190:
        /*0074*/ 	.word	index@(.nv.constant0._Z21differ_sigmoid_kernelPfS_S_i)
        /*0078*/ 	.short	0x0380
        /*007a*/ 	.short	0x001c


	//----- nvinfo : EIATTR_SW_WAR
	.align		4
.L_191:
        /*007c*/ 	.byte	0x04, 0x36
        /*007e*/ 	.short	(.L_193 - .L_192)
.L_192:
        /*0080*/ 	.word	0x00000008
.L_193:


//--------------------- .nv.info._Z11relu_kernelPfS_i --------------------------
	.section	.nv.info._Z11relu_kernelPfS_i,"",@"SHT_CUDA_INFO"
	.sectionflags	@""
	.align	4


	//----- nvinfo : EIATTR_CUDA_API_VERSION
	.align		4
        /*0000*/ 	.byte	0x04, 0x37
        /*0002*/ 	.short	(.L_195 - .L_194)
.L_194:
        /*0004*/ 	.word	0x00000082


	//----- nvinfo : EIATTR_KPARAM_INFO
	.align		4
.L_195:
        /*0008*/ 	.byte	0x04, 0x17
        /*000a*/ 	.short	(.L_197 - .L_196)
.L_196:
        /*000c*/ 	.word	0x00000000
        /*0010*/ 	.short	0x0002
        /*0012*/ 	.short	0x0010
        /*0014*/ 	.byte	0x00, 0xf0, 0x11, 0x00


	//----- nvinfo : EIATTR_KPARAM_INFO
	.align		4
.L_197:
        /*0018*/ 	.byte	0x04, 0x17
        /*001a*/ 	.short	(.L_199 - .L_198)
.L_198:
        /*001c*/ 	.word	0x00000000
        /*0020*/ 	.short	0x0001
        /*0022*/ 	.short	0x0008
        /*0024*/ 	.byte	0x00, 0xf5, 0x21, 0x00


	//----- nvinfo : EIATTR_KPARAM_INFO
	.align		4
.L_199:
        /*0028*/ 	.byte	0x04, 0x17
        /*002a*/ 	.short	(.L_201 - .L_200)
.L_200:
        /*002c*/ 	.word	0x00000000
        /*0030*/ 	.short	0x0000
        /*0032*/ 	.short	0x0000
        /*0034*/ 	.byte	0x00, 0xf5, 0x21, 0x00


	//----- nvinfo : EIATTR_SPARSE_MMA_MASK
	.align		4
.L_201:
        /*0038*/ 	.byte	0x03, 0x50
        /*003a*/ 	.short	0x0000


	//----- nvinfo : EIATTR_MAXREG_COUNT
	.align		4
        /*003c*/ 	.byte	0x03, 0x1b
        /*003e*/ 	.short	0x00ff


	//----- nvinfo : EIATTR_MERCURY_ISA_VERSION
	.align		4
        /*0040*/ 	.byte	0x03, 0x5f
        /*0042*/ 	.short	0x0101


	//----- nvinfo : EIATTR_VRC_CTA_INIT_COUNT
	.align		4
        /*0044*/ 	.byte	0x02, 0x4a
	.zero		1
	.zero		1


	//----- nvinfo : EIATTR_EXIT_INSTR_OFFSETS
	.align		4
        /*0048*/ 	.byte	0x04, 0x1c
        /*004a*/ 	.short	(.L_203 - .L_202)


	//   ....[0]....
.L_202:
        /*004c*/ 	.word	0x00000070


	//   ....[1]....
        /*0050*/ 	.word	0x00000170


	//----- nvinfo : EIATTR_CRS_STACK_SIZE
	.align		4
.L_203:
        /*0054*/ 	.byte	0x04, 0x1e
        /*0056*/ 	.short	(.L_205 - .L_204)
.L_204:
        /*0058*/ 	.word	0x00000000


	//----- nvinfo : EIATTR_CBANK_PARAM_SIZE
	.align		4
.L_205:
        /*005c*/ 	.byte	0x03, 0x19
        /*005e*/ 	.short	0x0014


	//----- nvinfo : EIATTR_PARAM_CBANK
	.align		4
        /*0060*/ 	.byte	0x04, 0x0a
        /*0062*/ 	.short	(.L_207 - .L_206)
	.align		4
.L_206:
        /*0064*/ 	.word	index@(.nv.constant0._Z11relu_kernelPfS_i)
        /*0068*/ 	.short	0x0380
        /*006a*/ 	.short	0x0014


	//----- nvinfo : EIATTR_SW_WAR
	.align		4
.L_207:
        /*006c*/ 	.byte	0x04, 0x36
        /*006e*/ 	.short	(.L_209 - .L_208)
.L_208:
        /*0070*/ 	.word	0x00000008
.L_209:


//--------------------- .nv.info._Z11tanh_kernelPfS_i --------------------------
	.section	.nv.info._Z11tanh_kernelPfS_i,"",@"SHT_CUDA_INFO"
	.sectionflags	@""
	.align	4


	//----- nvinfo : EIATTR_CUDA_API_VERSION
	.align		4
        /*0000*/ 	.byte	0x04, 0x37
        /*0002*/ 	.short	(.L_211 - .L_210)
.L_210:
        /*0004*/ 	.word	0x00000082


	//----- nvinfo : EIATTR_KPARAM_INFO
	.align		4
.L_211:
        /*0008*/ 	.byte	0x04, 0x17
        /*000a*/ 	.short	(.L_213 - .L_212)
.L_212:
        /*000c*/ 	.word	0x00000000
        /*0010*/ 	.short	0x0002
        /*0012*/ 	.short	0x0010
        /*0014*/ 	.byte	0x00, 0xf0, 0x11, 0x00


	//----- nvinfo : EIATTR_KPARAM_INFO
	.align		4
.L_213:
        /*0018*/ 	.byte	0x04, 0x17
        /*001a*/ 	.short	(.L_215 - .L_214)
.L_214:
        /*001c*/ 	.word	0x00000000
        /*0020*/ 	.short	0x0001
        /*0022*/ 	.short	0x0008
        /*0024*/ 	.byte	0x00, 0xf5, 0x21, 0x00


	//----- nvinfo : EIATTR_KPARAM_INFO
	.align		4
.L_215:
        /*0028*/ 	.byte	0x04, 0x17
        /*002a*/ 	.short	(.L_217 - .L_216)
.L_216:
        /*002c*/ 	.word	0x00000000
        /*0030*/ 	.short	0x0000
        /*0032*/ 	.short	0x0000
        /*0034*/ 	.byte	0x00, 0xf5, 0x21, 0x00


	//----- nvinfo : EIATTR_SPARSE_MMA_MASK
	.align		4
.L_217:
        /*0038*/ 	.byte	0x03, 0x50
        /*003a*/ 	.short	0x0000


	//----- nvinfo : EIATTR_MAXREG_COUNT
	.align		4
        /*003c*/ 	.byte	0x03, 0x1b
        /*003e*/ 	.short	0x00ff


	//----- nvinfo : EIATTR_MERCURY_ISA_VERSION
	.align		4
        /*0040*/ 	.byte	0x03, 0x5f
        /*0042*/ 	.short	0x0101


	//----- nvinfo : EIATTR_VRC_CTA_INIT_COUNT
	.align		4
        /*0044*/ 	.byte	0x02, 0x4a
	.zero		1
	.zero		1


	//----- nvinfo : EIATTR_EXIT_INSTR_OFFSETS
	.align		4
        /*0048*/ 	.byte	0x04, 0x1c
        /*004a*/ 	.short	(.L_219 - .L_218)


	//   ....[0]....
.L_218:
        /*004c*/ 	.word	0x00000070


	//   ....[1]....
        /*0050*/ 	.word	0x00000260


	//----- nvinfo : EIATTR_CRS_STACK_SIZE
	.align		4
.L_219:
        /*0054*/ 	.byte	0x04, 0x1e
        /*0056*/ 	.short	(.L_221 - .L_220)
.L_220:
        /*0058*/ 	.word	0x00000000


	//----- nvinfo : EIATTR_CBANK_PARAM_SIZE
	.align		4
.L_221:
        /*005c*/ 	.byte	0x03, 0x19
        /*005e*/ 	.short	0x0014


	//----- nvinfo : EIATTR_PARAM_CBANK
	.align		4
        /*0060*/ 	.byte	0x04, 0x0a
        /*0062*/ 	.short	(.L_223 - .L_222)
	.align		4
.L_222:
        /*0064*/ 	.word	index@(.nv.constant0._Z11tanh_kernelPfS_i)
        /*0068*/ 	.short	0x0380
        /*006a*/ 	.short	0x0014


	//----- nvinfo : EIATTR_SW_WAR
	.align		4
.L_223:
        /*006c*/ 	.byte	0x04, 0x36
        /*006e*/ 	.short	(.L_225 - .L_224)
.L_224:
        /*0070*/ 	.word	0x00000008
.L_225:


//--------------------- .nv.info._Z14sigmoid_kernelPfS_i --------------------------
	.section	.nv.info._Z14sigmoid_kernelPfS_i,"",@"SHT_CUDA_INFO"
	.sectionflags	@""
	.align	4


	//----- nvinfo : EIATTR_CUDA_API_VERSION
	.align		4
        /*0000*/ 	.byte	0x04, 0x37
        /*0002*/ 	.short	(.L_227 - .L_226)
.L_226:
        /*0004*/ 	.word	0x00000082


	//----- nvinfo : EIATTR_KPARAM_INFO
	.align		4
.L_227:
        /*0008*/ 	.byte	0x04, 0x17
        /*000a*/ 	.short	(.L_229 - .L_228)
.L_228:
        /*000c*/ 	.word	0x00000000
        /*0010*/ 	.short	0x0002
        /*0012*/ 	.short	0x0010
        /*0014*/ 	.byte	0x00, 0xf0, 0x11, 0x00


	//----- nvinfo : EIATTR_KPARAM_INFO
	.align		4
.L_229:
        /*0018*/ 	.byte	0x04, 0x17
        /*001a*/ 	.short	(.L_231 - .L_230)
.L_230:
        /*001c*/ 	.word	0x00000000
        /*0020*/ 	.short	0x0001
        /*0022*/ 	.short	0x0008
        /*0024*/ 	.byte	0x00, 0xf5, 0x21, 0x00


	//----- nvinfo : EIATTR_KPARAM_INFO
	.align		4
.L_231:
        /*0028*/ 	.byte	0x04, 0x17
        /*002a*/ 	.short	(.L_233 - .L_232)
.L_232:
        /*002c*/ 	.word	0x00000000
        /*0030*/ 	.short	0x0000
        /*0032*/ 	.short	0x0000
        /*0034*/ 	.byte	0x00, 0xf5, 0x21, 0x00


	//----- nvinfo : EIATTR_SPARSE_MMA_MASK
	.align		4
.L_233:
        /*0038*/ 	.byte	0x03, 0x50
        /*003a*/ 	.short	0x0000


	//----- nvinfo : EIATTR_MAXREG_COUNT
	.align		4
        /*003c*/ 	.byte	0x03, 0x1b
        /*003e*/ 	.short	0x00ff


	//----- nvinfo : EIATTR_MERCURY_ISA_VERSION
	.align		4
        /*0040*/ 	.byte	0x03, 0x5f
        /*0042*/ 	.short	0x0101


	//----- nvinfo : EIATTR_VRC_CTA_INIT_COUNT
	.align		4
        /*0044*/ 	.byte	0x02, 0x4a
	.zero		1
	.zero		1


	//----- nvinfo : EIATTR_EXIT_INSTR_OFFSETS
	.align		4
        /*0048*/ 	.byte	0x04, 0x1c
        /*004a*/ 	.short	(.L_235 - .L_234)


	//   ....[0]....
.L_234:
        /*004c*/ 	.word	0x00000070


	//   ....[1]....
        /*0050*/ 	.word	0x000002d0


	//----- nvinfo : EIATTR_CRS_STACK_SIZE
	.align		4
.L_235:
        /*0054*/ 	.byte	0x04, 0x1e
        /*0056*/ 	.short	(.L_237 - .L_236)
.L_236:
        /*0058*/ 	.word	0x00000000


	//----- nvinfo : EIATTR_CBANK_PARAM_SIZE
	.align		4
.L_237:
        /*005c*/ 	.byte	0x03, 0x19
        /*005e*/ 	.short	0x0014


	//----- nvinfo : EIATTR_PARAM_CBANK
	.align		4
        /*0060*/ 	.byte	0x04, 0x0a
        /*0062*/ 	.short	(.L_239 - .L_238)
	.align		4
.L_238:
        /*0064*/ 	.word	index@(.nv.constant0._Z14sigmoid_kernelPfS_i)
        /*0068*/ 	.short	0x0380
        /*006a*/ 	.short	0x0014


	//----- nvinfo : EIATTR_SW_WAR
	.align		4
.L_239:
        /*006c*/ 	.byte	0x04, 0x36
        /*006e*/ 	.short	(.L_241 - .L_240)
.L_240:
        /*0070*/ 	.word	0x00000008
.L_241:


//--------------------- .nv.info._Z13emult1_kernelPfS_S_i --------------------------
	.section	.nv.info._Z13emult1_kernelPfS_S_i,"",@"SHT_CUDA_INFO"
	.sectionflags	@""
	.align	4


	//----- nvinfo : EIATTR_CUDA_API_VERSION
	.align		4
        /*0000*/ 	.byte	0x04, 0x37
        /*0002*/ 	.short	(.L_243 - .L_242)
.L_242:
        /*0004*/ 	.word	0x00000082


	//----- nvinfo : EIATTR_KPARAM_INFO
	.align		4
.L_243:
        /*0008*/ 	.byte	0x04, 0x17
        /*000a*/ 	.short	(.L_245 - .L_244)
.L_244:
        /*000c*/ 	.word	0x00000000
        /*0010*/ 	.short	0x0003
        /*0012*/ 	.short	0x0018
        /*0014*/ 	.byte	0x00, 0xf0, 0x11, 0x00


	//----- nvinfo : EIATTR_KPARAM_INFO
	.align		4
.L_245:
        /*0018*/ 	.byte	0x04, 0x17
        /*001a*/ 	.short	(.L_247 - .L_246)
.L_246:
        /*001c*/ 	.word	0x00000000
        /*0020*/ 	.short	0x0002
        /*0022*/ 	.short	0x0010
        /*0024*/ 	.byte	0x00, 0xf5, 0x21, 0x00


	//----- nvinfo : EIATTR_KPARAM_INFO
	.align		4
.L_247:
        /*0028*/ 	.byte	0x04, 0x17
        /*002a*/ 	.short	(.L_249 - .L_248)
.L_248:
        /*002c*/ 	.word	0x00000000
        /*0030*/ 	.short	0x0001
        /*0032*/ 	.short	0x0008
        /*0034*/ 	.byte	0x00, 0xf5, 0x21, 0x00


	//----- nvinfo : EIATTR_KPARAM_INFO
	.align		4
.L_249:
        /*0038*/ 	.byte	0x04, 0x17
        /*003a*/ 	.short	(.L_251 - .L_250)
.L_250:
        /*003c*/ 	.word	0x00000000
        /*0040*/ 	.short	0x0000
        /*0042*/ 	.short	0x0000
        /*0044*/ 	.byte	0x00, 0xf5, 0x21, 0x00


	//----- nvinfo : EIATTR_SPARSE_MMA_MASK
	.align		4
.L_251:
        /*0048*/ 	.byte	0x03, 0x50
        /*004a*/ 	.short	0x0000


	//----- nvinfo : EIATTR_MAXREG_COUNT
	.align		4
        /*004c*/ 	.byte	0x03, 0x1b
        /*004e*/ 	.short	0x00ff


	//----- nvinfo : EIATTR_MERCURY_ISA_VERSION
	.align		4
        /*0050*/ 	.byte	0x03, 0x5f
        /*0052*/ 	.short	0x0101


	//----- nvinfo : EIATTR_VRC_CTA_INIT_COUNT
	.align		4
        /*0054*/ 	.byte	0x02, 0x4a
	.zero		1
	.zero		1


	//----- nvinfo : EIATTR_EXIT_INSTR_OFFSETS
	.align		4
        /*0058*/ 	.byte	0x04, 0x1c
        /*005a*/ 	.short	(.L_253 - .L_252)


	//   ....[0]....
.L_252:
        /*005c*/ 	.word	0x00000070


	//   ....[1]....
        /*0060*/ 	.word	0x00000180


	//----- nvinfo : EIATTR_CRS_STACK_SIZE
	.align		4
.L_253:
        /*0064*/ 	.byte	0x04, 0x1e
        /*0066*/ 	.short	(.L_255 - .L_254)
.L_254:
        /*0068*/ 	.word	0x00000000


	//----- nvinfo : EIATTR_CBANK_PARAM_SIZE
	.align		4
.L_255:
        /*006c*/ 	.byte	0x03, 0x19
        /*006e*/ 	.short	0x001c


	//----- nvinfo : EIATTR_PARAM_CBANK
	.align		4
        /*0070*/ 	.byte	0x04, 0x0a
        /*0072*/ 	.short	(.L_257 - .L_256)
	.align		4
.L_256:
        /*0074*/ 	.word	index@(.nv.constant0._Z13emult1_kernelPfS_S_i)
        /*0078*/ 	.short	0x0380
        /*007a*/ 	.short	0x001c


	//----- nvinfo : EIATTR_SW_WAR
	.align		4
.L_257:
        /*007c*/ 	.byte	0x04, 0x36
        /*007e*/ 	.short	(.L_259 - .L_258)
.L_258:
        /*0080*/ 	.word	0x00000008
.L_259:


//--------------------- .nv.info._Z13unfull_kernelPfS_iiiii --------------------------
	.section	.nv.info._Z13unfull_kernelPfS_iiiii,"",@"SHT_CUDA_INFO"
	.sectionflags	@""
	.align	4


	//----- nvinfo : EIATTR_CUDA_API_VERSION
	.align		4
        /*0000*/ 	.byte	0x04, 0x37
        /*0002*/ 	.short	(.L_261 - .L_260)
.L_260:
        /*0004*/ 	.word	0x00000082


	//----- nvinfo : EIATTR_KPARAM_INFO
	.align		4
.L_261:
        /*0008*/ 	.byte	0x04, 0x17
        /*000a*/ 	.short	(.L_263 - .L_262)
.L_262:
        /*000c*/ 	.word	0x00000000
        /*0010*/ 	.short	0x0006
        /*0012*/ 	.short	0x0020
        /*0014*/ 	.byte	0x00, 0xf0, 0x11, 0x00


	//----- nvinfo : EIATTR_KPARAM_INFO
	.align		4
.L_263:
        /*0018*/ 	.byte	0x04, 0x17
        /*001a*/ 	.short	(.L_265 - .L_264)
.L_264:
        /*001c*/ 	.word	0x00000000
        /*0020*/ 	.short	0x0005
        /*0022*/ 	.short	0x001c
        /*0024*/ 	.byte	0x00, 0xf0, 0x11, 0x00


	//----- nvinfo : EIATTR_KPARAM_INFO
	.align		4
.L_265:
        /*0028*/ 	.byte	0x04, 0x17
        /*002a*/ 	.short	(.L_267 - .L_266)
.L_266:
        /*002c*/ 	.word	0x00000000
        /*0030*/ 	.short	0x0004
        /*0032*/ 	.short	0x0018
        /*0034*/ 	.byte	0x00, 0xf0, 0x11, 0x00


	//----- nvinfo : EIATTR_KPARAM_INFO
	.align		4
.L_267:
        /*0038*/ 	.byte	0x04, 0x17
        /*003a*/ 	.short	(.L_269 - .L_268)
.L_268:
        /*003c*/ 	.word	0x00000000
        /*0040*/ 	.short	0x0003
        /*0042*/ 	.short	0x0014
        /*0044*/ 	.byte	0x00, 0xf0, 0x11, 0x00


	//----- nvinfo : EIATTR_KPARAM_INFO
	.align		4
.L_269:
        /*0048*/ 	.byte	0x04, 0x17
        /*004a*/ 	.short	(.L_271 - .L_270)
.L_270:
        /*004c*/ 	.word	0x00000000
        /*0050*/ 	.short	0x0002
        /*0052*/ 	.short	0x0010
        /*0054*/ 	.byte	0x00, 0xf0, 0x11, 0x00


	//----- nvinfo : EIATTR_KPARAM_INFO
	.align		4
.L_271:
        /*0058*/ 	.byte	0x04, 0x17
        /*005a*/ 	.short	(.L_273 - .L_272)
.L_272:
        /*005c*/ 	.word	0x00000000
        /*0060*/ 	.short	0x0001
        /*0062*/ 	.short	0x0008
        /*0064*/ 	.byte	0x00, 0xf5, 0x21, 0x00


	//----- nvinfo : EIATTR_KPARAM_INFO
	.align		4
.L_273:
        /*0068*/ 	.byte	0x04, 0x17
        /*006a*/ 	.short	(.L_275 - .L_274)
.L_274:
        /*006c*/ 	.word	0x00000000
        /*0070*/ 	.short	0x0000
        /*0072*/ 	.short	0x0000
        /*0074*/ 	.byte	0x00, 0xf5, 0x21, 0x00


	//----- nvinfo : EIATTR_SPARSE_MMA_MASK
	.align		4
.L_275:
        /*0078*/ 	.byte	0x03, 0x50
        /*007a*/ 	.short	0x0000


	//----- nvinfo : EIATTR_MAXREG_COUNT
	.align		4
        /*007c*/ 	.byte	0x03, 0x1b
        /*007e*/ 	.short	0x00ff


	//----- nvinfo : EIATTR_MERCURY_ISA_VERSION
	.align		4
        /*0080*/ 	.byte	0x03, 0x5f
        /*0082*/ 	.short	0x0101


	//----- nvinfo : EIATTR_VRC_CTA_INIT_COUNT
	.align		4
        /*0084*/ 	.byte	0x02, 0x4a
	.zero		1
	.zero		1


	//----- nvinfo : EIATTR_EXIT_INSTR_OFFSETS
	.align		4
        /*0088*/ 	.byte	0x04, 0x1c
        /*008a*/ 	.short	(.L_277 - .L_276)


	//   ....[0]....
.L_276:
        /*008c*/ 	.word	0x00000060


	//   ....[1]....
        /*0090*/ 	.word	0x000000a0


	//   ....[2]....
        /*0094*/ 	.word	0x00000c00


	//----- nvinfo : EIATTR_CBANK_PARAM_SIZE
	.align		4
.L_277:
        /*0098*/ 	.byte	0x03, 0x19
        /*009a*/ 	.short	0x0024


	//----- nvinfo : EIATTR_PARAM_CBANK
	.align		4
        /*009c*/ 	.byte	0x04, 0x0a
        /*009e*/ 	.short	(.L_279 - .L_278)
	.align		4
.L_278:
        /*00a0*/ 	.word	index@(.nv.constant0._Z13unfull_kernelPfS_iiiii)
        /*00a4*/ 	.short	0x0380
        /*00a6*/ 	.short	0x0024


	//----- nvinfo : EIATTR_SW_WAR
	.align		4
.L_279:
        /*00a8*/ 	.byte	0x04, 0x36
        /*00aa*/ 	.short	(.L_281 - .L_280)
.L_280:
        /*00ac*/ 	.word	0x00000008
.L_281:


//--------------------- .nv.info._Z11full_kernelPfS_iiiii --------------------------
	.section	.nv.info._Z11full_kernelPfS_iiiii,"",@"SHT_CUDA_INFO"
	.sectionflags	@""
	.align	4


	//----- nvinfo : EIATTR_CUDA_API_VERSION
	.align		4
        /*0000*/ 	.byte	0x04, 0x37
        /*0002*/ 	.short	(.L_283 - .L_282)
.L_282:
        /*0004*/ 	.word	0x00000082


	//----- nvinfo : EIATTR_KPARAM_INFO
	.align		4
.L_283:
        /*0008*/ 	.byte	0x04, 0x17
        /*000a*/ 	.short	(.L_285 - .L_284)
.L_284:
        /*000c*/ 	.word	0x00000000
        /*0010*/ 	.short	0x0006
        /*0012*/ 	.short	0x0020
        /*0014*/ 	.byte	0x00, 0xf0, 0x11, 0x00


	//----- nvinfo : EIATTR_KPARAM_INFO
	.align		4
.L_285:
        /*0018*/ 	.byte	0x04, 0x17
        /*001a*/ 	.short	(.L_287 - .L_286)
.L_286:
        /*001c*/ 	.word	0x00000000
        /*0020*/ 	.short	0x0005
        /*0022*/ 	.short	0x001c
        /*0024*/ 	.byte	0x00, 0xf0, 0x11, 0x00


	//----- nvinfo : EIATTR_KPARAM_INFO
	.align		4
.L_287:
        /*0028*/ 	.byte	0x04, 0x17
        /*002a*/ 	.short	(.L_289 - .L_288)
.L_288:
        /*002c*/ 	.word	0x00000000
        /*0030*/ 	.short	0x0004
        /*0032*/ 	.short	0x0018
        /*0034*/ 	.byte	0x00, 0xf0, 0x11, 0x00


	//----- nvinfo : EIATTR_KPARAM_INFO
	.align		4
.L_289:
        /*0038*/ 	.byte	0x04, 0x17
        /*003a*/ 	.short	(.L_291 - .L_290)
.L_290:
        /*003c*/ 	.word	0x00000000
        /*0040*/ 	.short	0x0003
        /*0042*/ 	.short	0x0014
        /*0044*/ 	.byte	0x00, 0xf0, 0x11, 0x00


	//----- nvinfo : EIATTR_KPARAM_INFO
	.align		4
.L_291:
        /*0048*/ 	.byte	0x04, 0x17
        /*004a*/ 	.short	(.L_293 - .L_292)
.L_292:
        /*004c*/ 	.word	0x00000000
        /*0050*/ 	.short	0x0002
        /*0052*/ 	.short	0x0010
        /*0054*/ 	.byte	0x00, 0xf0, 0x11, 0x00


	//----- nvinfo : EIATTR_KPARAM_INFO
	.align		4
.L_293:
        /*0058*/ 	.byte	0x04, 0x17
        /*005a*/ 	.short	(.L_295 - .L_294)
.L_294:
        /*005c*/ 	.word	0x00000000
        /*0060*/ 	.short	0x0001
        /*0062*/ 	.short	0x0008
        /*0064*/ 	.byte	0x00, 0xf5, 0x21, 0x00


	//----- nvinfo : EIATTR_KPARAM_INFO
	.align		4
.L_295:
        /*0068*/ 	.byte	0x04, 0x17
        /*006a*/ 	.short	(.L_297 - .L_296)
.L_296:
        /*006c*/ 	.word	0x00000000
        /*0070*/ 	.short	0x0000
        /*0072*/ 	.short	0x0000
        /*0074*/ 	.byte	0x00, 0xf5, 0x21, 0x00


	//----- nvinfo : EIATTR_SPARSE_MMA_MASK
	.align		4
.L_297:
        /*0078*/ 	.byte	0x03, 0x50
        /*007a*/ 	.short	0x0000


	//----- nvinfo : EIATTR_MAXREG_COUNT
	.align		4
        /*007c*/ 	.byte	0x03, 0x1b
        /*007e*/ 	.short	0x00ff


	//----- nvinfo : EIATTR_MERCURY_ISA_VERSION
	.align		4
        /*0080*/ 	.byte	0x03, 0x5f
        /*0082*/ 	.short	0x0101


	//----- nvinfo : EIATTR_VRC_CTA_INIT_COUNT
	.align		4
        /*0084*/ 	.byte	0x02, 0x4a
	.zero		1
	.zero		1


	//----- nvinfo : EIATTR_EXIT_INSTR_OFFSETS
	.align		4
        /*0088*/ 	.byte	0x04, 0x1c
        /*008a*/ 	.short	(.L_299 - .L_298)


	//   ....[0]....
.L_298:
        /*008c*/ 	.word	0x00000060


	//   ....[1]....
        /*0090*/ 	.word	0x000000a0


	//   ....[2]....
        /*0094*/ 	.word	0x00000c00


	//----- nvinfo : EIATTR_CBANK_PARAM_SIZE
	.align		4
.L_299:
        /*0098*/ 	.byte	0x03, 0x19
        /*009a*/ 	.short	0x0024


	//----- nvinfo : EIATTR_PARAM_CBANK
	.align		4
        /*009c*/ 	.byte	0x04, 0x0a
        /*009e*/ 	.short	(.L_301 - .L_300)
	.align		4
.L_300:
        /*00a0*/ 	.word	index@(.nv.constant0._Z11full_kernelPfS_iiiii)
        /*00a4*/ 	.short	0x0380
        /*00a6*/ 	.short	0x0024


	//----- nvinfo : EIATTR_SW_WAR
	.align		4
.L_301:
        /*00a8*/ 	.byte	0x04, 0x36
        /*00aa*/ 	.short	(.L_303 - .L_302)
.L_302:
        /*00ac*/ 	.word	0x00000008
.L_303:


//--------------------- .nv.info._Z18gradfilter2_kernelPfS_S_S_iiiiiiiiiiiiii --------------------------
	.section	.nv.info._Z18gradfilter2_kernelPfS_S_S_iiiiiiiiiiiiii,"",@"SHT_CUDA_INFO"
	.sectionflags	@""
	.align	4


	//----- nvinfo : EIATTR_CUDA_API_VERSION
	.align		4
        /*0000*/ 	.byte	0x04, 0x37
        /*0002*/ 	.short	(.L_305 - .L_304)
.L_304:
        /*0004*/ 	.word	0x00000082


	//----- nvinfo : EIATTR_KPARAM_INFO
	.align		4
.L_305:
        /*0008*/ 	.byte	0x04, 0x17
        /*000a*/ 	.short	(.L_307 - .L_306)
.L_306:
        /*000c*/ 	.word	0x00000000
        /*0010*/ 	.short	0x0011
        /*0012*/ 	.short	0x0054
        /*0014*/ 	.byte	0x00, 0xf0, 0x11, 0x00


	//----- nvinfo : EIATTR_KPARAM_INFO
	.align		4
.L_307:
        /*0018*/ 	.byte	0x04, 0x17
        /*001a*/ 	.short	(.L_309 - .L_308)
.L_308:
        /*001c*/ 	.word	0x00000000
        /*0020*/ 	.short	0x0010
        /*0022*/ 	.short	0x0050
        /*0024*/ 	.byte	0x00, 0xf0, 0x11, 0x00


	//----- nvinfo : EIATTR_KPARAM_INFO
	.align		4
.L_309:
        /*0028*/ 	.byte	0x04, 0x17
        /*002a*/ 	.short	(.L_311 - .L_310)
.L_310:
        /*002c*/ 	.word	0x00000000
        /*0030*/ 	.short	0x000f
        /*0032*/ 	.short	0x004c
        /*0034*/ 	.byte	0x00, 0xf0, 0x11, 0x00


	//----- nvinfo : EIATTR_KPARAM_INFO
	.align		4
.L_311:
        /*0038*/ 	.byte	0x04, 0x17
        /*003a*/ 	.short	(.L_313 - .L_312)
.L_312:
        /*003c*/ 	.word	0x00000000
        /*0040*/ 	.short	0x000e
        /*0042*/ 	.short	0x0048
        /*0044*/ 	.byte	0x00, 0xf0, 0x11, 0x00


	//----- nvinfo : EIATTR_KPARAM_INFO
	.align		4
.L_313:
        /*0048*/ 	.byte	0x04, 0x17
        /*004a*/ 	.short	(.L_315 - .L_314)
.L_314:
        /*004c*/ 	.word	0x00000000
        /*0050*/ 	.short	0x000d
        /*0052*/ 	.short	0x0044
        /*0054*/ 	.byte	0x00, 0xf0, 0x11, 0x00


	//----- nvinfo : EIATTR_KPARAM_INFO
	.align		4
.L_315:
        /*0058*/ 	.byte	0x04, 0x17
        /*005a*/ 	.short	(.L_317 - .L_316)
.L_316:
        /*005c*/ 	.word	0x00000000
        /*0060*/ 	.short	0x000c
        /*0062*/ 	.short	0x0040
        /*0064*/ 	.byte	0x00, 0xf0, 0x11, 0x00


	//----- nvinfo : EIATTR_KPARAM_INFO
	.align		4
.L_317:
        /*0068*/ 	.byte	0x04, 0x17
        /*006a*/ 	.short	(.L_319 - .L_318)
.L_318:
        /*006c*/ 	.word	0x00000000
        /*0070*/ 	.short	0x000b
        /*0072*/ 	.short	0x003c
        /*0074*/ 	.byte	0x00, 0xf0, 0x11, 0x00


	//----- nvinfo : EIATTR_KPARAM_INFO
	.align		4
.L_319:
        /*0078*/ 	.byte	0x04, 0x17
        /*007a*/ 	.short	(.L_321 - .L_320)
.L_320:
        /*007c*/ 	.word	0x00000000
        /*0080*/ 	.short	0x000a
        /*0082*/ 	.short	0x0038
        /*0084*/ 	.byte	0x00, 0xf0, 0x11, 0x00


	//----- nvinfo : EIATTR_KPARAM_INFO
	.align		4
.L_321:
        /*0088*/ 	.byte	0x04, 0x17
        /*008a*/ 	.short	(.L_323 - .L_322)
.L_322:
        /*008c*/ 	.word	0x00000000
        /*0090*/ 	.short	0x0009
        /*0092*/ 	.short	0x0034
        /*0094*/ 	.byte	0x00, 0xf0, 0x11, 0x00


	//----- nvinfo : EIATTR_KPARAM_INFO
	.align		4
.L_323:
        /*0098*/ 	.byte	0x04, 0x17
        /*009a*/ 	.short	(.L_325 - .L_324)
.L_324:
        /*009c*/ 	.word	0x00000000
        /*00a0*/ 	.short	0x0008
        /*00a2*/ 	.short	0x0030
        /*00a4*/ 	.byte	0x00, 0xf0, 0x11, 0x00


	//----- nvinfo : EIATTR_KPARAM_INFO
	.align		4
.L_325:
        /*00a8*/ 	.byte	0x04, 0x17
        /*00aa*/ 	.short	(.L_327 - .L_326)
.L_326:
        /*00ac*/ 	.word	0x00000000
        /*00b0*/ 	.short	0x0007
        /*00b2*/ 	.short	0x002c
        /*00b4*/ 	.byte	0x00, 0xf0, 0x11, 0x00


	//----- nvinfo : EIATTR_KPARAM_INFO
	.align		4
.L_327:
        /*00b8*/ 	.byte	0x04, 0x17
        /*00ba*/ 	.short	(.L_329 - .L_328)
.L_328:
        /*00bc*/ 	.word	0x00000000
        /*00c0*/ 	.short	0x0006
        /*00c2*/ 	.short	0x0028
        /*00c4*/ 	.byte	0x00, 0xf0, 0x11, 0x00


	//----- nvinfo : EIATTR_KPARAM_INFO
	.align		4
.L_329:
        /*00c8*/ 	.byte	0x04, 0x17
        /*00ca*/ 	.short	(.L_331 - .L_330)
.L_330:
        /*00cc*/ 	.word	0x00000000
        /*00d0*/ 	.short	0x0005
        /*00d2*/ 	.short	0x0024
        /*00d4*/ 	.byte	0x00, 0xf0, 0x11, 0x00


	//----- nvinfo : EIATTR_KPARAM_INFO
	.align		4
.L_331:
        /*00d8*/ 	.byte	0x04, 0x17
        /*00da*/ 	.short	(.L_333 - .L_332)
.L_332:
        /*00dc*/ 	.word	0x00000000
        /*00e0*/ 	.short	0x0004
        /*00e2*/ 	.short	0x0020
        /*00e4*/ 	.byte	0x00, 0xf0, 0x11, 0x00


	//----- nvinfo : EIATTR_KPARAM_INFO
	.align		4
.L_333:
        /*00e8*/ 	.byte	0x04, 0x17
        /*00ea*/ 	.short	(.L_335 - .L_334)
.L_334:
        /*00ec*/ 	.word	0x00000000
        /*00f0*/ 	.short	0x0003
        /*00f2*/ 	.short	0x0018
        /*00f4*/ 	.byte	0x00, 0xf5, 0x21, 0x00


	//----- nvinfo : EIATTR_KPARAM_INFO
	.align		4
.L_335:
        /*00f8*/ 	.byte	0x04, 0x17
        /*00fa*/ 	.short	(.L_337 - .L_336)
.L_336:
        /*00fc*/ 	.word	0x00000000
        /*0100*/ 	.short	0x0002
        /*0102*/ 	.short	0x0010
        /*0104*/ 	.byte	0x00, 0xf5, 0x21, 0x00


	//----- nvinfo : EIATTR_KPARAM_INFO
	.align		4
.L_337:
        /*0108*/ 	.byte	0x04, 0x17
        /*010a*/ 	.short	(.L_339 - .L_338)
.L_338:
        /*010c*/ 	.word	0x00000000
        /*0110*/ 	.short	0x0001
        /*0112*/ 	.short	0x0008
        /*0114*/ 	.byte	0x00, 0xf5, 0x21, 0x00


	//----- nvinfo : EIATTR_KPARAM_INFO
	.align		4
.L_339:
        /*0118*/ 	.byte	0x04, 0x17
        /*011a*/ 	.short	(.L_341 - .L_340)
.L_340:
        /*011c*/ 	.word	0x00000000
        /*0120*/ 	.short	0x0000
        /*0122*/ 	.short	0x0000
        /*0124*/ 	.byte	0x00, 0xf5, 0x21, 0x00


	//----- nvinfo : EIATTR_SPARSE_MMA_MASK
	.align		4
.L_341:
        /*0128*/ 	.byte	0x03, 0x50
        /*012a*/ 	.short	0x0000


	//----- nvinfo : EIATTR_MAXREG_COUNT
	.align		4
        /*012c*/ 	.byte	0x03, 0x1b
        /*012e*/ 	.short	0x00ff


	//----- nvinfo : EIATTR_MERCURY_ISA_VERSION
	.align		4
        /*0130*/ 	.byte	0x03, 0x5f
        /*0132*/ 	.short	0x0101


	//----- nvinfo : EIATTR_VRC_CTA_INIT_COUNT
	.align		4
        /*0134*/ 	.byte	0x02, 0x4a
	.zero		1
	.zero		1


	//----- nvinfo : EIATTR_EXIT_INSTR_OFFSETS
	.align		4
        /*0138*/ 	.byte	0x04, 0x1c
        /*013a*/ 	.short	(.L_343 - .L_342)


	//   ....[0]....
.L_342:
        /*013c*/ 	.word	0x00000b70


	//   ....[1]....
        /*0140*/ 	.word	0x00000c00


	//   ....[2]....
        /*0144*/ 	.word	0x000018e0


	//   ....[3]....
        /*0148*/ 	.word	0x00001cc0


	//   ....[4]....
        /*014c*/ 	.word	0x000020b0


	//----- nvinfo : EIATTR_CBANK_PARAM_SIZE
	.align		4
.L_343:
        /*0150*/ 	.byte	0x03, 0x19
        /*0152*/ 	.short	0x0058


	//----- nvinfo : EIATTR_PARAM_CBANK
	.align		4
        /*0154*/ 	.byte	0x04, 0x0a
        /*0156*/ 	.short	(.L_345 - .L_344)
	.align		4
.L_344:
        /*0158*/ 	.word	index@(.nv.constant0._Z18gradfilter2_kernelPfS_S_S_iiiiiiiiiiiiii)
        /*015c*/ 	.short	0x0380
        /*015e*/ 	.short	0x0058


	//----- nvinfo : EIATTR_SW_WAR
	.align		4
.L_345:
        /*0160*/ 	.byte	0x04, 0x36
        /*0162*/ 	.short	(.L_347 - .L_346)
.L_346:
        /*0164*/ 	.word	0x00000008
.L_347:


//--------------------- .nv.info._Z18gradfilter1_kernelPfS_S_iiiiiiiiiiiiii --------------------------
	.section	.nv.info._Z18gradfilter1_kernelPfS_S_iiiiiiiiiiiiii,"",@"SHT_CUDA_INFO"
	.sectionflags	@""
	.align	4


	//----- nvinfo : EIATTR_CUDA_API_VERSION
	.align		4
        /*0000*/ 	.byte	0x04, 0x37
        /*0002*/ 	.short	(.L_349 - .L_348)
.L_348:
        /*0004*/ 	.word	0x00000082


	//----- nvinfo : EIATTR_KPARAM_INFO
	.align		4
.L_349:
        /*0008*/ 	.byte	0x04, 0x17
        /*000a*/ 	.short	(.L_351 - .L_350)
.L_350:
        /*000c*/ 	.word	0x00000000
        /*0010*/ 	.short	0x0010
        /*0012*/ 	.short	0x004c
        /*0014*/ 	.byte	0x00, 0xf0, 0x11, 0x00


	//----- nvinfo : EIATTR_KPARAM_INFO
	.align		4
.L_351:
        /*0018*/ 	.byte	0x04, 0x17
        /*001a*/ 	.short	(.L_353 - .L_352)
.L_352:
        /*001c*/ 	.word	0x00000000
        /*0020*/ 	.short	0x000f
        /*0022*/ 	.short	0x0048
        /*0024*/ 	.byte	0x00, 0xf0, 0x11, 0x00


	//----- nvinfo : EIATTR_KPARAM_INFO
	.align		4
.L_353:
        /*0028*/ 	.byte	0x04, 0x17
        /*002a*/ 	.short	(.L_355 - .L_354)
.L_354:
        /*002c*/ 	.word	0x00000000
        /*0030*/ 	.short	0x000e
        /*0032*/ 	.short	0x0044
        /*0034*/ 	.byte	0x00, 0xf0, 0x11, 0x00


	//----- nvinfo : EIATTR_KPARAM_INFO
	.align		4
.L_355:
        /*0038*/ 	.byte	0x04, 0x17
        /*003a*/ 	.short	(.L_357 - .L_356)
.L_356:
        /*003c*/ 	.word	0x00000000
        /*0040*/ 	.short	0x000d
        /*0042*/ 	.short	0x0040
        /*0044*/ 	.byte	0x00, 0xf0, 0x11, 0x00


	//----- nvinfo : EIATTR_KPARAM_INFO
	.align		4
.L_357:
        /*0048*/ 	.byte	0x04, 0x17
        /*004a*/ 	.short	(.L_359 - .L_358)
.L_358:
        /*004c*/ 	.word	0x00000000
        /*0050*/ 	.short	0x000c
        /*0052*/ 	.short	0x003c
        /*0054*/ 	.byte	0x00, 0xf0, 0x11, 0x00


	//----- nvinfo : EIATTR_KPARAM_INFO
	.align		4
.L_359:
        /*0058*/ 	.byte	0x04, 0x17
        /*005a*/ 	.short	(.L_361 - .L_360)
.L_360:
        /*005c*/ 	.word	0x00000000
        /*0060*/ 	.short	0x000b
        /*0062*/ 	.short	0x0038
        /*0064*/ 	.byte	0x00, 0xf0, 0x11, 0x00


	//----- nvinfo : EIATTR_KPARAM_INFO
	.align		4
.L_361:
        /*0068*/ 	.byte	0x04, 0x17
        /*006a*/ 	.short	(.L_363 - .L_362)
.L_362:
        /*006c*/ 	.word	0x00000000
        /*0070*/ 	.short	0x000a
        /*0072*/ 	.short	0x0034
        /*0074*/ 	.byte	0x00, 0xf0, 0x11, 0x00


	//----- nvinfo : EIATTR_KPARAM_INFO
	.align		4
.L_363:
        /*0078*/ 	.byte	0x04, 0x17
        /*007a*/ 	.short	(.L_365 - .L_364)
.L_364:
        /*007c*/ 	.word	0x00000000
        /*0080*/ 	.short	0x0009
        /*0082*/ 	.short	0x0030
        /*0084*/ 	.byte	0x00, 0xf0, 0x11, 0x00


	//----- nvinfo : EIATTR_KPARAM_INFO
	.align		4
.L_365:
        /*0088*/ 	.byte	0x04, 0x17
        /*008a*/ 	.short	(.L_367 - .L_366)
.L_366:
        /*008c*/ 	.word	0x00000000
        /*0090*/ 	.short	0x0008
        /*0092*/ 	.short	0x002c
        /*0094*/ 	.byte	0x00, 0xf0, 0x11, 0x00


	//----- nvinfo : EIATTR_KPARAM_INFO
	.align		4
.L_367:
        /*0098*/ 	.byte	0x04, 0x17
        /*009a*/ 	.short	(.L_369 - .L_368)
.L_368:
        /*009c*/ 	.word	0x00000000
        /*00a0*/ 	.short	0x0007
        /*00a2*/ 	.short	0x0028
        /*00a4*/ 	.byte	0x00, 0xf0, 0x11, 0x00


	//----- nvinfo : EIATTR_KPARAM_INFO
	.align		4
.L_369:
        /*00a8*/ 	.byte	0x04, 0x17
        /*00aa*/ 	.short	(.L_371 - .L_370)
.L_370:
        /*00ac*/ 	.word	0x00000000
        /*00b0*/ 	.short	0x0006
        /*00b2*/ 	.short	0x0024
        /*00b4*/ 	.byte	0x00, 0xf0, 0x11, 0x00


	//----- nvinfo : EIATTR_KPARAM_INFO
	.align		4
.L_371:
        /*00b8*/ 	.byte	0x04, 0x17
        /*00ba*/ 	.short	(.L_373 - .L_372)
.L_372:
        /*00bc*/ 	.word	0x00000000
        /*00c0*/ 	.short	0x0005
        /*00c2*/ 	.short	0x0020
        /*00c4*/ 	.byte	0x00, 0xf0, 0x11, 0x00


	//----- nvinfo : EIATTR_KPARAM_INFO
	.align		4
.L_373:
        /*00c8*/ 	.byte	0x04, 0x17
        /*00ca*/ 	.short	(.L_375 - .L_374)
.L_374:
        /*00cc*/ 	.word	0x00000000
        /*00d0*/ 	.short	0x0004
        /*00d2*/ 	.short	0x001c
        /*00d4*/ 	.byte	0x00, 0xf0, 0x11, 0x00


	//----- nvinfo : EIATTR_KPARAM_INFO
	.align		4
.L_375:
        /*00d8*/ 	.byte	0x04, 0x17
        /*00da*/ 	.short	(.L_377 - .L_376)
.L_376:
        /*00dc*/ 	.word	0x00000000
        /*00e0*/ 	.short	0x0003
        /*00e2*/ 	.short	0x0018
        /*00e4*/ 	.byte	0x00, 0xf0, 0x11, 0x00


	//----- nvinfo : EIATTR_KPARAM_INFO
	.align		4
.L_377:
        /*00e8*/ 	.byte	0x04, 0x17
        /*00ea*/ 	.short	(.L_379 - .L_378)
.L_378:
        /*00ec*/ 	.word	0x00000000
        /*00f0*/ 	.short	0x0002
        /*00f2*/ 	.short	0x0010
        /*00f4*/ 	.byte	0x00, 0xf5, 0x21, 0x00


	//----- nvinfo : EIATTR_KPARAM_INFO
	.align		4
.L_379:
        /*00f8*/ 	.byte	0x04, 0x17
        /*00fa*/ 	.short	(.L_381 - .L_380)
.L_380:
        /*00fc*/ 	.word	0x00000000
        /*0100*/ 	.short	0x0001
        /*0102*/ 	.short	0x0008
        /*0104*/ 	.byte	0x00, 0xf5, 0x21, 0x00


	//----- nvinfo : EIATTR_KPARAM_INFO
	.align		4
.L_381:
        /*0108*/ 	.byte	0x04, 0x17
        /*010a*/ 	.short	(.L_383 - .L_382)
.L_382:
        /*010c*/ 	.word	0x00000000
        /*0110*/ 	.short	0x0000
        /*0112*/ 	.short	0x0000
        /*0114*/ 	.byte	0x00, 0xf5, 0x21, 0x00


	//----- nvinfo : EIATTR_SPARSE_MMA_MASK
	.align		4
.L_383:
        /*0118*/ 	.byte	0x03, 0x50
        /*011a*/ 	.short	0x0000


	//----- nvinfo : EIATTR_MAXREG_COUNT
	.align		4
        /*011c*/ 	.byte	0x03, 0x1b
        /*011e*/ 	.short	0x00ff


	//----- nvinfo : EIATTR_MERCURY_ISA_VERSION
	.align		4
        /*0120*/ 	.byte	0x03, 0x5f
        /*0122*/ 	.short	0x0101


	//----- nvinfo : EIATTR_VRC_CTA_INIT_COUNT
	.align		4
        /*0124*/ 	.byte	0x02, 0x4a
	.zero		1
	.zero		1


	//----- nvinfo : EIATTR_EXIT_INSTR_OFFSETS
	.align		4
        /*0128*/ 	.byte	0x04, 0x1c
        /*012a*/ 	.short	(.L_385 - .L_384)


	//   ....[0]....
.L_384:
        /*012c*/ 	.word	0x00000030


	//   ....[1]....
        /*0130*/ 	.word	0x000000b0


	//   ....[2]....
        /*0134*/ 	.word	0x00000d00


	//   ....[3]....
        /*0138*/ 	.word	0x000010e0


	//   ....[4]....
        /*013c*/ 	.word	0x000014d0


	//----- nvinfo : EIATTR_CBANK_PARAM_SIZE
	.align		4
.L_385:
        /*0140*/ 	.byte	0x03, 0x19
        /*0142*/ 	.short	0x0050


	//----- nvinfo : EIATTR_PARAM_CBANK
	.align		4
        /*0144*/ 	.byte	0x04, 0x0a
        /*0146*/ 	.short	(.L_387 - .L_386)
	.align		4
.L_386:
        /*0148*/ 	.word	index@(.nv.constant0._Z18gradfilter1_kernelPfS_S_iiiiiiiiiiiiii)
        /*014c*/ 	.short	0x0380
        /*014e*/ 	.short	0x0050


	//----- nvinfo : EIATTR_SW_WAR
	.align		4
.L_387:
        /*0150*/ 	.byte	0x04, 0x36
        /*0152*/ 	.short	(.L_389 - .L_388)
.L_388:
        /*0154*/ 	.word	0x00000008
.L_389:


//--------------------- .nv.info._Z19deconvolute2_kernelPfS_S_S_iiiiiiiiiiii --------------------------
	.section	.nv.info._Z19deconvolute2_kernelPfS_S_S_iiiiiiiiiiii,"",@"SHT_CUDA_INFO"
	.sectionflags	@""
	.align	4


	//----- nvinfo : EIATTR_CUDA_API_VERSION
	.align		4
        /*0000*/ 	.byte	0x04, 0x37
        /*0002*/ 	.short	(.L_391 - .L_390)
.L_390:
        /*0004*/ 	.word	0x00000082


	//----- nvinfo : EIATTR_KPARAM_INFO
	.align		4
.L_391:
        /*0008*/ 	.byte	0x04, 0x17
        /*000a*/ 	.short	(.L_393 - .L_392)
.L_392:
        /*000c*/ 	.word	0x00000000
        /*0010*/ 	.short	0x000f
        /*0012*/ 	.short	0x004c
        /*0014*/ 	.byte	0x00, 0xf0, 0x11, 0x00


	//----- nvinfo : EIATTR_KPARAM_INFO
	.align		4
.L_393:
        /*0018*/ 	.byte	0x04, 0x17
        /*001a*/ 	.short	(.L_395 - .L_394)
.L_394:
        /*001c*/ 	.word	0x00000000
        /*0020*/ 	.short	0x000e
        /*0022*/ 	.short	0x0048
        /*0024*/ 	.byte	0x00, 0xf0, 0x11, 0x00


	//----- nvinfo : EIATTR_KPARAM_INFO
	.align		4
.L_395:
        /*0028*/ 	.byte	0x04, 0x17
        /*002a*/ 	.short	(.L_397 - .L_396)
.L_396:
        /*002c*/ 	.word	0x00000000
        /*0030*/ 	.short	0x000d
        /*0032*/ 	.short	0x0044
        /*0034*/ 	.byte	0x00, 0xf0, 0x11, 0x00


	//----- nvinfo : EIATTR_KPARAM_INFO
	.align		4
.L_397:
        /*0038*/ 	.byte	0x04, 0x17
        /*003a*/ 	.short	(.L_399 - .L_398)
.L_398:
        /*003c*/ 	.word	0x00000000
        /*0040*/ 	.short	0x000c
        /*0042*/ 	.short	0x0040
        /*0044*/ 	.byte	0x00, 0xf0, 0x11, 0x00


	//----- nvinfo : EIATTR_KPARAM_INFO
	.align		4
.L_399:
        /*0048*/ 	.byte	0x04, 0x17
        /*004a*/ 	.short	(.L_401 - .L_400)
.L_400:
        /*004c*/ 	.word	0x00000000
        /*0050*/ 	.short	0x000b
        /*0052*/ 	.short	0x003c
        /*0054*/ 	.byte	0x00, 0xf0, 0x11, 0x00


	//----- nvinfo : EIATTR_KPARAM_INFO
	.align		4
.L_401:
        /*0058*/ 	.byte	0x04, 0x17
        /*005a*/ 	.short	(.L_403 - .L_402)
.L_402:
        /*005c*/ 	.word	0x00000000
        /*0060*/ 	.short	0x000a
        /*0062*/ 	.short	0x0038
        /*0064*/ 	.byte	0x00, 0xf0, 0x11, 0x00


	//----- nvinfo : EIATTR_KPARAM_INFO
	.align		4
.L_403:
        /*0068*/ 	.byte	0x04, 0x17
        /*006a*/ 	.short	(.L_405 - .L_404)
.L_404:
        /*006c*/ 	.word	0x00000000
        /*0070*/ 	.short	0x0009
        /*0072*/ 	.short	0x0034
        /*0074*/ 	.byte	0x00, 0xf0, 0x11, 0x00


	//----- nvinfo : EIATTR_KPARAM_INFO
	.align		4
.L_405:
        /*0078*/ 	.byte	0x04, 0x17
        /*007a*/ 	.short	(.L_407 - .L_406)
.L_406:
        /*007c*/ 	.word	0x00000000
        /*0080*/ 	.short	0x0008
        /*0082*/ 	.short	0x0030
        /*0084*/ 	.byte	0x00, 0xf0, 0x11, 0x00


	//----- nvinfo : EIATTR_KPARAM_INFO
	.align		4
.L_407:
        /*0088*/ 	.byte	0x04, 0x17
        /*008a*/ 	.short	(.L_409 - .L_408)
.L_408:
        /*008c*/ 	.word	0x00000000
        /*0090*/ 	.short	0x0007
        /*0092*/ 	.short	0x002c
        /*0094*/ 	.byte	0x00, 0xf0, 0x11, 0x00


	//----- nvinfo : EIATTR_KPARAM_INFO
	.align		4
.L_409:
        /*0098*/ 	.byte	0x04, 0x17
        /*009a*/ 	.short	(.L_411 - .L_410)
.L_410:
        /*009c*/ 	.word	0x00000000
        /*00a0*/ 	.short	0x0006
        /*00a2*/ 	.short	0x0028
        /*00a4*/ 	.byte	0x00, 0xf0, 0x11, 0x00


	//----- nvinfo : EIATTR_KPARAM_INFO
	.align		4
.L_411:
        /*00a8*/ 	.byte	0x04, 0x17
        /*00aa*/ 	.short	(.L_413 - .L_412)
.L_412:
        /*00ac*/ 	.word	0x00000000
        /*00b0*/ 	.short	0x0005
        /*00b2*/ 	.short	0x0024
        /*00b4*/ 	.byte	0x00, 0xf0, 0x11, 0x00


	//----- nvinfo : EIATTR_KPARAM_INFO
	.align		4
.L_413:
        /*00b8*/ 	.byte	0x04, 0x17
        /*00ba*/ 	.short	(.L_415 - .L_414)
.L_414:
        /*00bc*/ 	.word	0x00000000
        /*00c0*/ 	.short	0x0004
        /*00c2*/ 	.short	0x0020
        /*00c4*/ 	.byte	0x00, 0xf0, 0x11, 0x00


	//----- nvinfo : EIATTR_KPARAM_INFO
	.align		4
.L_415:
        /*00c8*/ 	.byte	0x04, 0x17
        /*00ca*/ 	.short	(.L_417 - .L_416)
.L_416:
        /*00cc*/ 	.word	0x00000000
        /*00d0*/ 	.short	0x0003
        /*00d2*/ 	.short	0x0018
        /*00d4*/ 	.byte	0x00, 0xf5, 0x21, 0x00


	//----- nvinfo : EIATTR_KPARAM_INFO
	.align		4
.L_417:
        /*00d8*/ 	.byte	0x04, 0x17
        /*00da*/ 	.short	(.L_419 - .L_418)
.L_418:
        /*00dc*/ 	.word	0x00000000
        /*00e0*/ 	.short	0x0002
        /*00e2*/ 	.short	0x0010
        /*00e4*/ 	.byte	0x00, 0xf5, 0x21, 0x00


	//----- nvinfo : EIATTR_KPARAM_INFO
	.align		4
.L_419:
        /*00e8*/ 	.byte	0x04, 0x17
        /*00ea*/ 	.short	(.L_421 - .L_420)
.L_420:
        /*00ec*/ 	.word	0x00000000
        /*00f0*/ 	.short	0x0001
        /*00f2*/ 	.short	0x0008
        /*00f4*/ 	.byte	0x00, 0xf5, 0x21, 0x00


	//----- nvinfo : EIATTR_KPARAM_INFO
	.align		4
.L_421:
        /*00f8*/ 	.byte	0x04, 0x17
        /*00fa*/ 	.short	(.L_423 - .L_422)
.L_422:
        /*00fc*/ 	.word	0x00000000
        /*0100*/ 	.short	0x0000
        /*0102*/ 	.short	0x0000
        /*0104*/ 	.byte	0x00, 0xf5, 0x21, 0x00


	//----- nvinfo : EIATTR_SPARSE_MMA_MASK
	.align		4
.L_423:
        /*0108*/ 	.byte	0x03, 0x50
        /*010a*/ 	.short	0x0000


	//----- nvinfo : EIATTR_MAXREG_COUNT
	.align		4
        /*010c*/ 	.byte	0x03, 0x1b
        /*010e*/ 	.short	0x00ff


	//----- nvinfo : EIATTR_MERCURY_ISA_VERSION
	.align		4
        /*0110*/ 	.byte	0x03, 0x5f
        /*0112*/ 	.short	0x0101


	//----- nvinfo : EIATTR_VRC_CTA_INIT_COUNT
	.align		4
        /*0114*/ 	.byte	0x02, 0x4a
	.zero		1
	.zero		1


	//----- nvinfo : EIATTR_EXIT_INSTR_OFFSETS
	.align		4
        /*0118*/ 	.byte	0x04, 0x1c
        /*011a*/ 	.short	(.L_425 - .L_424)


	//   ....[0]....
.L_424:
        /*011c*/ 	.word	0x00000b90


	//   ....[1]....
        /*0120*/ 	.word	0x00000bc0


	//   ....[2]....
        /*0124*/ 	.word	0x00002310


	//   ....[3]....
        /*0128*/ 	.word	0x000026e0


	//   ....[4]....
        /*012c*/ 	.word	0x00002ab0


	//   ....[5]....
        /*0130*/ 	.word	0x00003020


	//----- nvinfo : EIATTR_CBANK_PARAM_SIZE
	.align		4
.L_425:
        /*0134*/ 	.byte	0x03, 0x19
        /*0136*/ 	.short	0x0050


	//----- nvinfo : EIATTR_PARAM_CBANK
	.align		4
        /*0138*/ 	.byte	0x04, 0x0a
        /*013a*/ 	.short	(.L_427 - .L_426)
	.align		4
.L_426:
        /*013c*/ 	.word	index@(.nv.constant0._Z19deconvolute2_kernelPfS_S_S_iiiiiiiiiiii)
        /*0140*/ 	.short	0x0380
        /*0142*/ 	.short	0x0050


	//----- nvinfo : EIATTR_SW_WAR
	.align		4
.L_427:
        /*0144*/ 	.byte	0x04, 0x36
        /*0146*/ 	.short	(.L_429 - .L_428)
.L_428:
        /*0148*/ 	.word	0x00000008
.L_429:


//--------------------- .nv.info._Z19deconvolute1_kernelPfS_S_iiiiiiiiiiiiiii --------------------------
	.section	.nv.info._Z19deconvolute1_kernelPfS_S_iiiiiiiiiiiiiii,"",@"SHT_CUDA_INFO"
	.sectionflags	@""
	.align	4


	//----- nvinfo : EIATTR_CUDA_API_VERSION
	.align		4
        /*0000*/ 	.byte	0x04, 0x37
        /*0002*/ 	.short	(.L_431 - .L_430)
.L_430:
        /*0004*/ 	.word	0x00000082


	//----- nvinfo : EIATTR_KPARAM_INFO
	.align		4
.L_431:
        /*0008*/ 	.byte	0x04, 0x17
        /*000a*/ 	.short	(.L_433 - .L_432)
.L_432:
        /*000c*/ 	.word	0x00000000
        /*0010*/ 	.short	0x0011
        /*0012*/ 	.short	0x0050
        /*0014*/ 	.byte	0x00, 0xf0, 0x11, 0x00


	//----- nvinfo : EIATTR_KPARAM_INFO
	.align		4
.L_433:
        /*0018*/ 	.byte	0x04, 0x17
        /*001a*/ 	.short	(.L_435 - .L_434)
.L_434:
        /*001c*/ 	.word	0x00000000
        /*0020*/ 	.short	0x0010
        /*0022*/ 	.short	0x004c
        /*0024*/ 	.byte	0x00, 0xf0, 0x11, 0x00


	//----- nvinfo : EIATTR_KPARAM_INFO
	.align		4
.L_435:
        /*0028*/ 	.byte	0x04, 0x17
        /*002a*/ 	.short	(.L_437 - .L_436)
.L_436:
        /*002c*/ 	.word	0x00000000
        /*0030*/ 	.short	0x000f
        /*0032*/ 	.short	0x0048
        /*0034*/ 	.byte	0x00, 0xf0, 0x11, 0x00


	//----- nvinfo : EIATTR_KPARAM_INFO
	.align		4
.L_437:
        /*0038*/ 	.byte	0x04, 0x17
        /*003a*/ 	.short	(.L_439 - .L_438)
.L_438:
        /*003c*/ 	.word	0x00000000
        /*0040*/ 	.short	0x000e
        /*0042*/ 	.short	0x0044
        /*0044*/ 	.byte	0x00, 0xf0, 0x11, 0x00


	//----- nvinfo : EIATTR_KPARAM_INFO
	.align		4
.L_439:
        /*0048*/ 	.byte	0x04, 0x17
        /*004a*/ 	.short	(.L_441 - .L_440)
.L_440:
        /*004c*/ 	.word	0x00000000
        /*0050*/ 	.short	0x000d
        /*0052*/ 	.short	0x0040
        /*0054*/ 	.byte	0x00, 0xf0, 0x11, 0x00


	//----- nvinfo : EIATTR_KPARAM_INFO
	.align		4
.L_441:
        /*0058*/ 	.byte	0x04, 0x17
        /*005a*/ 	.short	(.L_443 - .L_442)
.L_442:
        /*005c*/ 	.word	0x00000000
        /*0060*/ 	.short	0x000c
        /*0062*/ 	.short	0x003c
        /*0064*/ 	.byte	0x00, 0xf0, 0x11, 0x00


	//----- nvinfo : EIATTR_KPARAM_INFO
	.align		4
.L_443:
        /*0068*/ 	.byte	0x04, 0x17
        /*006a*/ 	.short	(.L_445 - .L_444)
.L_444:
        /*006c*/ 	.word	0x00000000
        /*0070*/ 	.short	0x000b
        /*0072*/ 	.short	0x0038
        /*0074*/ 	.byte	0x00, 0xf0, 0x11, 0x00


	//----- nvinfo : EIATTR_KPARAM_INFO
	.align		4
.L_445:
        /*0078*/ 	.byte	0x04, 0x17
        /*007a*/ 	.short	(.L_447 - .L_446)
.L_446:
        /*007c*/ 	.word	0x00000000
        /*0080*/ 	.short	0x000a
        /*0082*/ 	.short	0x0034
        /*0084*/ 	.byte	0x00, 0xf0, 0x11, 0x00


	//----- nvinfo : EIATTR_KPARAM_INFO
	.align		4
.L_447:
        /*0088*/ 	.byte	0x04, 0x17
        /*008a*/ 	.short	(.L_449 - .L_448)
.L_448:
        /*008c*/ 	.word	0x00000000
        /*0090*/ 	.short	0x0009
        /*0092*/ 	.short	0x0030
        /*0094*/ 	.byte	0x00, 0xf0, 0x11, 0x00


	//----- nvinfo : EIATTR_KPARAM_INFO
	.align		4
.L_449:
        /*0098*/ 	.byte	0x04, 0x17
        /*009a*/ 	.short	(.L_451 - .L_450)
.L_450:
        /*009c*/ 	.word	0x00000000
        /*00a0*/ 	.short	0x0008
        /*00a2*/ 	.short	0x002c
        /*00a4*/ 	.byte	0x00, 0xf0, 0x11, 0x00


	//----- nvinfo : EIATTR_KPARAM_INFO
	.align		4
.L_451:
        /*00a8*/ 	.byte	0x04, 0x17
        /*00aa*/ 	.short	(.L_453 - .L_452)
.L_452:
        /*00ac*/ 	.word	0x00000000
        /*00b0*/ 	.short	0x0007
        /*00b2*/ 	.short	0x0028
        /*00b4*/ 	.byte	0x00, 0xf0, 0x11, 0x00


	//----- nvinfo : EIATTR_KPARAM_INFO
	.align		4
.L_453:
        /*00b8*/ 	.byte	0x04, 0x17
        /*00ba*/ 	.short	(.L_455 - .L_454)
.L_454:
        /*00bc*/ 	.word	0x00000000
        /*00c0*/ 	.short	0x0006
        /*00c2*/ 	.short	0x0024
        /*00c4*/ 	.byte	0x00, 0xf0, 0x11, 0x00


	//----- nvinfo : EIATTR_KPARAM_INFO
	.align		4
.L_455:
        /*00c8*/ 	.byte	0x04, 0x17
        /*00ca*/ 	.short	(.L_457 - .L_456)
.L_456:
        /*00cc*/ 	.word	0x00000000
        /*00d0*/ 	.short	0x0005
        /*00d2*/ 	.short	0x0020
        /*00d4*/ 	.byte	0x00, 0xf0, 0x11, 0x00


	//----- nvinfo : EIATTR_KPARAM_INFO
	.align		4
.L_457:
        /*00d8*/ 	.byte	0x04, 0x17
        /*00da*/ 	.short	(.L_459 - .L_458)
.L_458:
        /*00dc*/ 	.word	0x00000000
        /*00e0*/ 	.short	0x0004
        /*00e2*/ 	.short	0x001c
        /*00e4*/ 	.byte	0x00, 0xf0, 0x11, 0x00


	//----- nvinfo : EIATTR_KPARAM_INFO
	.align		4
.L_459:
        /*00e8*/ 	.byte	0x04, 0x17
        /*00ea*/ 	.short	(.L_461 - .L_460)
.L_460:
        /*00ec*/ 	.word	0x00000000
        /*00f0*/ 	.short	0x0003
        /*00f2*/ 	.short	0x0018
        /*00f4*/ 	.byte	0x00, 0xf0, 0x11, 0x00


	//----- nvinfo : EIATTR_KPARAM_INFO
	.align		4
.L_461:
        /*00f8*/ 	.byte	0x04, 0x17
        /*00fa*/ 	.short	(.L_463 - .L_462)
.L_462:
        /*00fc*/ 	.word	0x00000000
        /*0100*/ 	.short	0x0002
        /*0102*/ 	.short	0x0010
        /*0104*/ 	.byte	0x00, 0xf5, 0x21, 0x00


	//----- nvinfo : EIATTR_KPARAM_INFO
	.align		4
.L_463:
        /*0108*/ 	.byte	0x04, 0x17
        /*010a*/ 	.short	(.L_465 - .L_464)
.L_464:
        /*010c*/ 	.word	0x00000000
        /*0110*/ 	.short	0x0001
        /*0112*/ 	.short	0x0008
        /*0114*/ 	.byte	0x00, 0xf5, 0x21, 0x00


	//----- nvinfo : EIATTR_KPARAM_INFO
	.align		4
.L_465:
        /*0118*/ 	.byte	0x04, 0x17
        /*011a*/ 	.short	(.L_467 - .L_466)
.L_466:
        /*011c*/ 	.word	0x00000000
        /*0120*/ 	.short	0x0000
        /*0122*/ 	.short	0x0000
        /*0124*/ 	.byte	0x00, 0xf5, 0x21, 0x00


	//----- nvinfo : EIATTR_SPARSE_MMA_MASK
	.align		4
.L_467:
        /*0128*/ 	.byte	0x03, 0x50
        /*012a*/ 	.short	0x0000


	//----- nvinfo : EIATTR_MAXREG_COUNT
	.align		4
        /*012c*/ 	.byte	0x03, 0x1b
        /*012e*/ 	.short	0x00ff


	//----- nvinfo : EIATTR_MERCURY_ISA_VERSION
	.align		4
        /*0130*/ 	.byte	0x03, 0x5f
        /*0132*/ 	.short	0x0101


	//----- nvinfo : EIATTR_VRC_CTA_INIT_COUNT
	.align		4
        /*0134*/ 	.byte	0x02, 0x4a
	.zero		1
	.zero		1


	//----- nvinfo : EIATTR_EXIT_INSTR_OFFSETS
	.align		4
        /*0138*/ 	.byte	0x04, 0x1c
        /*013a*/ 	.short	(.L_469 - .L_468)


	//   ....[0]....
.L_468:
        /*013c*/ 	.word	0x00000030


	//   ....[1]....
        /*0140*/ 	.word	0x00000060


	//   ....[2]....
        /*0144*/ 	.word	0x000017c0


	//   ....[3]....
        /*0148*/ 	.word	0x00001e30


	//   ....[4]....
        /*014c*/ 	.word	0x000024a0


	//   ....[5]....
        /*0150*/ 	.word	0x00002b20


	//----- nvinfo : EIATTR_CBANK_PARAM_SIZE
	.align		4
.L_469:
        /*0154*/ 	.byte	0x03, 0x19
        /*0156*/ 	.short	0x0054


	//----- nvinfo : EIATTR_PARAM_CBANK
	.align		4
        /*0158*/ 	.byte	0x04, 0x0a
        /*015a*/ 	.short	(.L_471 - .L_470)
	.align		4
.L_470:
        /*015c*/ 	.word	index@(.nv.constant0._Z19deconvolute1_kernelPfS_S_iiiiiiiiiiiiiii)
        /*0160*/ 	.short	0x0380
        /*0162*/ 	.short	0x0054


	//----- nvinfo : EIATTR_SW_WAR
	.align		4
.L_471:
        /*0164*/ 	.byte	0x04, 0x36
        /*0166*/ 	.short	(.L_473 - .L_472)
.L_472:
        /*0168*/ 	.word	0x00000008
.L_473:


//--------------------- .nv.info._Z17convolute1_kernelPfS_S_iiiiiiiiiiii --------------------------
	.section	.nv.info._Z17convolute1_kernelPfS_S_iiiiiiiiiiii,"",@"SHT_CUDA_INFO"
	.sectionflags	@""
	.align	4


	//----- nvinfo : EIATTR_CUDA_API_VERSION
	.align		4
        /*0000*/ 	.byte	0x04, 0x37
        /*0002*/ 	.short	(.L_475 - .L_474)
.L_474:
        /*0004*/ 	.word	0x00000082


	//----- nvinfo : EIATTR_KPARAM_INFO
	.align		4
.L_475:
        /*0008*/ 	.byte	0x04, 0x17
        /*000a*/ 	.short	(.L_477 - .L_476)
.L_476:
        /*000c*/ 	.word	0x00000000
        /*0010*/ 	.short	0x000e
        /*0012*/ 	.short	0x0044
        /*0014*/ 	.byte	0x00, 0xf0, 0x11, 0x00


	//----- nvinfo : EIATTR_KPARAM_INFO
	.align		4
.L_477:
        /*0018*/ 	.byte	0x04, 0x17
        /*001a*/ 	.short	(.L_479 - .L_478)
.L_478:
        /*001c*/ 	.word	0x00000000
        /*0020*/ 	.short	0x000d
        /*0022*/ 	.short	0x0040
        /*0024*/ 	.byte	0x00, 0xf0, 0x11, 0x00


	//----- nvinfo : EIATTR_KPARAM_INFO
	.align		4
.L_479:
        /*0028*/ 	.byte	0x04, 0x17
        /*002a*/ 	.short	(.L_481 - .L_480)
.L_480:
        /*002c*/ 	.word	0x00000000
        /*0030*/ 	.short	0x000c
        /*0032*/ 	.short	0x003c
        /*0034*/ 	.byte	0x00, 0xf0, 0x11, 0x00


	//----- nvinfo : EIATTR_KPARAM_INFO
	.align		4
.L_481:
        /*0038*/ 	.byte	0x04, 0x17
        /*003a*/ 	.short	(.L_483 - .L_482)
.L_482:
        /*003c*/ 	.word	0x00000000
        /*0040*/ 	.short	0x000b
        /*0042*/ 	.short	0x0038
        /*0044*/ 	.byte	0x00, 0xf0, 0x11, 0x00


	//----- nvinfo : EIATTR_KPARAM_INFO
	.align		4
.L_483:
        /*0048*/ 	.byte	0x04, 0x17
        /*004a*/ 	.short	(.L_485 - .L_484)
.L_484:
        /*004c*/ 	.word	0x00000000
        /*0050*/ 	.short	0x000a
        /*0052*/ 	.short	0x0034
        /*0054*/ 	.byte	0x00, 0xf0, 0x11, 0x00


	//----- nvinfo : EIATTR_KPARAM_INFO
	.align		4
.L_485:
        /*0058*/ 	.byte	0x04, 0x17
        /*005a*/ 	.short	(.L_487 - .L_486)
.L_486:
        /*005c*/ 	.word	0x00000000
        /*0060*/ 	.short	0x0009
        /*0062*/ 	.short	0x0030
        /*0064*/ 	.byte	0x00, 0xf0, 0x11, 0x00


	//----- nvinfo : EIATTR_KPARAM_INFO
	.align		4
.L_487:
        /*0068*/ 	.byte	0x04, 0x17
        /*006a*/ 	.short	(.L_489 - .L_488)
.L_488:
        /*006c*/ 	.word	0x00000000
        /*0070*/ 	.short	0x0008
        /*0072*/ 	.short	0x002c
        /*0074*/ 	.byte	0x00, 0xf0, 0x11, 0x00


	//----- nvinfo : EIATTR_KPARAM_INFO
	.align		4
.L_489:
        /*0078*/ 	.byte	0x04, 0x17
        /*007a*/ 	.short	(.L_491 - .L_490)
.L_490:
        /*007c*/ 	.word	0x00000000
        /*0080*/ 	.short	0x0007
        /*0082*/ 	.short	0x0028
        /*0084*/ 	.byte	0x00, 0xf0, 0x11, 0x00


	//----- nvinfo : EIATTR_KPARAM_INFO
	.align		4
.L_491:
        /*0088*/ 	.byte	0x04, 0x17
        /*008a*/ 	.short	(.L_493 - .L_492)
.L_492:
        /*008c*/ 	.word	0x00000000
        /*0090*/ 	.short	0x0006
        /*0092*/ 	.short	0x0024
        /*0094*/ 	.byte	0x00, 0xf0, 0x11, 0x00


	//----- nvinfo : EIATTR_KPARAM_INFO
	.align		4
.L_493:
        /*0098*/ 	.byte	0x04, 0x17
        /*009a*/ 	.short	(.L_495 - .L_494)
.L_494:
        /*009c*/ 	.word	0x00000000
        /*00a0*/ 	.short	0x0005
        /*00a2*/ 	.short	0x0020
        /*00a4*/ 	.byte	0x00, 0xf0, 0x11, 0x00


	//----- nvinfo : EIATTR_KPARAM_INFO
	.align		4
.L_495:
        /*00a8*/ 	.byte	0x04, 0x17
        /*00aa*/ 	.short	(.L_497 - .L_496)
.L_496:
        /*00ac*/ 	.word	0x00000000
        /*00b0*/ 	.short	0x0004
        /*00b2*/ 	.short	0x001c
        /*00b4*/ 	.byte	0x00, 0xf0, 0x11, 0x00


	//----- nvinfo : EIATTR_KPARAM_INFO
	.align		4
.L_497:
        /*00b8*/ 	.byte	0x04, 0x17
        /*00ba*/ 	.short	(.L_499 - .L_498)
.L_498:
        /*00bc*/ 	.word	0x00000000
        /*00c0*/ 	.short	0x0003
        /*00c2*/ 	.short	0x0018
        /*00c4*/ 	.byte	0x00, 0xf0, 0x11, 0x00


	//----- nvinfo : EIATTR_KPARAM_INFO
	.align		4
.L_499:
        /*00c8*/ 	.byte	0x04, 0x17
        /*00ca*/ 	.short	(.L_501 - .L_500)
.L_500:
        /*00cc*/ 	.word	0x00000000
        /*00d0*/ 	.short	0x0002
        /*00d2*/ 	.short	0x0010
        /*00d4*/ 	.byte	0x00, 0xf5, 0x21, 0x00


	//----- nvinfo : EIATTR_KPARAM_INFO
	.align		4
.L_501:
        /*00d8*/ 	.byte	0x04, 0x17
        /*00da*/ 	.short	(.L_503 - .L_502)
.L_502:
        /*00dc*/ 	.word	0x00000000
        /*00e0*/ 	.short	0x0001
        /*00e2*/ 	.short	0x0008
        /*00e4*/ 	.byte	0x00, 0xf5, 0x21, 0x00


	//----- nvinfo : EIATTR_KPARAM_INFO
	.align		4
.L_503:
        /*00e8*/ 	.byte	0x04, 0x17
        /*00ea*/ 	.short	(.L_505 - .L_504)
.L_504:
        /*00ec*/ 	.word	0x00000000
        /*00f0*/ 	.short	0x0000
        /*00f2*/ 	.short	0x0000
        /*00f4*/ 	.byte	0x00, 0xf5, 0x21, 0x00


	//----- nvinfo : EIATTR_SPARSE_MMA_MASK
	.align		4
.L_505:
        /*00f8*/ 	.byte	0x03, 0x50
        /*00fa*/ 	.short	0x0000


	//----- nvinfo : EIATTR_MAXREG_COUNT
	.align		4
        /*00fc*/ 	.byte	0x03, 0x1b
        /*00fe*/ 	.short	0x00ff


	//----- nvinfo : EIATTR_MERCURY_ISA_VERSION
	.align		4
        /*0100*/ 	.byte	0x03, 0x5f
        /*0102*/ 	.short	0x0101


	//----- nvinfo : EIATTR_VRC_CTA_INIT_COUNT
	.align		4
        /*0104*/ 	.byte	0x02, 0x4a
	.zero		1
	.zero		1


	//----- nvinfo : EIATTR_EXIT_INSTR_OFFSETS
	.align		4
        /*0108*/ 	.byte	0x04, 0x1c
        /*010a*/ 	.short	(.L_507 - .L_506)


	//   ....[0]....
.L_506:
        /*010c*/ 	.word	0x00000030


	//   ....[1]....
        /*0110*/ 	.word	0x00000060


	//   ....[2]....
        /*0114*/ 	.word	0x00001010


	//   ....[3]....
        /*0118*/ 	.word	0x00001370


	//   ....[4]....
        /*011c*/ 	.word	0x000016b0


	//   ....[5]....
        /*0120*/ 	.word	0x00001bb0


	//----- nvinfo : EIATTR_CBANK_PARAM_SIZE
	.align		4
.L_507:
        /*0124*/ 	.byte	0x03, 0x19
        /*0126*/ 	.short	0x0048


	//----- nvinfo : EIATTR_PARAM_CBANK
	.align		4
        /*0128*/ 	.byte	0x04, 0x0a
        /*012a*/ 	.short	(.L_509 - .L_508)
	.align		4
.L_508:
        /*012c*/ 	.word	index@(.nv.constant0._Z17convolute1_kernelPfS_S_iiiiiiiiiiii)
        /*0130*/ 	.short	0x0380
        /*0132*/ 	.short	0x0048


	//----- nvinfo : EIATTR_SW_WAR
	.align		4
.L_509:
        /*0134*/ 	.byte	0x04, 0x36
        /*0136*/ 	.short	(.L_511 - .L_510)
.L_510:
        /*0138*/ 	.word	0x00000008
.L_511:


//--------------------- .nv.info._Z16unpooling_kernelPfS_S_iiiii --------------------------
	.section	.nv.info._Z16unpooling_kernelPfS_S_iiiii,"",@"SHT_CUDA_INFO"
	.sectionflags	@""
	.align	4


	//----- nvinfo : EIATTR_CUDA_API_VERSION
	.align		4
        /*0000*/ 	.byte	0x04, 0x37
        /*0002*/ 	.short	(.L_513 - .L_512)
.L_512:
        /*0004*/ 	.word	0x00000082


	//----- nvinfo : EIATTR_KPARAM_INFO
	.align		4
.L_513:
        /*0008*/ 	.byte	0x04, 0x17
        /*000a*/ 	.short	(.L_515 - .L_514)
.L_514:
        /*000c*/ 	.word	0x00000000
        /*0010*/ 	.short	0x0007
        /*0012*/ 	.short	0x0028
        /*0014*/ 	.byte	0x00, 0xf0, 0x11, 0x00


	//----- nvinfo : EIATTR_KPARAM_INFO
	.align		4
.L_515:
        /*0018*/ 	.byte	0x04, 0x17
        /*001a*/ 	.short	(.L_517 - .L_516)
.L_516:
        /*001c*/ 	.word	0x00000000
        /*0020*/ 	.short	0x0006
        /*0022*/ 	.short	0x0024
        /*0024*/ 	.byte	0x00, 0xf0, 0x11, 0x00


	//----- nvinfo : EIATTR_KPARAM_INFO
	.align		4
.L_517:
        /*0028*/ 	.byte	0x04, 0x17
        /*002a*/ 	.short	(.L_519 - .L_518)
.L_518:
        /*002c*/ 	.word	0x00000000
        /*0030*/ 	.short	0x0005
        /*0032*/ 	.short	0x0020
        /*0034*/ 	.byte	0x00, 0xf0, 0x11, 0x00


	//----- nvinfo : EIATTR_KPARAM_INFO
	.align		4
.L_519:
        /*0038*/ 	.byte	0x04, 0x17
        /*003a*/ 	.short	(.L_521 - .L_520)
.L_520:
        /*003c*/ 	.word	0x00000000
        /*0040*/ 	.short	0x0004
        /*0042*/ 	.short	0x001c
        /*0044*/ 	.byte	0x00, 0xf0, 0x11, 0x00


	//----- nvinfo : EIATTR_KPARAM_INFO
	.align		4
.L_521:
        /*0048*/ 	.byte	0x04, 0x17
        /*004a*/ 	.short	(.L_523 - .L_522)
.L_522:
        /*004c*/ 	.word	0x00000000
        /*0050*/ 	.short	0x0003
        /*0052*/ 	.short	0x0018
        /*0054*/ 	.byte	0x00, 0xf0, 0x11, 0x00


	//----- nvinfo : EIATTR_KPARAM_INFO
	.align		4
.L_523:
        /*0058*/ 	.byte	0x04, 0x17
        /*005a*/ 	.short	(.L_525 - .L_524)
.L_524:
        /*005c*/ 	.word	0x00000000
        /*0060*/ 	.short	0x0002
        /*0062*/ 	.short	0x0010
        /*0064*/ 	.byte	0x00, 0xf5, 0x21, 0x00


	//----- nvinfo : EIATTR_KPARAM_INFO
	.align		4
.L_525:
        /*0068*/ 	.byte	0x04, 0x17
        /*006a*/ 	.short	(.L_527 - .L_526)
.L_526:
        /*006c*/ 	.word	0x00000000
        /*0070*/ 	.short	0x0001
        /*0072*/ 	.short	0x0008
        /*0074*/ 	.byte	0x00, 0xf5, 0x21, 0x00


	//----- nvinfo : EIATTR_KPARAM_INFO
	.align		4
.L_527:
        /*0078*/ 	.byte	0x04, 0x17
        /*007a*/ 	.short	(.L_529 - .L_528)
.L_528:
        /*007c*/ 	.word	0x00000000
        /*0080*/ 	.short	0x0000
        /*0082*/ 	.short	0x0000
        /*0084*/ 	.byte	0x00, 0xf5, 0x21, 0x00


	//----- nvinfo : EIATTR_SPARSE_MMA_MASK
	.align		4
.L_529:
        /*0088*/ 	.byte	0x03, 0x50
        /*008a*/ 	.short	0x0000


	//----- nvinfo : EIATTR_MAXREG_COUNT
	.align		4
        /*008c*/ 	.byte	0x03, 0x1b
        /*008e*/ 	.short	0x00ff


	//----- nvinfo : EIATTR_MERCURY_ISA_VERSION
	.align		4
        /*0090*/ 	.byte	0x03, 0x5f
        /*0092*/ 	.short	0x0101


	//----- nvinfo : EIATTR_VRC_CTA_INIT_COUNT
	.align		4
        /*0094*/ 	.byte	0x02, 0x4a
	.zero		1
	.zero		1


	//----- nvinfo : EIATTR_EXIT_INSTR_OFFSETS
	.align		4
        /*0098*/ 	.byte	0x04, 0x1c
        /*009a*/ 	.short	(.L_531 - .L_530)


	//   ....[0]....
.L_530:
        /*009c*/ 	.word	0x00000030


	//   ....[1]....
        /*00a0*/ 	.word	0x000000b0


	//   ....[2]....
        /*00a4*/ 	.word	0x00000de0


	//----- nvinfo : EIATTR_CRS_STACK_SIZE
	.align		4
.L_531:
        /*00a8*/ 	.byte	0x04, 0x1e
        /*00aa*/ 	.short	(.L_533 - .L_532)
.L_532:
        /*00ac*/ 	.word	0x00000000


	//----- nvinfo : EIATTR_CBANK_PARAM_SIZE
	.align		4
.L_533:
        /*00b0*/ 	.byte	0x03, 0x19
        /*00b2*/ 	.short	0x002c


	//----- nvinfo : EIATTR_PARAM_CBANK
	.align		4
        /*00b4*/ 	.byte	0x04, 0x0a
        /*00b6*/ 	.short	(.L_535 - .L_534)
	.align		4
.L_534:
        /*00b8*/ 	.word	index@(.nv.constant0._Z16unpooling_kernelPfS_S_iiiii)
        /*00bc*/ 	.short	0x0380
        /*00be*/ 	.short	0x002c


	//----- nvinfo : EIATTR_SW_WAR
	.align		4
.L_535:
        /*00c0*/ 	.byte	0x04, 0x36
        /*00c2*/ 	.short	(.L_537 - .L_536)
.L_536:
        /*00c4*/ 	.word	0x00000008
.L_537:


//--------------------- .nv.info._Z14pooling_kernelPfS_S_iiiii --------------------------
	.section	.nv.info._Z14pooling_kernelPfS_S_iiiii,"",@"SHT_CUDA_INFO"
	.sectionflags	@""
	.align	4


	//----- nvinfo : EIATTR_CUDA_API_VERSION
	.align		4
        /*0000*/ 	.byte	0x04, 0x37
        /*0002*/ 	.short	(.L_539 - .L_538)
.L_538:
        /*0004*/ 	.word	0x00000082


	//----- nvinfo : EIATTR_KPARAM_INFO
	.align		4
.L_539:
        /*0008*/ 	.byte	0x04, 0x17
        /*000a*/ 	.short	(.L_541 - .L_540)
.L_540:
        /*000c*/ 	.word	0x00000000
        /*0010*/ 	.short	0x0007
        /*0012*/ 	.short	0x0028
        /*0014*/ 	.byte	0x00, 0xf0, 0x11, 0x00


	//----- nvinfo : EIATTR_KPARAM_INFO
	.align		4
.L_541:
        /*0018*/ 	.byte	0x04, 0x17
        /*001a*/ 	.short	(.L_543 - .L_542)
.L_542:
        /*001c*/ 	.word	0x00000000
        /*0020*/ 	.short	0x0006
        /*0022*/ 	.short	0x0024
        /*0024*/ 	.byte	0x00, 0xf0, 0x11, 0x00


	//----- nvinfo : EIATTR_KPARAM_INFO
	.align		4
.L_543:
        /*0028*/ 	.byte	0x04, 0x17
        /*002a*/ 	.short	(.L_545 - .L_544)
.L_544:
        /*002c*/ 	.word	0x00000000
        /*0030*/ 	.short	0x0005
        /*0032*/ 	.short	0x0020
        /*0034*/ 	.byte	0x00, 0xf0, 0x11, 0x00


	//----- nvinfo : EIATTR_KPARAM_INFO
	.align		4
.L_545:
        /*0038*/ 	.byte	0x04, 0x17
        /*003a*/ 	.short	(.L_547 - .L_546)
.L_546:
        /*003c*/ 	.word	0x00000000
        /*0040*/ 	.short	0x0004
        /*0042*/ 	.short	0x001c
        /*0044*/ 	.byte	0x00, 0xf0, 0x11, 0x00


	//----- nvinfo : EIATTR_KPARAM_INFO
	.align		4
.L_547:
        /*0048*/ 	.byte	0x04, 0x17
        /*004a*/ 	.short	(.L_549 - .L_548)
.L_548:
        /*004c*/ 	.word	0x00000000
        /*0050*/ 	.short	0x0003
        /*0052*/ 	.short	0x0018
        /*0054*/ 	.byte	0x00, 0xf0, 0x11, 0x00


	//----- nvinfo : EIATTR_KPARAM_INFO
	.align		4
.L_549:
        /*0058*/ 	.byte	0x04, 0x17
        /*005a*/ 	.short	(.L_551 - .L_550)
.L_550:
        /*005c*/ 	.word	0x00000000
        /*0060*/ 	.short	0x0002
        /*0062*/ 	.short	0x0010
        /*0064*/ 	.byte	0x00, 0xf5, 0x21, 0x00


	//----- nvinfo : EIATTR_KPARAM_INFO
	.align		4
.L_551:
        /*0068*/ 	.byte	0x04, 0x17
        /*006a*/ 	.short	(.L_553 - .L_552)
.L_552:
        /*006c*/ 	.word	0x00000000
        /*0070*/ 	.short	0x0001
        /*0072*/ 	.short	0x0008
        /*0074*/ 	.byte	0x00, 0xf5, 0x21, 0x00


	//----- nvinfo : EIATTR_KPARAM_INFO
	.align		4
.L_553:
        /*0078*/ 	.byte	0x04, 0x17
        /*007a*/ 	.short	(.L_555 - .L_554)
.L_554:
        /*007c*/ 	.word	0x00000000
        /*0080*/ 	.short	0x0000
        /*0082*/ 	.short	0x0000
        /*0084*/ 	.byte	0x00, 0xf5, 0x21, 0x00


	//----- nvinfo : EIATTR_SPARSE_MMA_MASK
	.align		4
.L_555:
        /*0088*/ 	.byte	0x03, 0x50
        /*008a*/ 	.short	0x0000


	//----- nvinfo : EIATTR_MAXREG_COUNT
	.align		4
        /*008c*/ 	.byte	0x03, 0x1b
        /*008e*/ 	.short	0x00ff


	//----- nvinfo : EIATTR_MERCURY_ISA_VERSION
	.align		4
        /*0090*/ 	.byte	0x03, 0x5f
        /*0092*/ 	.short	0x0101


	//----- nvinfo : EIATTR_VRC_CTA_INIT_COUNT
	.align		4
        /*0094*/ 	.byte	0x02, 0x4a
	.zero		1
	.zero		1


	//----- nvinfo : EIATTR_EXIT_INSTR_OFFSETS
	.align		4
        /*0098*/ 	.byte	0x04, 0x1c
        /*009a*/ 	.short	(.L_557 - .L_556)


	//   ....[0]....
.L_556:
        /*009c*/ 	.word	0x00000340


	//   ....[1]....
        /*00a0*/ 	.word	0x000003b0


	//   ....[2]....
        /*00a4*/ 	.word	0x00001450


	//   ....[3]....
        /*00a8*/ 	.word	0x00001880


	//   ....[4]....
        /*00ac*/ 	.word	0x00001f60


	//----- nvinfo : EIATTR_CBANK_PARAM_SIZE
	.align		4
.L_557:
        /*00b0*/ 	.byte	0x03, 0x19
        /*00b2*/ 	.short	0x002c


	//----- nvinfo : EIATTR_PARAM_CBANK
	.align		4
        /*00b4*/ 	.byte	0x04, 0x0a
        /*00b6*/ 	.short	(.L_559 - .L_558)
	.align		4
.L_558:
        /*00b8*/ 	.word	index@(.nv.constant0._Z14pooling_kernelPfS_S_iiiii)
        /*00bc*/ 	.short	0x0380
        /*00be*/ 	.short	0x002c


	//----- nvinfo : EIATTR_SW_WAR
	.align		4
.L_559:
        /*00c0*/ 	.byte	0x04, 0x36
        /*00c2*/ 	.short	(.L_561 - .L_560)
.L_560:
        /*00c4*/ 	.word	0x00000008
.L_561:


//--------------------- .nv.info._Z11sub1_kernelPfS_S_i --------------------------
	.section	.nv.info._Z11sub1_kernelPfS_S_i,"",@"SHT_CUDA_INFO"
	.sectionflags	@""
	.align	4


	//----- nvinfo : EIATTR_CUDA_API_VERSION
	.align		4
        /*0000*/ 	.byte	0x04, 0x37
        /*0002*/ 	.short	(.L_563 - .L_562)
.L_562:
        /*0004*/ 	.word	0x00000082


	//----- nvinfo : EIATTR_KPARAM_INFO
	.align		4
.L_563:
        /*0008*/ 	.byte	0x04, 0x17
        /*000a*/ 	.short	(.L_565 - .L_564)
.L_564:
        /*000c*/ 	.word	0x00000000
        /*0010*/ 	.short	0x0003
        /*0012*/ 	.short	0x0018
        /*0014*/ 	.byte	0x00, 0xf0, 0x11, 0x00


	//----- nvinfo : EIATTR_KPARAM_INFO
	.align		4
.L_565:
        /*0018*/ 	.byte	0x04, 0x17
        /*001a*/ 	.short	(.L_567 - .L_566)
.L_566:
        /*001c*/ 	.word	0x00000000
        /*0020*/ 	.short	0x0002
        /*0022*/ 	.short	0x0010
        /*0024*/ 	.byte	0x00, 0xf5, 0x21, 0x00


	//----- nvinfo : EIATTR_KPARAM_INFO
	.align		4
.L_567:
        /*0028*/ 	.byte	0x04, 0x17
        /*002a*/ 	.short	(.L_569 - .L_568)
.L_568:
        /*002c*/ 	.word	0x00000000
        /*0030*/ 	.short	0x0001
        /*0032*/ 	.short	0x0008
        /*0034*/ 	.byte	0x00, 0xf5, 0x21, 0x00


	//----- nvinfo : EIATTR_KPARAM_INFO
	.align		4
.L_569:
        /*0038*/ 	.byte	0x04, 0x17
        /*003a*/ 	.short	(.L_571 - .L_570)
.L_570:
        /*003c*/ 	.word	0x00000000
        /*0040*/ 	.short	0x0000
        /*0042*/ 	.short	0x0000
        /*0044*/ 	.byte	0x00, 0xf5, 0x21, 0x00


	//----- nvinfo : EIATTR_SPARSE_MMA_MASK
	.align		4
.L_571:
        /*0048*/ 	.byte	0x03, 0x50
        /*004a*/ 	.short	0x0000


	//----- nvinfo : EIATTR_MAXREG_COUNT
	.align		4
        /*004c*/ 	.byte	0x03, 0x1b
        /*004e*/ 	.short	0x00ff


	//----- nvinfo : EIATTR_MERCURY_ISA_VERSION
	.align		4
        /*0050*/ 	.byte	0x03, 0x5f
        /*0052*/ 	.short	0x0101


	//----- nvinfo : EIATTR_VRC_CTA_INIT_COUNT
	.align		4
        /*0054*/ 	.byte	0x02, 0x4a
	.zero		1
	.zero		1


	//----- nvinfo : EIATTR_EXIT_INSTR_OFFSETS
	.align		4
        /*0058*/ 	.byte	0x04, 0x1c
        /*005a*/ 	.short	(.L_573 - .L_572)


	//   ....[0]....
.L_572:
        /*005c*/ 	.word	0x00000070


	//   ....[1]....
        /*0060*/ 	.word	0x00000180


	//----- nvinfo : EIATTR_CRS_STACK_SIZE
	.align		4
.L_573:
        /*0064*/ 	.byte	0x04, 0x1e
        /*0066*/ 	.short	(.L_575 - .L_574)
.L_574:
        /*0068*/ 	.word	0x00000000


	//----- nvinfo : EIATTR_CBANK_PARAM_SIZE
	.align		4
.L_575:
        /*006c*/ 	.byte	0x03, 0x19
        /*006e*/ 	.short	0x001c


	//----- nvinfo : EIATTR_PARAM_CBANK
	.align		4
        /*0070*/ 	.byte	0x04, 0x0a
        /*0072*/ 	.short	(.L_577 - .L_576)
	.align		4
.L_576:
        /*0074*/ 	.word	index@(.nv.constant0._Z11sub1_kernelPfS_S_i)
        /*0078*/ 	.short	0x0380
        /*007a*/ 	.short	0x001c


	//----- nvinfo : EIATTR_SW_WAR
	.align		4
.L_577:
        /*007c*/ 	.byte	0x04, 0x36
        /*007e*/ 	.short	(.L_579 - .L_578)
.L_578:
        /*0080*/ 	.word	0x00000008
.L_579:


//--------------------- .nv.info._Z11add1_kernelPfS_S_i --------------------------
	.section	.nv.info._Z11add1_kernelPfS_S_i,"",@"SHT_CUDA_INFO"
	.sectionflags	@""
	.align	4


	//----- nvinfo : EIATTR_CUDA_API_VERSION
	.align		4
        /*0000*/ 	.byte	0x04, 0x37
        /*0002*/ 	.short	(.L_581 - .L_580)
.L_580:
        /*0004*/ 	.word	0x00000082


	//----- nvinfo : EIATTR_KPARAM_INFO
	.align		4
.L_581:
        /*0008*/ 	.byte	0x04, 0x17
        /*000a*/ 	.short	(.L_583 - .L_582)
.L_582:
        /*000c*/ 	.word	0x00000000
        /*0010*/ 	.short	0x0003
        /*0012*/ 	.short	0x0018
        /*0014*/ 	.byte	0x00, 0xf0, 0x11, 0x00


	//----- nvinfo : EIATTR_KPARAM_INFO
	.align		4
.L_583:
        /*0018*/ 	.byte	0x04, 0x17
        /*001a*/ 	.short	(.L_585 - .L_584)
.L_584:
        /*001c*/ 	.word	0x00000000
        /*0020*/ 	.short	0x0002
        /*0022*/ 	.short	0x0010
        /*0024*/ 	.byte	0x00, 0xf5, 0x21, 0x00


	//----- nvinfo : EIATTR_KPARAM_INFO
	.align		4
.L_585:
        /*0028*/ 	.byte	0x04, 0x17
        /*002a*/ 	.short	(.L_587 - .L_586)
.L_586:
        /*002c*/ 	.word	0x00000000
        /*0030*/ 	.short	0x0001
        /*0032*/ 	.short	0x0008
        /*0034*/ 	.byte	0x00, 0xf5, 0x21, 0x00


	//----- nvinfo : EIATTR_KPARAM_INFO
	.align		4
.L_587:
        /*0038*/ 	.byte	0x04, 0x17
        /*003a*/ 	.short	(.L_589 - .L_588)
.L_588:
        /*003c*/ 	.word	0x00000000
        /*0040*/ 	.short	0x0000
        /*0042*/ 	.short	0x0000
        /*0044*/ 	.byte	0x00, 0xf5, 0x21, 0x00


	//----- nvinfo : EIATTR_SPARSE_MMA_MASK
	.align		4
.L_589:
        /*0048*/ 	.byte	0x03, 0x50
        /*004a*/ 	.short	0x0000


	//----- nvinfo : EIATTR_MAXREG_COUNT
	.align		4
        /*004c*/ 	.byte	0x03, 0x1b
        /*004e*/ 	.short	0x00ff


	//----- nvinfo : EIATTR_MERCURY_ISA_VERSION
	.align		4
        /*0050*/ 	.byte	0x03, 0x5f
        /*0052*/ 	.short	0x0101


	//----- nvinfo : EIATTR_VRC_CTA_INIT_COUNT
	.align		4
        /*0054*/ 	.byte	0x02, 0x4a
	.zero		1
	.zero		1


	//----- nvinfo : EIATTR_EXIT_INSTR_OFFSETS
	.align		4
        /*0058*/ 	.byte	0x04, 0x1c
        /*005a*/ 	.short	(.L_591 - .L_590)


	//   ....[0]....
.L_590:
        /*005c*/ 	.word	0x00000070


	//   ....[1]....
        /*0060*/ 	.word	0x00000180


	//----- nvinfo : EIATTR_CRS_STACK_SIZE
	.align		4
.L_591:
        /*0064*/ 	.byte	0x04, 0x1e
        /*0066*/ 	.short	(.L_593 - .L_592)
.L_592:
        /*0068*/ 	.word	0x00000000


	//----- nvinfo : EIATTR_CBANK_PARAM_SIZE
	.align		4
.L_593:
        /*006c*/ 	.byte	0x03, 0x19
        /*006e*/ 	.short	0x001c


	//----- nvinfo : EIATTR_PARAM_CBANK
	.align		4
        /*0070*/ 	.byte	0x04, 0x0a
        /*0072*/ 	.short	(.L_595 - .L_594)
	.align		4
.L_594:
        /*0074*/ 	.word	index@(.nv.constant0._Z11add1_kernelPfS_S_i)
        /*0078*/ 	.short	0x0380
        /*007a*/ 	.short	0x001c


	//----- nvinfo : EIATTR_SW_WAR
	.align		4
.L_595:
        /*007c*/ 	.byte	0x04, 0x36
        /*007e*/ 	.short	(.L_597 - .L_596)
.L_596:
        /*0080*/ 	.word	0x00000008
.L_597:


//--------------------- .nv.callgraph             --------------------------
	.section	.nv.callgraph,"",@"SHT_CUDA_CALLGRAPH"
	.align	4
	.sectionentsize	8
	.align		4
        /*0000*/ 	.word	0x00000000
	.align		4
        /*0004*/ 	.word	0xffffffff
	.align		4
        /*0008*/ 	.word	0x00000000
	.align		4
        /*000c*/ 	.word	0xfffffffe
	.align		4
        /*0010*/ 	.word	0x00000000
	.align		4
        /*0014*/ 	.word	0xfffffffd
	.align		4
        /*0018*/ 	.word	0x00000000
	.align		4
        /*001c*/ 	.word	0xfffffffc


//--------------------- .text._Z12smult_kernelfPfS_i --------------------------
	.section	.text._Z12smult_kernelfPfS_i,"ax",@progbits
	.align	128
        .global         _Z12smult_kernelfPfS_i
        .type           _Z12smult_kernelfPfS_i,@function
        .size           _Z12smult_kernelfPfS_i,(.L_x_263 - _Z12smult_kernelfPfS_i)
        .other          _Z12smult_kernelfPfS_i,@"STO_CUDA_ENTRY STV_DEFAULT"
_Z12smult_kernelfPfS_i:
.text._Z12smult_kernelfPfS_i:
[----:B------:R-:W-:Y:S01]  /*0000*/  LDC R1, c[0x0][0x37c] ;  /* 0x0000df00ff017b82 */ /* 0x000fe20000000800 */
[----:B------:R-:W0:Y:S07]  /*0010*/  S2R R0, SR_TID.X ;  /* 0x0000000000007919 */ /* 0x000e2e0000002100 */
[----:B------:R-:W0:Y:S01]  /*0020*/  S2UR UR4, SR_CTAID.X ;  /* 0x00000000000479c3 */ /* 0x000e220000002500 */
[----:B------:R-:W1:Y:S07]  /*0030*/  LDCU UR5, c[0x0][0x398] ;  /* 0x00007300ff0577ac */ /* 0x000e6e0008000800 */
[----:B------:R-:W0:Y:S02]  /*0040*/  LDC R11, c[0x0][0x360] ;  /* 0x0000d800ff0b7b82 */ /* 0x000e240000000800 */
[----:B0-----:R-:W-:-:S05]  /*0050*/  IMAD R0, R11, UR4, R0 ;  /* 0x000000040b007c24 */ /* 0x001fca000f8e0200 */
[----:B-1----:R-:W-:-:S13]  /*0060*/  ISETP.GE.AND P0, PT, R0, UR5, PT ;  /* 0x0000000500007c0c */ /* 0x002fda000bf06270 */
[----:B------:R-:W-:Y:S05]  /*0070*/  @P0 EXIT ;  /* 0x000000000000094d */ /* 0x000fea0003800000 */
[----:B------:R-:W0:Y:S01]  /*0080*/  LDC.64 R6, c[0x0][0x388] ;  /* 0x0000e200ff067b82 */ /* 0x000e220000000a00 */
[----:B------:R-:W1:Y:S01]  /*0090*/  LDCU UR4, c[0x0][0x370] ;  /* 0x00006e00ff0477ac */ /* 0x000e620008000800 */
[----:B------:R-:W2:Y:S06]  /*00a0*/  LDCU.64 UR6, c[0x0][0x358] ;  /* 0x00006b00ff0677ac */ /* 0x000eac0008000a00 */
[----:B------:R-:W3:Y:S01]  /*00b0*/  LDC.64 R8, c[0x0][0x390] ;  /* 0x0000e400ff087b82 */ /* 0x000ee20000000a00 */
[----:B------:R-:W4:Y:S01]  /*00c0*/  LDCU UR8, c[0x0][0x380] ;  /* 0x00007000ff0877ac */ /* 0x000f220008000800 */
[----:B-1----:R-:W-:-:S07]  /*00d0*/  IMAD R11, R11, UR4, RZ ;  /* 0x000000040b0b7c24 */ /* 0x002fce000f8e02ff */
.L_x_0:
[----:B0-----:R-:W-:-:S06]  /*00e0*/  IMAD.WIDE R2, R0, 0x4, R6 ;  /* 0x0000000400027825 */ /* 0x001fcc00078e0206 */
[----:B--2---:R-:W4:Y:S01]  /*00f0*/  LDG.E R2, desc[UR6][R2.64] ;  /* 0x0000000602027981 */ /* 0x004f22000c1e1900 */
[----:B-1-3--:R-:W-:Y:S01]  /*0100*/  IMAD.WIDE R4, R0, 0x4, R8 ;  /* 0x0000000400047825 */ /* 0x00afe200078e0208 */
[----:B------:R-:W-:-:S04]  /*0110*/  IADD3 R0, PT, PT, R11, R0, RZ ;  /* 0x000000000b007210 */ /* 0x000fc80007ffe0ff */
[----:B------:R-:W-:Y:S01]  /*0120*/  ISETP.GE.AND P0, PT, R0, UR5, PT ;  /* 0x0000000500007c0c */ /* 0x000fe2000bf06270 */
[----:B----4-:R-:W-:-:S05]  /*0130*/  FMUL R13, R2, UR8 ;  /* 0x00000008020d7c20 */ /* 0x010fca0008400000 */
[----:B------:R1:W-:Y:S07]  /*0140*/  STG.E desc[UR6][R4.64], R13 ;  /* 0x0000000d04007986 */ /* 0x0003ee000c101906 */
[----:B------:R-:W-:Y:S05]  /*0150*/  @!P0 BRA `(.L_x_0) ;  /* 0xfffffffc00e08947 */ /* 0x000fea000383ffff */
[----:B------:R-:W-:Y:S05]  /*0160*/  EXIT ;  /* 0x000000000000794d */ /* 0x000fea0003800000 */
.L_x_1:
[----:B------:R-:W-:-:S00]  /*0170*/  BRA `(.L_x_1) ;  /* 0xfffffffc00fc7947 */ /* 0x000fc0000383ffff */
[----:B------:R-:W-:-:S00]  /*0180*/  NOP ;  /* 0x0000000000007918 */ /* 0x000fc00000000000 */
[----:B------:R-:W-:-:S00]  /*0190*/  NOP ;  /* 0x0000000000007918 */ /* 0x000fc00000000000 */
[----:B------:R-:W-:-:S00]  /*01a0*/  NOP ;  /* 0x0000000000007918 */ /* 0x000fc00000000000 */
[----:B------:R-:W-:-:S00]  /*01b0*/  NOP ;  /* 0x0000000000007918 */ /* 0x000fc00000000000 */
[----:B------:R-:W-:-:S00]  /*01c0*/  NOP ;  /* 0x0000000000007918 */ /* 0x000fc00000000000 */
[----:B------:R-:W-:-:S00]  /*01d0*/  NOP ;  /* 0x0000000000007918 */ /* 0x000fc00000000000 */
[----:B------:R-:W-:-:S00]  /*01e0*/  NOP ;  /* 0x0000000000007918 */ /* 0x000fc00000000000 */
[----:B------:R-:W-:-:S00]  /*01f0*/  NOP ;  /* 0x0000000000007918 */ /* 0x000fc00000000000 */
.L_x_263:


//--------------------- .text._Z18differ_relu_kernelPfS_S_i --------------------------
	.section	.text._Z18differ_relu_kernelPfS_S_i,"ax",@progbits
	.align	128
        .global         _Z18differ_relu_kernelPfS_S_i
        .type           _Z18differ_relu_kernelPfS_S_i,@function
        .size           _Z18differ_relu_kernelPfS_S_i,(.L_x_264 - _Z18differ_relu_kernelPfS_S_i)
        .other          _Z18differ_relu_kernelPfS_S_i,@"STO_CUDA_ENTRY STV_DEFAULT"
_Z18differ_relu_kernelPfS_S_i:
.text._Z18differ_relu_kernelPfS_S_i:
        /* <DEDUP_REMOVED lines=14> */
.L_x_2:
[----:B0-----:R-:W-:-:S06]  /*00e0*/  IMAD.WIDE R2, R0, 0x4, R8 ;  /* 0x0000000400027825 */ /* 0x001fcc00078e0208 */
[----:B--2---:R-:W2:Y:S02]  /*00f0*/  LDG.E R2, desc[UR6][R2.64] ;  /* 0x0000000602027981 */ /* 0x004ea4000c1e1900 */
[----:B--2---:R-:W-:-:S13]  /*0100*/  FSETP.GE.AND P0, PT, R2, RZ, PT ;  /* 0x000000ff0200720b */ /* 0x004fda0003f06000 */
[----:B------:R-:W0:Y:S02]  /*0110*/  @P0 LDC.64 R4, c[0x0][0x380] ;  /* 0x0000e000ff040b82 */ /* 0x000e240000000a00 */
[----:B0-----:R-:W-:-:S06]  /*0120*/  @P0 IMAD.WIDE R4, R0, 0x4, R4 ;  /* 0x0000000400040825 */ /* 0x001fcc00078e0204 */
[----:B------:R-:W2:Y:S01]  /*0130*/  @P0 LDG.E R5, desc[UR6][R4.64] ;  /* 0x0000000604050981 */ /* 0x000ea2000c1e1900 */
[----:B---3--:R-:W-:Y:S01]  /*0140*/  IMAD.WIDE R6, R0, 0x4, R10 ;  /* 0x0000000400067825 */ /* 0x008fe200078e020a */
[----:B------:R-:W-:-:S04]  /*0150*/  IADD3 R0, PT, PT, R13, R0, RZ ;  /* 0x000000000d007210 */ /* 0x000fc80007ffe0ff */
[----:B--2---:R1:W-:Y:S04]  /*0160*/  @P0 STG.E desc[UR6][R6.64], R5 ;  /* 0x0000000506000986 */ /* 0x0043e8000c101906 */
[----:B------:R1:W-:Y:S01]  /*0170*/  @!P0 STG.E desc[UR6][R6.64], RZ ;  /* 0x000000ff06008986 */ /* 0x0003e2000c101906 */
[----:B----4-:R-:W-:-:S13]  /*0180*/  ISETP.GE.AND P0, PT, R0, UR5, PT ;  /* 0x0000000500007c0c */ /* 0x010fda000bf06270 */
[----:B-1----:R-:W-:Y:S05]  /*0190*/  @!P0 BRA `(.L_x_2) ;  /* 0xfffffffc00d08947 */ /* 0x002fea000383ffff */
[----:B------:R-:W-:Y:S05]  /*01a0*/  EXIT ;  /* 0x000000000000794d */ /* 0x000fea0003800000 */
.L_x_3:
        /* <DEDUP_REMOVED lines=13> */
.L_x_264:


//--------------------- .text._Z18differ_tanh_kernelPfS_S_i --------------------------
	.section	.text._Z18differ_tanh_kernelPfS_S_i,"ax",@progbits
	.align	128
        .global         _Z18differ_tanh_kernelPfS_S_i
        .type           _Z18differ_tanh_kernelPfS_S_i,@function
        .size           _Z18differ_tanh_kernelPfS_S_i,(.L_x_259 - _Z18differ_tanh_kernelPfS_S_i)
        .other          _Z18differ_tanh_kernelPfS_S_i,@"STO_CUDA_ENTRY STV_DEFAULT"
_Z18differ_tanh_kernelPfS_S_i:
.text._Z18differ_tanh_kernelPfS_S_i:
        /* <DEDUP_REMOVED lines=12> */
[----:B------:R-:W4:Y:S07]  /*00c0*/  LDCU UR5, c[0x0][0x398] ;  /* 0x00007300ff0577ac */ /* 0x000f2e0008000800 */
[----:B------:R-:W0:Y:S01]  /*00d0*/  LDC.64 R8, c[0x0][0x388] ;  /* 0x0000e200ff087b82 */ /* 0x000e220000000a00 */
[----:B-1----:R-:W-:-:S07]  /*00e0*/  IMAD R10, R10, UR4, RZ ;  /* 0x000000040a0a7c24 */ /* 0x002fce000f8e02ff */
.L_x_7:
[----:B0-----:R-:W-:-:S06]  /*00f0*/  IMAD.WIDE R14, R3, 0x4, R8 ;  /* 0x00000004030e7825 */ /* 0x001fcc00078e0208 */
[----:B--2---:R-:W2:Y:S01]  /*0100*/  LDG.E R14, desc[UR6][R14.64] ;  /* 0x000000060e0e7981 */ /* 0x004ea2000c1e1900 */
[----:B------:R-:W-:Y:S02]  /*0110*/  IMAD.MOV.U32 R17, RZ, RZ, 0x42fc0000 ;  /* 0x42fc0000ff117424 */ /* 0x000fe400078e00ff */
[----:B-1-3--:R-:W-:Y:S01]  /*0120*/  IMAD.WIDE R12, R3, 0x4, R6 ;  /* 0x00000004030c7825 */ /* 0x00afe200078e0206 */
[----:B------:R-:W-:Y:S04]  /*0130*/  BSSY.RECONVERGENT B0, `(.L_x_4) ;  /* 0x0000020000007945 */ /* 0x000fe80003800200 */
[----:B------:R0:W5:Y:S02]  /*0140*/  LDG.E R11, desc[UR6][R12.64] ;  /* 0x000000060c0b7981 */ /* 0x000164000c1e1900 */
[----:B0-----:R-:W-:Y:S01]  /*0150*/  IMAD.MOV.U32 R13, RZ, RZ, R3 ;  /* 0x000000ffff0d7224 */ /* 0x001fe200078e0003 */
[----:B------:R-:W-:-:S04]  /*0160*/  IADD3 R3, PT, PT, R10, R3, RZ ;  /* 0x000000030a037210 */ /* 0x000fc80007ffe0ff */
[----:B----4-:R-:W-:Y:S01]  /*0170*/  ISETP.GE.AND P3, PT, R3, UR5, PT ;  /* 0x0000000503007c0c */ /* 0x010fe2000bf66270 */
[----:B--2---:R-:W-:-:S06]  /*0180*/  FMUL R0, |R14|, 1.4426950216293334961 ;  /* 0x3fb8aa3b0e007820 */ /* 0x004fcc0000400200 */
[----:B------:R-:W0:Y:S02]  /*0190*/  FRND.TRUNC R0, R0 ;  /* 0x0000000000007307 */ /* 0x000e24000020d000 */
[----:B0-----:R-:W-:Y:S02]  /*01a0*/  FSETP.GT.AND P0, PT, |R0|, 126, PT ;  /* 0x42fc00000000780b */ /* 0x001fe40003f04200 */
[----:B------:R-:W-:-:S04]  /*01b0*/  LOP3.LUT R17, R17, 0x80000000, R0, 0xb8, !PT ;  /* 0x8000000011117812 */ /* 0x000fc800078eb800 */
[----:B------:R-:W-:-:S05]  /*01c0*/  FSEL R17, R17, R0, P0 ;  /* 0x0000000011117208 */ /* 0x000fca0000000000 */
[----:B------:R-:W-:-:S04]  /*01d0*/  FFMA R2, R17, -0.69314718246459960938, |R14| ;  /* 0xbf31721811027823 */ /* 0x000fc8000000040e */
[C---:B------:R-:W-:Y:S01]  /*01e0*/  FFMA R2, R17.reuse, 1.9046542121259335545e-09, R2 ;  /* 0x3102e30811027823 */ /* 0x040fe20000000002 */
[----:B------:R-:W-:-:S03]  /*01f0*/  FADD R17, R17, 12583037 ;  /* 0x4b40007d11117421 */ /* 0x000fc60000000000 */
[----:B------:R-:W-:Y:S01]  /*0200*/  FMUL R2, R2, 1.4426950216293334961 ;  /* 0x3fb8aa3b02027820 */ /* 0x000fe20000400000 */
[----:B------:R-:W-:-:S05]  /*0210*/  IMAD.SHL.U32 R17, R17, 0x800000, RZ ;  /* 0x0080000011117824 */ /* 0x000fca00078e00ff */
[----:B------:R-:W0:Y:S02]  /*0220*/  MUFU.EX2 R2, R2 ;  /* 0x0000000200027308 */ /* 0x000e240000000800 */
[----:B0-----:R-:W-:-:S06]  /*0230*/  FMUL R17, R17, R2 ;  /* 0x0000000211117220 */ /* 0x001fcc0000400000 */
[----:B------:R-:W0:Y:S02]  /*0240*/  MUFU.RCP R0, R17 ;  /* 0x0000001100007308 */ /* 0x000e240000001000 */
[----:B0-----:R-:W-:-:S04]  /*0250*/  FMUL.FTZ R0, R0, 0.125 ;  /* 0x3e00000000007820 */ /* 0x001fc80000410000 */
[----:B------:R-:W-:-:S04]  /*0260*/  FFMA R0, R17, 2, R0 ;  /* 0x4000000011007823 */ /* 0x000fc80000000000 */
[----:B------:R-:W-:-:S05]  /*0270*/  FMUL R19, R0, R0 ;  /* 0x0000000000137220 */ /* 0x000fca0000400000 */
[----:B------:R-:W-:-:S04]  /*0280*/  IADD3 R0, PT, PT, R19, 0x1800000, RZ ;  /* 0x0180000013007810 */ /* 0x000fc80007ffe0ff */
[----:B------:R-:W-:-:S04]  /*0290*/  LOP3.LUT R0, R0, 0x7f800000, RZ, 0xc0, !PT ;  /* 0x7f80000000007812 */ /* 0x000fc800078ec0ff */
[----:B------:R-:W-:-:S13]  /*02a0*/  ISETP.GT.U32.AND P0, PT, R0, 0x1ffffff, PT ;  /* 0x01ffffff0000780c */ /* 0x000fda0003f04070 */
[----:B------:R-:W-:Y:S05]  /*02b0*/  @P0 BRA `(.L_x_5) ;  /* 0x00000000000c0947 */ /* 0x000fea0003800000 */
[----:B------:R-:W-:-:S07]  /*02c0*/  MOV R12, 0x2e0 ;  /* 0x000002e0000c7802 */ /* 0x000fce0000000f00 */
[----:B-----5:R-:W-:Y:S05]  /*02d0*/  CALL.REL.NOINC `($__internal_0_$__cuda_sm20_rcp_rn_f32_slowpath) ;  /* 0x00000000002c7944 */ /* 0x020fea0003c00000 */
[----:B------:R-:W-:Y:S05]  /*02e0*/  BRA `(.L_x_6) ;  /* 0x0000000000107947 */ /* 0x000fea0003800000 */
.L_x_5:
[----:B------:R-:W0:Y:S02]  /*02f0*/  MUFU.RCP R0, R19 ;  /* 0x0000001300007308 */ /* 0x000e240000001000 */
[----:B0-----:R-:W-:-:S04]  /*0300*/  FFMA R2, R19, R0, -1 ;  /* 0xbf80000013027423 */ /* 0x001fc80000000000 */
[----:B------:R-:W-:-:S04]  /*0310*/  FADD.FTZ R15, -R2, -RZ ;  /* 0x800000ff020f7221 */ /* 0x000fc80000010100 */
[----:B------:R-:W-:-:S07]  /*0320*/  FFMA R0, R0, R15, R0 ;  /* 0x0000000f00007223 */ /* 0x000fce0000000000 */
.L_x_6:
[----:B------:R-:W-:Y:S05]  /*0330*/  BSYNC.RECONVERGENT B0 ;  /* 0x0000000000007941 */ /* 0x000fea0003800200 */
.L_x_4:
[----:B-----5:R-:W-:Y:S01]  /*0340*/  FMUL R11, R11, R0 ;  /* 0x000000000b0b7220 */ /* 0x020fe20000400000 */
[----:B------:R-:W-:-:S05]  /*0350*/  IMAD.WIDE R12, R13, 0x4, R4 ;  /* 0x000000040d0c7825 */ /* 0x000fca00078e0204 */
[----:B------:R1:W-:Y:S01]  /*0360*/  STG.E desc[UR6][R12.64], R11 ;  /* 0x0000000b0c007986 */ /* 0x0003e2000c101906 */
[----:B------:R-:W-:Y:S05]  /*0370*/  @!P3 BRA `(.L_x_7) ;  /* 0xfffffffc005cb947 */ /* 0x000fea000383ffff */
[----:B------:R-:W-:Y:S05]  /*0380*/  EXIT ;  /* 0x000000000000794d */ /* 0x000fea0003800000 */
        .weak           $__internal_0_$__cuda_sm20_rcp_rn_f32_slowpath
        .type           $__internal_0_$__cuda_sm20_rcp_rn_f32_slowpath,@function
        .size           $__internal_0_$__cuda_sm20_rcp_rn_f32_slowpath,(.L_x_259 - $__internal_0_$__cuda_sm20_rcp_rn_f32_slowpath)
$__internal_0_$__cuda_sm20_rcp_rn_f32_slowpath:
[----:B------:R-:W-:Y:S01]  /*0390*/  IMAD.SHL.U32 R2, R19, 0x2, RZ ;  /* 0x0000000213027824 */ /* 0x000fe200078e00ff */
[----:B------:R-:W-:Y:S01]  /*03a0*/  BSSY.RECONVERGENT B1, `(.L_x_8) ;  /* 0x0000031000017945 */ /* 0x000fe20003800200 */
[----:B------:R-:W-:-:S03]  /*03b0*/  MOV R0, R19 ;  /* 0x0000001300007202 */ /* 0x000fc60000000f00 */
[----:B------:R-:W-:-:S04]  /*03c0*/  SHF.R.U32.HI R2, RZ, 0x18, R2 ;  /* 0x00000018ff027819 */ /* 0x000fc80000011602 */
[----:B------:R-:W-:-:S13]  /*03d0*/  ISETP.NE.U32.AND P0, PT, R2, RZ, PT ;  /* 0x000000ff0200720c */ /* 0x000fda0003f05070 */
[----:B------:R-:W-:Y:S05]  /*03e0*/  @P0 BRA `(.L_x_9) ;  /* 0x0000000000280947 */ /* 0x000fea0003800000 */
[----:B------:R-:W-:-:S05]  /*03f0*/  IMAD.SHL.U32 R2, R0, 0x2, RZ ;  /* 0x0000000200027824 */ /* 0x000fca00078e00ff */
[----:B------:R-:W-:-:S13]  /*0400*/  ISETP.NE.AND P0, PT, R2, RZ, PT ;  /* 0x000000ff0200720c */ /* 0x000fda0003f05270 */
[----:B------:R-:W-:Y:S01]  /*0410*/  @P0 FFMA R15, R0, 1.84467440737095516160e+19, RZ ;  /* 0x5f800000000f0823 */ /* 0x000fe200000000ff */
[----:B------:R-:W-:Y:S08]  /*0420*/  @!P0 MUFU.RCP R14, R0 ;  /* 0x00000000000e8308 */ /* 0x000ff00000001000 */
[----:B------:R-:W0:Y:S02]  /*0430*/  @P0 MUFU.RCP R2, R15 ;  /* 0x0000000f00020308 */ /* 0x000e240000001000 */
[----:B0-----:R-:W-:-:S04]  /*0440*/  @P0 FFMA R16, R15, R2, -1 ;  /* 0xbf8000000f100423 */ /* 0x001fc80000000002 */
[----:B------:R-:W-:-:S04]  /*0450*/  @P0 FADD.FTZ R17, -R16, -RZ ;  /* 0x800000ff10110221 */ /* 0x000fc80000010100 */
[----:B------:R-:W-:-:S04]  /*0460*/  @P0 FFMA R2, R2, R17, R2 ;  /* 0x0000001102020223 */ /* 0x000fc80000000002 */
[----:B------:R-:W-:Y:S01]  /*0470*/  @P0 FFMA R14, R2, 1.84467440737095516160e+19, RZ ;  /* 0x5f800000020e0823 */ /* 0x000fe200000000ff */
[----:B------:R-:W-:Y:S06]  /*0480*/  BRA `(.L_x_10) ;  /* 0x0000000000887947 */ /* 0x000fec0003800000 */
.L_x_9:
[----:B------:R-:W-:-:S04]  /*0490*/  IADD3 R19, PT, PT, R2, -0xfd, RZ ;  /* 0xffffff0302137810 */ /* 0x000fc80007ffe0ff */
[----:B------:R-:W-:-:S13]  /*04a0*/  ISETP.GT.U32.AND P0, PT, R19, 0x1, PT ;  /* 0x000000011300780c */ /* 0x000fda0003f04070 */
[----:B------:R-:W-:Y:S05]  /*04b0*/  @P0 BRA `(.L_x_11) ;  /* 0x0000000000780947 */ /* 0x000fea0003800000 */
[----:B------:R-:W-:Y:S01]  /*04c0*/  LOP3.LUT R14, R0, 0x7fffff, RZ, 0xc0, !PT ;  /* 0x007fffff000e7812 */ /* 0x000fe200078ec0ff */
[----:B------:R-:W-:Y:S01]  /*04d0*/  IMAD.MOV.U32 R18, RZ, RZ, 0x3 ;  /* 0x00000003ff127424 */ /* 0x000fe200078e00ff */
[----:B------:R-:W-:Y:S02]  /*04e0*/  IADD3 R2, PT, PT, R2, -0xfc, RZ ;  /* 0xffffff0402027810 */ /* 0x000fe40007ffe0ff */
[----:B------:R-:W-:Y:S02]  /*04f0*/  LOP3.LUT R14, R14, 0x3f800000, RZ, 0xfc, !PT ;  /* 0x3f8000000e0e7812 */ /* 0x000fe400078efcff */
[----:B------:R-:W-:Y:S02]  /*0500*/  SHF.L.U32 R18, R18, R19, RZ ;  /* 0x0000001312127219 */ /* 0x000fe400000006ff */
[----:B------:R-:W0:Y:S02]  /*0510*/  MUFU.RCP R15, R14 ;  /* 0x0000000e000f7308 */ /* 0x000e240000001000 */
[----:B0-----:R-:W-:-:S04]  /*0520*/  FFMA R16, R14, R15, -1 ;  /* 0xbf8000000e107423 */ /* 0x001fc8000000000f */
[----:B------:R-:W-:-:S04]  /*0530*/  FADD.FTZ R16, -R16, -RZ ;  /* 0x800000ff10107221 */ /* 0x000fc80000010100 */
[CCC-:B------:R-:W-:Y:S01]  /*0540*/  FFMA.RM R17, R15.reuse, R16.reuse, R15.reuse ;  /* 0x000000100f117223 */ /* 0x1c0fe2000000400f */
[----:B------:R-:W-:-:S04]  /*0550*/  FFMA.RP R16, R15, R16, R15 ;  /* 0x000000100f107223 */ /* 0x000fc8000000800f */
[C---:B------:R-:W-:Y:S02]  /*0560*/  LOP3.LUT R15, R17.reuse, 0x7fffff, RZ, 0xc0, !PT ;  /* 0x007fffff110f7812 */ /* 0x040fe400078ec0ff */
[----:B------:R-:W-:Y:S02]  /*0570*/  FSETP.NEU.FTZ.AND P0, PT, R17, R16, PT ;  /* 0x000000101100720b */ /* 0x000fe40003f1d000 */
[----:B------:R-:W-:Y:S02]  /*0580*/  LOP3.LUT R15, R15, 0x800000, RZ, 0xfc, !PT ;  /* 0x008000000f0f7812 */ /* 0x000fe400078efcff */
[----:B------:R-:W-:Y:S02]  /*0590*/  SEL R16, RZ, 0xffffffff, !P0 ;  /* 0xffffffffff107807 */ /* 0x000fe40004000000 */
[----:B------:R-:W-:Y:S02]  /*05a0*/  LOP3.LUT R18, R18, R15, RZ, 0xc0, !PT ;  /* 0x0000000f12127212 */ /* 0x000fe400078ec0ff */
[----:B------:R-:W-:-:S02]  /*05b0*/  IADD3 R16, PT, PT, -R16, RZ, RZ ;  /* 0x000000ff10107210 */ /* 0x000fc40007ffe1ff */
[-C--:B------:R-:W-:Y:S02]  /*05c0*/  SHF.R.U32.HI R18, RZ, R19.reuse, R18 ;  /* 0x00000013ff127219 */ /* 0x080fe40000011612 */
[--C-:B------:R-:W-:Y:S02]  /*05d0*/  LOP3.LUT P1, RZ, R16, R19, R15.reuse, 0xf8, !PT ;  /* 0x0000001310ff7212 */ /* 0x100fe4000782f80f */
[C---:B------:R-:W-:Y:S02]  /*05e0*/  LOP3.LUT P0, RZ, R18.reuse, 0x1, RZ, 0xc0, !PT ;  /* 0x0000000112ff7812 */ /* 0x040fe4000780c0ff */
[----:B------:R-:W-:Y:S02]  /*05f0*/  LOP3.LUT P2, RZ, R18, 0x2, RZ, 0xc0, !PT ;  /* 0x0000000212ff7812 */ /* 0x000fe4000784c0ff */
[----:B------:R-:W-:Y:S02]  /*0600*/  SHF.R.U32.HI R15, RZ, R2, R15 ;  /* 0x00000002ff0f7219 */ /* 0x000fe4000001160f */
[----:B------:R-:W-:-:S02]  /*0610*/  PLOP3.LUT P0, PT, P0, P1, P2, 0xe0, 0x0 ;  /* 0x000000000000781c */ /* 0x000fc40000703c20 */
[----:B------:R-:W-:Y:S02]  /*0620*/  LOP3.LUT P1, RZ, R0, 0x7fffff, RZ, 0xc0, !PT ;  /* 0x007fffff00ff7812 */ /* 0x000fe4000782c0ff */
[----:B------:R-:W-:-:S05]  /*0630*/  SEL R14, RZ, 0x1, !P0 ;  /* 0x00000001ff0e7807 */ /* 0x000fca0004000000 */
[----:B------:R-:W-:-:S05]  /*0640*/  IMAD.MOV R14, RZ, RZ, -R14 ;  /* 0x000000ffff0e7224 */ /* 0x000fca00078e0a0e */
[----:B------:R-:W-:-:S13]  /*0650*/  ISETP.GE.AND P0, PT, R14, RZ, PT ;  /* 0x000000ff0e00720c */ /* 0x000fda0003f06270 */
[----:B------:R-:W-:-:S05]  /*0660*/  @!P0 VIADD R15, R15, 0x1 ;  /* 0x000000010f0f8836 */ /* 0x000fca0000000000 */
[----:B------:R-:W-:-:S04]  /*0670*/  @!P1 SHF.L.U32 R15, R15, 0x1, RZ ;  /* 0x000000010f0f9819 */ /* 0x000fc800000006ff */
[----:B------:R-:W-:Y:S01]  /*0680*/  LOP3.LUT R14, R15, 0x80000000, R0, 0xf8, !PT ;  /* 0x800000000f0e7812 */ /* 0x000fe200078ef800 */
[----:B------:R-:W-:Y:S06]  /*0690*/  BRA `(.L_x_10) ;  /* 0x0000000000047947 */ /* 0x000fec0003800000 */
.L_x_11:
[----:B------:R0:W1:Y:S02]  /*06a0*/  MUFU.RCP R14, R0 ;  /* 0x00000000000e7308 */ /* 0x0000640000001000 */
.L_x_10:
[----:B------:R-:W-:Y:S05]  /*06b0*/  BSYNC.RECONVERGENT B1 ;  /* 0x0000000000017941 */ /* 0x000fea0003800200 */
.L_x_8:
[----:B01----:R-:W-:Y:S01]  /*06c0*/  IMAD.MOV.U32 R0, RZ, RZ, R14 ;  /* 0x000000ffff007224 */ /* 0x003fe200078e000e */
[----:B------:R-:W-:Y:S01]  /*06d0*/  MOV R14, R12 ;  /* 0x0000000c000e7202 */ /* 0x000fe20000000f00 */
[----:B------:R-:W-:-:S04]  /*06e0*/  IMAD.MOV.U32 R15, RZ, RZ, 0x0 ;  /* 0x00000000ff0f7424 */ /* 0x000fc800078e00ff */
[----:B------:R-:W-:Y:S05]  /*06f0*/  RET.REL.NODEC R14 `(_Z18differ_tanh_kernelPfS_S_i) ;  /* 0xfffffff80e407950 */ /* 0x000fea0003c3ffff */
.L_x_12:
        /* <DEDUP_REMOVED lines=16> */
.L_x_259:


//--------------------- .text._Z21differ_sigmoid_kernelPfS_S_i --------------------------
	.section	.text._Z21differ_sigmoid_kernelPfS_S_i,"ax",@progbits
	.align	128
        .global         _Z21differ_sigmoid_kernelPfS_S_i
        .type           _Z21differ_sigmoid_kernelPfS_S_i,@function
        .size           _Z21differ_sigmoid_kernelPfS_S_i,(.L_x_260 - _Z21differ_sigmoid_kernelPfS_S_i)
        .other          _Z21differ_sigmoid_kernelPfS_S_i,@"STO_CUDA_ENTRY STV_DEFAULT"
_Z21differ_sigmoid_kernelPfS_S_i:
.text._Z21differ_sigmoid_kernelPfS_S_i:
        /* <DEDUP_REMOVED lines=15> */
.L_x_16:
[----:B0-----:R-:W-:-:S06]  /*00f0*/  IMAD.WIDE R14, R3, 0x4, R8 ;  /* 0x00000004030e7825 */ /* 0x001fcc00078e0208 */
[----:B--2---:R-:W2:Y:S01]  /*0100*/  LDG.E R14, desc[UR6][R14.64] ;  /* 0x000000060e0e7981 */ /* 0x004ea2000c1e1900 */
[----:B------:R-:W-:Y:S02]  /*0110*/  HFMA2 R19, -RZ, RZ, 3.7421875, 0 ;  /* 0x437c0000ff137431 */ /* 0x000fe400000001ff */
[----:B------:R-:W-:Y:S02]  /*0120*/  IMAD.MOV.U32 R17, RZ, RZ, 0x3bbb989d ;  /* 0x3bbb989dff117424 */ /* 0x000fe400078e00ff */
[----:B-1-3--:R-:W-:Y:S01]  /*0130*/  IMAD.WIDE R12, R3, 0x4, R6 ;  /* 0x00000004030c7825 */ /* 0x00afe200078e0206 */
[----:B------:R-:W-:Y:S04]  /*0140*/  BSSY.RECONVERGENT B0, `(.L_x_13) ;  /* 0x0000018000007945 */ /* 0x000fe80003800200 */
[----:B------:R0:W5:Y:S02]  /*0150*/  LDG.E R11, desc[UR6][R12.64] ;  /* 0x000000060c0b7981 */ /* 0x000164000c1e1900 */
[----:B0-----:R-:W-:Y:S01]  /*0160*/  IMAD.MOV.U32 R13, RZ, RZ, R3 ;  /* 0x000000ffff0d7224 */ /* 0x001fe200078e0003 */
[----:B------:R-:W-:-:S04]  /*0170*/  IADD3 R3, PT, PT, R10, R3, RZ ;  /* 0x000000030a037210 */ /* 0x000fc80007ffe0ff */
[----:B----4-:R-:W-:Y:S01]  /*0180*/  ISETP.GE.AND P3, PT, R3, UR5, PT ;  /* 0x0000000503007c0c */ /* 0x010fe2000bf66270 */
[----:B--2---:R-:W-:-:S04]  /*0190*/  FFMA.SAT R0, R14, -R17, 0.5 ;  /* 0x3f0000000e007423 */ /* 0x004fc80000002811 */
[----:B------:R-:W-:-:S04]  /*01a0*/  FFMA.RM R0, R0, R19, 12582913 ;  /* 0x4b40000100007423 */ /* 0x000fc80000004013 */
[C---:B------:R-:W-:Y:S01]  /*01b0*/  FADD R17, R0.reuse, -12583039 ;  /* 0xcb40007f00117421 */ /* 0x040fe20000000000 */
[----:B------:R-:W-:-:S03]  /*01c0*/  IMAD.SHL.U32 R0, R0, 0x800000, RZ ;  /* 0x0080000000007824 */ /* 0x000fc600078e00ff */
[----:B------:R-:W-:-:S04]  /*01d0*/  FFMA R17, R14, -1.4426950216293334961, -R17 ;  /* 0xbfb8aa3b0e117823 */ /* 0x000fc80000000811 */
[----:B------:R-:W-:-:S06]  /*01e0*/  FFMA R17, R14, -1.925963033500011079e-08, R17 ;  /* 0xb2a570600e117823 */ /* 0x000fcc0000000011 */
[----:B------:R-:W0:Y:S02]  /*01f0*/  MUFU.EX2 R17, R17 ;  /* 0x0000001100117308 */ /* 0x000e240000000800 */
[----:B0-----:R-:W-:-:S05]  /*0200*/  FFMA R19, R0, R17, 1 ;  /* 0x3f80000000137423 */ /* 0x001fca0000000011 */
[----:B------:R-:W-:-:S04]  /*0210*/  IADD3 R0, PT, PT, R19, 0x1800000, RZ ;  /* 0x0180000013007810 */ /* 0x000fc80007ffe0ff */
[----:B------:R-:W-:-:S04]  /*0220*/  LOP3.LUT R0, R0, 0x7f800000, RZ, 0xc0, !PT ;  /* 0x7f80000000007812 */ /* 0x000fc800078ec0ff */
[----:B------:R-:W-:-:S13]  /*0230*/  ISETP.GT.U32.AND P0, PT, R0, 0x1ffffff, PT ;  /* 0x01ffffff0000780c */ /* 0x000fda0003f04070 */
[----:B------:R-:W-:Y:S05]  /*0240*/  @P0 BRA `(.L_x_14) ;  /* 0x00000000000c0947 */ /* 0x000fea0003800000 */
[----:B------:R-:W-:-:S07]  /*0250*/  MOV R12, 0x270 ;  /* 0x00000270000c7802 */ /* 0x000fce0000000f00 */
[----:B-----5:R-:W-:Y:S05]  /*0260*/  CALL.REL.NOINC `($__internal_1_$__cuda_sm20_rcp_rn_f32_slowpath) ;  /* 0x0000000000347944 */ /* 0x020fea0003c00000 */
[----:B------:R-:W-:Y:S05]  /*0270*/  BRA `(.L_x_15) ;  /* 0x0000000000107947 */ /* 0x000fea0003800000 */
.L_x_14:
[----:B------:R-:W0:Y:S02]  /*0280*/  MUFU.RCP R0, R19 ;  /* 0x0000001300007308 */ /* 0x000e240000001000 */
[----:B0-----:R-:W-:-:S04]  /*0290*/  FFMA R2, R19, R0, -1 ;  /* 0xbf80000013027423 */ /* 0x001fc80000000000 */
[----:B------:R-:W-:-:S04]  /*02a0*/  FADD.FTZ R15, -R2, -RZ ;  /* 0x800000ff020f7221 */ /* 0x000fc80000010100 */
[----:B------:R-:W-:-:S07]  /*02b0*/  FFMA R0, R0, R15, R0 ;  /* 0x0000000f00007223 */ /* 0x000fce0000000000 */
.L_x_15:
[----:B------:R-:W-:Y:S05]  /*02c0*/  BSYNC.RECONVERGENT B0 ;  /* 0x0000000000007941 */ /* 0x000fea0003800200 */
.L_x_13:
[----:B------:R-:W-:Y:S01]  /*02d0*/  FADD R15, -R0, 1 ;  /* 0x3f800000000f7421 */ /* 0x000fe20000000100 */
[----:B------:R-:W-:-:S04]  /*02e0*/  IMAD.WIDE R12, R13, 0x4, R4 ;  /* 0x000000040d0c7825 */ /* 0x000fc800078e0204 */
[----:B------:R-:W-:-:S04]  /*02f0*/  FMUL R0, R15, R0 ;  /* 0x000000000f007220 */ /* 0x000fc80000400000 */
[----:B-----5:R-:W-:-:S05]  /*0300*/  FMUL R11, R11, R0 ;  /* 0x000000000b0b7220 */ /* 0x020fca0000400000 */
[----:B------:R1:W-:Y:S01]  /*0310*/  STG.E desc[UR6][R12.64], R11 ;  /* 0x0000000b0c007986 */ /* 0x0003e2000c101906 */
[----:B------:R-:W-:Y:S05]  /*0320*/  @!P3 BRA `(.L_x_16) ;  /* 0xfffffffc0070b947 */ /* 0x000fea000383ffff */
[----:B------:R-:W-:Y:S05]  /*0330*/  EXIT ;  /* 0x000000000000794d */ /* 0x000fea0003800000 */
        .weak           $__internal_1_$__cuda_sm20_rcp_rn_f32_slowpath
        .type           $__internal_1_$__cuda_sm20_rcp_rn_f32_slowpath,@function
        .size           $__internal_1_$__cuda_sm20_rcp_rn_f32_slowpath,(.L_x_260 - $__internal_1_$__cuda_sm20_rcp_rn_f32_slowpath)
$__internal_1_$__cuda_sm20_rcp_rn_f32_slowpath:
        /* <DEDUP_REMOVED lines=16> */
.L_x_18:
        /* <DEDUP_REMOVED lines=33> */
.L_x_20:
[----:B------:R0:W1:Y:S02]  /*0650*/  MUFU.RCP R14, R0 ;  /* 0x00000000000e7308 */ /* 0x0000640000001000 */
.L_x_19:
[----:B------:R-:W-:Y:S05]  /*0660*/  BSYNC.RECONVERGENT B1 ;  /* 0x0000000000017941 */ /* 0x000fea0003800200 */
.L_x_17:
[----:B01----:R-:W-:Y:S01]  /*0670*/  IMAD.MOV.U32 R0, RZ, RZ, R14 ;  /* 0x000000ffff007224 */ /* 0x003fe200078e000e */
[----:B------:R-:W-:Y:S01]  /*0680*/  MOV R14, R12 ;  /* 0x0000000c000e7202 */ /* 0x000fe20000000f00 */
[----:B------:R-:W-:-:S04]  /*0690*/  IMAD.MOV.U32 R15, RZ, RZ, 0x0 ;  /* 0x00000000ff0f7424 */ /* 0x000fc800078e00ff */
[----:B------:R-:W-:Y:S05]  /*06a0*/  RET.REL.NODEC R14 `(_Z21differ_sigmoid_kernelPfS_S_i) ;  /* 0xfffffff80e547950 */ /* 0x000fea0003c3ffff */
.L_x_21:
        /* <DEDUP_REMOVED lines=13> */
.L_x_260:


//--------------------- .text._Z11relu_kernelPfS_i --------------------------
	.section	.text._Z11relu_kernelPfS_i,"ax",@progbits
	.align	128
        .global         _Z11relu_kernelPfS_i
        .type           _Z11relu_kernelPfS_i,@function
        .size           _Z11relu_kernelPfS_i,(.L_x_267 - _Z11relu_kernelPfS_i)
        .other          _Z11relu_kernelPfS_i,@"STO_CUDA_ENTRY STV_DEFAULT"
_Z11relu_kernelPfS_i:
.text._Z11relu_kernelPfS_i:
        /* <DEDUP_REMOVED lines=14> */
.L_x_22:
[----:B0-----:R-:W-:-:S06]  /*00e0*/  IMAD.WIDE R2, R0, 0x4, R6 ;  /* 0x0000000400027825 */ /* 0x001fcc00078e0206 */
[----:B--2---:R-:W2:Y:S01]  /*00f0*/  LDG.E R3, desc[UR6][R2.64] ;  /* 0x0000000602037981 */ /* 0x004ea2000c1e1900 */
[----:B---3--:R-:W-:Y:S01]  /*0100*/  IMAD.WIDE R4, R0, 0x4, R8 ;  /* 0x0000000400047825 */ /* 0x008fe200078e0208 */
[----:B------:R-:W-:Y:S02]  /*0110*/  IADD3 R0, PT, PT, R11, R0, RZ ;  /* 0x000000000b007210 */ /* 0x000fe40007ffe0ff */
[----:B--2---:R-:W-:-:S13]  /*0120*/  FSETP.GE.AND P0, PT, R3, RZ, PT ;  /* 0x000000ff0300720b */ /* 0x004fda0003f06000 */
[----:B------:R1:W-:Y:S04]  /*0130*/  @P0 STG.E desc[UR6][R4.64], R3 ;  /* 0x0000000304000986 */ /* 0x0003e8000c101906 */
[----:B------:R1:W-:Y:S01]  /*0140*/  @!P0 STG.E desc[UR6][R4.64], RZ ;  /* 0x000000ff04008986 */ /* 0x0003e2000c101906 */
[----:B----4-:R-:W-:-:S13]  /*0150*/  ISETP.GE.AND P0, PT, R0, UR5, PT ;  /* 0x0000000500007c0c */ /* 0x010fda000bf06270 */
[----:B-1----:R-:W-:Y:S05]  /*0160*/  @!P0 BRA `(.L_x_22) ;  /* 0xfffffffc00dc8947 */ /* 0x002fea000383ffff */
[----:B------:R-:W-:Y:S05]  /*0170*/  EXIT ;  /* 0x000000000000794d */ /* 0x000fea0003800000 */
.L_x_23:
        /* <DEDUP_REMOVED lines=16> */
.L_x_267:


//--------------------- .text._Z11tanh_kernelPfS_i --------------------------
	.section	.text._Z11tanh_kernelPfS_i,"ax",@progbits
	.align	128
        .global         _Z11tanh_kernelPfS_i
        .type           _Z11tanh_kernelPfS_i,@function
        .size           _Z11tanh_kernelPfS_i,(.L_x_268 - _Z11tanh_kernelPfS_i)
        .other          _Z11tanh_kernelPfS_i,@"STO_CUDA_ENTRY STV_DEFAULT"
_Z11tanh_kernelPfS_i:
.text._Z11tanh_kernelPfS_i:
        /* <DEDUP_REMOVED lines=10> */
[----:B------:R-:W-:Y:S01]  /*00a0*/  MOV R9, R0 ;  /* 0x0000000000097202 */ /* 0x000fe20000000f00 */
[----:B------:R-:W2:Y:S05]  /*00b0*/  LDCU.64 UR6, c[0x0][0x358] ;  /* 0x00006b00ff0677ac */ /* 0x000eaa0008000a00 */
[----:B------:R-:W3:Y:S01]  /*00c0*/  LDC.64 R4, c[0x0][0x388] ;  /* 0x0000e200ff047b82 */ /* 0x000ee20000000a00 */
[----:B-1----:R-:W-:-:S07]  /*00d0*/  IMAD R8, R7, UR4, RZ ;  /* 0x0000000407087c24 */ /* 0x002fce000f8e02ff */
.L_x_24:
[----:B0-----:R-:W-:-:S05]  /*00e0*/  IMAD.WIDE R6, R9, 0x4, R2 ;  /* 0x0000000409067825 */ /* 0x001fca00078e0202 */
[----:B--2---:R-:W2:Y:S01]  /*00f0*/  LDG.E R10, desc[UR6][R6.64] ;  /* 0x00000006060a7981 */ /* 0x004ea2000c1e1900 */
[----:B------:R-:W-:Y:S01]  /*0100*/  HFMA2 R14, -RZ, RZ, 1.125, -9232 ;  /* 0x3c80f082ff0e7431 */ /* 0x000fe200000001ff */
[----:B------:R-:W-:Y:S01]  /*0110*/  MOV R12, 0x3f800000 ;  /* 0x3f800000000c7802 */ /* 0x000fe20000000f00 */
[C---:B--2---:R-:W-:Y:S01]  /*0120*/  FMUL R0, |R10|.reuse, 2.8853900432586669922 ;  /* 0x4038aa3b0a007820 */ /* 0x044fe20000400200 */
[C---:B------:R-:W-:Y:S01]  /*0130*/  FMUL R13, R10.reuse, R10 ;  /* 0x0000000a0a0d7220 */ /* 0x040fe20000400000 */
[C---:B------:R-:W-:Y:S02]  /*0140*/  FSETP.GE.AND P1, PT, |R10|.reuse, 0.60000002384185791016, PT ;  /* 0x3f19999a0a00780b */ /* 0x040fe40003f26200 */
[----:B------:R-:W-:Y:S01]  /*0150*/  FSETP.GE.AND P0, PT, |R10|, 9.010913848876953125, PT ;  /* 0x41102cb40a00780b */ /* 0x000fe20003f06200 */
[C---:B------:R-:W-:Y:S01]  /*0160*/  FFMA R14, R13.reuse, R14, -0.052303962409496307373 ;  /* 0xbd563cae0d0e7423 */ /* 0x040fe2000000000e */
[----:B------:R-:W0:Y:S03]  /*0170*/  MUFU.EX2 R0, R0 ;  /* 0x0000000000007308 */ /* 0x000e260000000800 */
[----:B------:R-:W-:Y:S01]  /*0180*/  FFMA R14, R13, R14, 0.1331529766321182251 ;  /* 0x3e0859410d0e7423 */ /* 0x000fe2000000000e */
[----:B0-----:R-:W-:-:S03]  /*0190*/  FADD R11, R0, 1 ;  /* 0x3f800000000b7421 */ /* 0x001fc60000000000 */
[----:B------:R-:W-:-:S04]  /*01a0*/  FFMA R0, R13, R14, -0.33332768082618713379 ;  /* 0xbeaaa9ed0d007423 */ /* 0x000fc8000000000e */
[----:B------:R-:W-:Y:S01]  /*01b0*/  FFMA R13, R13, R0, RZ ;  /* 0x000000000d0d7223 */ /* 0x000fe200000000ff */
[----:B------:R-:W0:Y:S02]  /*01c0*/  MUFU.RCP R11, R11 ;  /* 0x0000000b000b7308 */ /* 0x000e240000001000 */
[----:B0-----:R-:W-:-:S05]  /*01d0*/  FFMA R12, R11, -2, R12 ;  /* 0xc00000000b0c7823 */ /* 0x001fca000000000c */
[----:B------:R-:W-:-:S04]  /*01e0*/  FSEL R7, R12, 1, !P0 ;  /* 0x3f8000000c077808 */ /* 0x000fc80004000000 */
[----:B------:R-:W-:Y:S01]  /*01f0*/  LOP3.LUT R11, R7, 0x80000000, R10, 0xb8, !PT ;  /* 0x80000000070b7812 */ /* 0x000fe200078eb80a */
[----:B---3--:R-:W-:-:S04]  /*0200*/  IMAD.WIDE R6, R9, 0x4, R4 ;  /* 0x0000000409067825 */ /* 0x008fc800078e0204 */
[----:B------:R-:W-:Y:S01]  /*0210*/  @!P1 FFMA R11, R10, R13, R10 ;  /* 0x0000000d0a0b9223 */ /* 0x000fe2000000000a */
[----:B------:R-:W-:-:S04]  /*0220*/  IADD3 R9, PT, PT, R8, R9, RZ ;  /* 0x0000000908097210 */ /* 0x000fc80007ffe0ff */
[----:B------:R1:W-:Y:S01]  /*0230*/  STG.E desc[UR6][R6.64], R11 ;  /* 0x0000000b06007986 */ /* 0x0003e2000c101906 */
[----:B------:R-:W-:-:S13]  /*0240*/  ISETP.GE.AND P0, PT, R9, UR5, PT ;  /* 0x0000000509007c0c */ /* 0x000fda000bf06270 */
[----:B-1----:R-:W-:Y:S05]  /*0250*/  @!P0 BRA `(.L_x_24) ;  /* 0xfffffffc00a08947 */ /* 0x002fea000383ffff */
[----:B------:R-:W-:Y:S05]  /*0260*/  EXIT ;  /* 0x000000000000794d */ /* 0x000fea0003800000 */
.L_x_25:
        /* <DEDUP_REMOVED lines=9> */
.L_x_268:


//--------------------- .text._Z14sigmoid_kernelPfS_i --------------------------
	.section	.text._Z14sigmoid_kernelPfS_i,"ax",@progbits
	.align	128
        .global         _Z14sigmoid_kernelPfS_i
        .type           _Z14sigmoid_kernelPfS_i,@function
        .size           _Z14sigmoid_kernelPfS_i,(.L_x_261 - _Z14sigmoid_kernelPfS_i)
        .other          _Z14sigmoid_kernelPfS_i,@"STO_CUDA_ENTRY STV_DEFAULT"
_Z14sigmoid_kernelPfS_i:
.text._Z14sigmoid_kernelPfS_i:
        /* <DEDUP_REMOVED lines=14> */
.L_x_29:
[----:B01----:R-:W-:-:S06]  /*00e0*/  IMAD.WIDE R10, R3, 0x4, R4 ;  /* 0x00000004030a7825 */ /* 0x003fcc00078e0204 */
[----:B--2---:R-:W2:Y:S01]  /*00f0*/  LDG.E R10, desc[UR6][R10.64] ;  /* 0x000000060a0a7981 */ /* 0x004ea2000c1e1900 */
[----:B------:R-:W-:Y:S01]  /*0100*/  IMAD.MOV.U32 R9, RZ, RZ, 0x3bbb989d ;  /* 0x3bbb989dff097424 */ /* 0x000fe200078e00ff */
[----:B------:R-:W-:Y:S01]  /*0110*/  BSSY.RECONVERGENT B0, `(.L_x_26) ;  /* 0x0000018000007945 */ /* 0x000fe20003800200 */
[----:B------:R-:W-:Y:S02]  /*0120*/  IMAD.MOV.U32 R13, RZ, RZ, 0x437c0000 ;  /* 0x437c0000ff0d7424 */ /* 0x000fe400078e00ff */
[----:B--2---:R-:W-:-:S04]  /*0130*/  FFMA.SAT R0, R10, -R9, 0.5 ;  /* 0x3f0000000a007423 */ /* 0x004fc80000002809 */
[----:B------:R-:W-:-:S04]  /*0140*/  FFMA.RM R0, R0, R13, 12582913 ;  /* 0x4b40000100007423 */ /* 0x000fc8000000400d */
[C---:B------:R-:W-:Y:S01]  /*0150*/  FADD R9, R0.reuse, -12583039 ;  /* 0xcb40007f00097421 */ /* 0x040fe20000000000 */
[----:B------:R-:W-:-:S03]  /*0160*/  SHF.L.U32 R0, R0, 0x17, RZ ;  /* 0x0000001700007819 */ /* 0x000fc600000006ff */
[----:B------:R-:W-:-:S04]  /*0170*/  FFMA R9, R10, -1.4426950216293334961, -R9 ;  /* 0xbfb8aa3b0a097823 */ /* 0x000fc80000000809 */
[----:B------:R-:W-:-:S04]  /*0180*/  FFMA R2, R10, -1.925963033500011079e-08, R9 ;  /* 0xb2a570600a027823 */ /* 0x000fc80000000009 */
[----:B------:R-:W0:Y:S02]  /*0190*/  MUFU.EX2 R9, R2 ;  /* 0x0000000200097308 */ /* 0x000e240000000800 */
[----:B0-----:R-:W-:Y:S01]  /*01a0*/  FFMA R12, R0, R9, 1 ;  /* 0x3f800000000c7423 */ /* 0x001fe20000000009 */
[----:B------:R-:W-:Y:S01]  /*01b0*/  IMAD.MOV.U32 R9, RZ, RZ, R3 ;  /* 0x000000ffff097224 */ /* 0x000fe200078e0003 */
[----:B------:R-:W-:Y:S02]  /*01c0*/  IADD3 R3, PT, PT, R8, R3, RZ ;  /* 0x0000000308037210 */ /* 0x000fe40007ffe0ff */
[----:B------:R-:W-:Y:S02]  /*01d0*/  VIADD R0, R12, 0x1800000 ;  /* 0x018000000c007836 */ /* 0x000fe40000000000 */
[----:B----4-:R-:W-:-:S03]  /*01e0*/  ISETP.GE.AND P3, PT, R3, UR5, PT ;  /* 0x0000000503007c0c */ /* 0x010fc6000bf66270 */
[----:B------:R-:W-:-:S04]  /*01f0*/  LOP3.LUT R0, R0, 0x7f800000, RZ, 0xc0, !PT ;  /* 0x7f80000000007812 */ /* 0x000fc800078ec0ff */
[----:B------:R-:W-:-:S13]  /*0200*/  ISETP.GT.U32.AND P0, PT, R0, 0x1ffffff, PT ;  /* 0x01ffffff0000780c */ /* 0x000fda0003f04070 */
[----:B------:R-:W-:Y:S05]  /*0210*/  @P0 BRA `(.L_x_27) ;  /* 0x00000000000c0947 */ /* 0x000fea0003800000 */
[----:B------:R-:W-:-:S07]  /*0220*/  MOV R10, 0x240 ;  /* 0x00000240000a7802 */ /* 0x000fce0000000f00 */
[----:B---3--:R-:W-:Y:S05]  /*0230*/  CALL.REL.NOINC `($__internal_2_$__cuda_sm20_rcp_rn_f32_slowpath) ;  /* 0x0000000000287944 */ /* 0x008fea0003c00000 */
[----:B------:R-:W-:Y:S05]  /*0240*/  BRA `(.L_x_28) ;  /* 0x0000000000107947 */ /* 0x000fea0003800000 */
.L_x_27:
[----:B------:R-:W0:Y:S02]  /*0250*/  MUFU.RCP R13, R12 ;  /* 0x0000000c000d7308 */ /* 0x000e240000001000 */
[----:B0-----:R-:W-:-:S04]  /*0260*/  FFMA R0, R12, R13, -1 ;  /* 0xbf8000000c007423 */ /* 0x001fc8000000000d */
[----:B------:R-:W-:-:S04]  /*0270*/  FADD.FTZ R0, -R0, -RZ ;  /* 0x800000ff00007221 */ /* 0x000fc80000010100 */
[----:B------:R-:W-:-:S07]  /*0280*/  FFMA R13, R13, R0, R13 ;  /* 0x000000000d0d7223 */ /* 0x000fce000000000d */
.L_x_28:
[----:B------:R-:W-:Y:S05]  /*0290*/  BSYNC.RECONVERGENT B0 ;  /* 0x0000000000007941 */ /* 0x000fea0003800200 */
.L_x_26:
[----:B---3--:R-:W-:-:S05]  /*02a0*/  IMAD.WIDE R10, R9, 0x4, R6 ;  /* 0x00000004090a7825 */ /* 0x008fca00078e0206 */
[----:B------:R1:W-:Y:S01]  /*02b0*/  STG.E desc[UR6][R10.64], R13 ;  /* 0x0000000d0a007986 */ /* 0x0003e2000c101906 */
[----:B------:R-:W-:Y:S05]  /*02c0*/  @!P3 BRA `(.L_x_29) ;  /* 0xfffffffc0084b947 */ /* 0x000fea000383ffff */
[----:B------:R-:W-:Y:S05]  /*02d0*/  EXIT ;  /* 0x000000000000794d */ /* 0x000fea0003800000 */
        .weak           $__internal_2_$__cuda_sm20_rcp_rn_f32_slowpath
        .type           $__internal_2_$__cuda_sm20_rcp_rn_f32_slowpath,@function
        .size           $__internal_2_$__cuda_sm20_rcp_rn_f32_slowpath,(.L_x_261 - $__internal_2_$__cuda_sm20_rcp_rn_f32_slowpath)
$__internal_2_$__cuda_sm20_rcp_rn_f32_slowpath:
[----:B------:R-:W-:Y:S01]  /*02e0*/  IMAD.SHL.U32 R0, R12, 0x2, RZ ;  /* 0x000000020c007824 */ /* 0x000fe200078e00ff */
[----:B------:R-:W-:Y:S04]  /*02f0*/  BSSY.RECONVERGENT B1, `(.L_x_30) ;  /* 0x0000031000017945 */ /* 0x000fe80003800200 */
[----:B------:R-:W-:Y:S02]  /*0300*/  SHF.R.U32.HI R15, RZ, 0x18, R0 ;  /* 0x00000018ff0f7819 */ /* 0x000fe40000011600 */
[----:B------:R-:W-:Y:S02]  /*0310*/  MOV R0, R12 ;  /* 0x0000000c00007202 */ /* 0x000fe40000000f00 */
        /* <DEDUP_REMOVED lines=12> */
.L_x_31:
[----:B------:R-:W-:-:S04]  /*03e0*/  IADD3 R17, PT, PT, R15, -0xfd, RZ ;  /* 0xffffff030f117810 */ /* 0x000fc80007ffe0ff */
[----:B------:R-:W-:-:S13]  /*03f0*/  ISETP.GT.U32.AND P0, PT, R17, 0x1, PT ;  /* 0x000000011100780c */ /* 0x000fda0003f04070 */
[----:B------:R-:W-:Y:S05]  /*0400*/  @P0 BRA `(.L_x_33) ;  /* 0x0000000000780947 */ /* 0x000fea0003800000 */
[----:B------:R-:W-:Y:S01]  /*0410*/  LOP3.LUT R2, R0, 0x7fffff, RZ, 0xc0, !PT ;  /* 0x007fffff00027812 */ /* 0x000fe200078ec0ff */
[----:B------:R-:W-:-:S03]  /*0420*/  IMAD.MOV.U32 R14, RZ, RZ, 0x3 ;  /* 0x00000003ff0e7424 */ /* 0x000fc600078e00ff */
        /* <DEDUP_REMOVED lines=14> */
[----:B------:R-:W-:Y:S02]  /*0510*/  LOP3.LUT P1, RZ, R12, R17, R11, 0xf8, !PT ;  /* 0x000000110cff7212 */ /* 0x000fe4000782f80b */
[C---:B------:R-:W-:Y:S02]  /*0520*/  LOP3.LUT P0, RZ, R14.reuse, 0x1, RZ, 0xc0, !PT ;  /* 0x000000010eff7812 */ /* 0x040fe4000780c0ff */
[----:B------:R-:W-:-:S04]  /*0530*/  LOP3.LUT P2, RZ, R14, 0x2, RZ, 0xc0, !PT ;  /* 0x000000020eff7812 */ /* 0x000fc8000784c0ff */
[----:B------:R-:W-:Y:S02]  /*0540*/  PLOP3.LUT P0, PT, P0, P1, P2, 0xe0, 0x0 ;  /* 0x000000000000781c */ /* 0x000fe40000703c20 */
[----:B------:R-:W-:Y:S02]  /*0550*/  LOP3.LUT P1, RZ, R0, 0x7fffff, RZ, 0xc0, !PT ;  /* 0x007fffff00ff7812 */ /* 0x000fe4000782c0ff */
[----:B------:R-:W-:-:S05]  /*0560*/  SEL R2, RZ, 0x1, !P0 ;  /* 0x00000001ff027807 */ /* 0x000fca0004000000 */
[----:B------:R-:W-:-:S05]  /*0570*/  IMAD.MOV R2, RZ, RZ, -R2 ;  /* 0x000000ffff027224 */ /* 0x000fca00078e0a02 */
[----:B------:R-:W-:Y:S02]  /*0580*/  ISETP.GE.AND P0, PT, R2, RZ, PT ;  /* 0x000000ff0200720c */ /* 0x000fe40003f06270 */
[----:B------:R-:W-:-:S04]  /*0590*/  IADD3 R2, PT, PT, R15, -0xfc, RZ ;  /* 0xffffff040f027810 */ /* 0x000fc80007ffe0ff */
[----:B------:R-:W-:-:S07]  /*05a0*/  SHF.R.U32.HI R11, RZ, R2, R11 ;  /* 0x00000002ff0b7219 */ /* 0x000fce000001160b */
[----:B------:R-:W-:-:S05]  /*05b0*/  @!P0 VIADD R11, R11, 0x1 ;  /* 0x000000010b0b8836 */ /* 0x000fca0000000000 */
[----:B------:R-:W-:-:S04]  /*05c0*/  @!P1 SHF.L.U32 R11, R11, 0x1, RZ ;  /* 0x000000010b0b9819 */ /* 0x000fc800000006ff */
[----:B------:R-:W-:Y:S01]  /*05d0*/  LOP3.LUT R11, R11, 0x80000000, R0, 0xf8, !PT ;  /* 0x800000000b0b7812 */ /* 0x000fe200078ef800 */
[----:B------:R-:W-:Y:S06]  /*05e0*/  BRA `(.L_x_32) ;  /* 0x0000000000047947 */ /* 0x000fec0003800000 */
.L_x_33:
[----:B------:R0:W1:Y:S02]  /*05f0*/  MUFU.RCP R11, R0 ;  /* 0x00000000000b7308 */ /* 0x0000640000001000 */
.L_x_32:
[----:B------:R-:W-:Y:S05]  /*0600*/  BSYNC.RECONVERGENT B1 ;  /* 0x0000000000017941 */ /* 0x000fea0003800200 */
.L_x_30:
[----:B-1----:R-:W-:Y:S02]  /*0610*/  IMAD.MOV.U32 R13, RZ, RZ, R11 ;  /* 0x000000ffff0d7224 */ /* 0x002fe400078e000b */
[----:B------:R-:W-:-:S04]  /*0620*/  HFMA2 R11, -RZ, RZ, 0, 0 ;  /* 0x00000000ff0b7431 */ /* 0x000fc800000001ff */
[----:B0-----:R-:W-:Y:S05]  /*0630*/  RET.REL.NODEC R10 `(_Z14sigmoid_kernelPfS_i) ;  /* 0xfffffff80a707950 */ /* 0x001fea0003c3ffff */
.L_x_34:
        /* <DEDUP_REMOVED lines=12> */
.L_x_261:


//--------------------- .text._Z13emult1_kernelPfS_S_i --------------------------
	.section	.text._Z13emult1_kernelPfS_S_i,"ax",@progbits
	.align	128
        .global         _Z13emult1_kernelPfS_S_i
        .type           _Z13emult1_kernelPfS_S_i,@function
        .size           _Z13emult1_kernelPfS_S_i,(.L_x_270 - _Z13emult1_kernelPfS_S_i)
        .other          _Z13emult1_kernelPfS_S_i,@"STO_CUDA_ENTRY STV_DEFAULT"
_Z13emult1_kernelPfS_S_i:
.text._Z13emult1_kernelPfS_S_i:
        /* <DEDUP_REMOVED lines=11> */
[----:B------:R-:W3:Y:S08]  /*00b0*/  LDC.64 R8, c[0x0][0x380] ;  /* 0x0000e000ff087b82 */ /* 0x000ef00000000a00 */
[----:B------:R-:W4:Y:S01]  /*00c0*/  LDC.64 R10, c[0x0][0x388] ;  /* 0x0000e200ff0a7b82 */ /* 0x000f220000000a00 */
[----:B-1----:R-:W-:-:S07]  /*00d0*/  IMAD R15, R15, UR4, RZ ;  /* 0x000000040f0f7c24 */ /* 0x002fce000f8e02ff */
.L_x_35:
[----:B---3--:R-:W-:-:S04]  /*00e0*/  IMAD.WIDE R2, R0, 0x4, R8 ;  /* 0x0000000400027825 */ /* 0x008fc800078e0208 */
[C---:B----4-:R-:W-:Y:S02]  /*00f0*/  IMAD.WIDE R4, R0.reuse, 0x4, R10 ;  /* 0x0000000400047825 */ /* 0x050fe400078e020a */
[----:B--2---:R-:W2:Y:S04]  /*0100*/  LDG.E R2, desc[UR6][R2.64] ;  /* 0x0000000602027981 */ /* 0x004ea8000c1e1900 */
[----:B------:R-:W2:Y:S01]  /*0110*/  LDG.E R5, desc[UR6][R4.64] ;  /* 0x0000000604057981 */ /* 0x000ea2000c1e1900 */
[----:B01----:R-:W-:Y:S01]  /*0120*/  IMAD.WIDE R6, R0, 0x4, R12 ;  /* 0x0000000400067825 */ /* 0x003fe200078e020c */
[----:B------:R-:W-:-:S04]  /*0130*/  IADD3 R0, PT, PT, R15, R0, RZ ;  /* 0x000000000f007210 */ /* 0x000fc80007ffe0ff */
[----:B------:R-:W-:Y:S01]  /*0140*/  ISETP.GE.AND P0, PT, R0, UR5, PT ;  /* 0x0000000500007c0c */ /* 0x000fe2000bf06270 */
[----:B--2---:R-:W-:-:S05]  /*0150*/  FMUL R17, R2, R5 ;  /* 0x0000000502117220 */ /* 0x004fca0000400000 */
[----:B------:R1:W-:Y:S07]  /*0160*/  STG.E desc[UR6][R6.64], R17 ;  /* 0x0000001106007986 */ /* 0x0003ee000c101906 */
[----:B------:R-:W-:Y:S05]  /*0170*/  @!P0 BRA `(.L_x_35) ;  /* 0xfffffffc00d88947 */ /* 0x000fea000383ffff */
[----:B------:R-:W-:Y:S05]  /*0180*/  EXIT ;  /* 0x000000000000794d */ /* 0x000fea0003800000 */
.L_x_36:
        /* <DEDUP_REMOVED lines=15> */
.L_x_270:


//--------------------- .text._Z13unfull_kernelPfS_iiiii --------------------------
	.section	.text._Z13unfull_kernelPfS_iiiii,"ax",@progbits
	.align	128
        .global         _Z13unfull_kernelPfS_iiiii
        .type           _Z13unfull_kernelPfS_iiiii,@function
        .size           _Z13unfull_kernelPfS_iiiii,(.L_x_271 - _Z13unfull_kernelPfS_iiiii)
        .other          _Z13unfull_kernelPfS_iiiii,@"STO_CUDA_ENTRY STV_DEFAULT"
_Z13unfull_kernelPfS_iiiii:
.text._Z13unfull_kernelPfS_iiiii:
[----:B------:R-:W-:Y:S01]  /*0000*/  LDC R1, c[0x0][0x37c] ;  /* 0x0000df00ff017b82 */ /* 0x000fe20000000800 */
[----:B------:R-:W0:Y:S07]  /*0010*/  S2R R0, SR_TID.X ;  /* 0x0000000000007919 */ /* 0x000e2e0000002100 */
[----:B------:R-:W1:Y:S01]  /*0020*/  LDC R2, c[0x0][0x394] ;  /* 0x0000e500ff027b82 */ /* 0x000e620000000800 */
[----:B------:R-:W0:Y:S01]  /*0030*/  LDCU UR4, c[0x0][0x3a0] ;  /* 0x00007400ff0477ac */ /* 0x000e220008000800 */
[----:B-1----:R-:W-:-:S04]  /*0040*/  ISETP.GE.AND P0, PT, R2, 0x1, PT ;  /* 0x000000010200780c */ /* 0x002fc80003f06270 */
[----:B0-----:R-:W-:-:S13]  /*0050*/  ISETP.GE.OR P0, PT, R0, UR4, !P0 ;  /* 0x0000000400007c0c */ /* 0x001fda000c706670 */
[----:B------:R-:W-:Y:S05]  /*0060*/  @P0 EXIT ;  /* 0x000000000000094d */ /* 0x000fea0003800000 */
[----:B------:R-:W0:Y:S02]  /*0070*/  LDC.64 R6, c[0x0][0x398] ;  /* 0x0000e600ff067b82 */ /* 0x000e240000000a00 */
[----:B0-----:R-:W-:-:S04]  /*0080*/  VIMNMX R2, PT, PT, R6, R7, PT ;  /* 0x0000000706027248 */ /* 0x001fc80003fe0100 */
[----:B------:R-:W-:-:S13]  /*0090*/  ISETP.GE.AND P0, PT, R2, 0x1, PT ;  /* 0x000000010200780c */ /* 0x000fda0003f06270 */
[----:B------:R-:W-:Y:S05]  /*00a0*/  @!P0 EXIT ;  /* 0x000000000000894d */ /* 0x000fea0003800000 */
[----:B------:R-:W0:Y:S01]  /*00b0*/  LDCU.64 UR6, c[0x0][0x388] ;  /* 0x00007100ff0677ac */ /* 0x000e220008000a00 */
[C---:B------:R-:W-:Y:S01]  /*00c0*/  LOP3.LUT R4, R7.reuse, 0x7ffffff0, RZ, 0xc0, !PT ;  /* 0x7ffffff007047812 */ /* 0x040fe200078ec0ff */
[----:B------:R-:W-:Y:S01]  /*00d0*/  IMAD R2, R6, R7, RZ ;  /* 0x0000000706027224 */ /* 0x000fe200078e02ff */
[C---:B------:R-:W-:Y:S01]  /*00e0*/  LOP3.LUT R3, R7.reuse, 0xf, RZ, 0xc0, !PT ;  /* 0x0000000f07037812 */ /* 0x040fe200078ec0ff */
[----:B------:R-:W1:Y:S01]  /*00f0*/  LDCU UR4, c[0x0][0x390] ;  /* 0x00007200ff0477ac */ /* 0x000e620008000800 */
[----:B------:R-:W-:Y:S02]  /*0100*/  IADD3 R8, PT, PT, -R4, RZ, RZ ;  /* 0x000000ff04087210 */ /* 0x000fe40007ffe1ff */
[C---:B------:R-:W-:Y:S01]  /*0110*/  LOP3.LUT R5, R7.reuse, 0x7, RZ, 0xc0, !PT ;  /* 0x0000000707057812 */ /* 0x040fe200078ec0ff */
[----:B------:R-:W2:Y:S01]  /*0120*/  LDCU.64 UR8, c[0x0][0x358] ;  /* 0x00006b00ff0877ac */ /* 0x000ea20008000a00 */
[C---:B------:R-:W-:Y:S01]  /*0130*/  LOP3.LUT R6, R7.reuse, 0x3, RZ, 0xc0, !PT ;  /* 0x0000000307067812 */ /* 0x040fe200078ec0ff */
[----:B0-----:R-:W-:Y:S01]  /*0140*/  UIADD3 UR5, UP0, UPT, UR6, 0x20, URZ ;  /* 0x0000002006057890 */ /* 0x001fe2000ff1e0ff */
[----:B-1----:R-:W-:-:S03]  /*0150*/  IMAD R7, R7, UR4, RZ ;  /* 0x0000000407077c24 */ /* 0x002fc6000f8e02ff */
[----:B------:R-:W-:Y:S01]  /*0160*/  UIADD3.X UR6, UPT, UPT, URZ, UR7, URZ, UP0, !UPT ;  /* 0x00000007ff067290 */ /* 0x000fe200087fe4ff */
[----:B------:R-:W-:-:S11]  /*0170*/  UMOV UR4, URZ ;  /* 0x000000ff00047c82 */ /* 0x000fd60008000000 */
.L_x_43:
[----:B0-----:R-:W0:Y:S01]  /*0180*/  LDC R13, c[0x0][0x394] ;  /* 0x0000e500ff0d7b82 */ /* 0x001e220000000800 */
[----:B------:R-:W-:Y:S01]  /*0190*/  UMOV UR7, UR4 ;  /* 0x0000000400077c82 */ /* 0x000fe20008000000 */
[----:B------:R-:W-:Y:S02]  /*01a0*/  IMAD R9, R2, UR4, RZ ;  /* 0x0000000402097c24 */ /* 0x000fe4000f8e02ff */
[----:B------:R-:W-:Y:S02]  /*01b0*/  HFMA2 R10, -RZ, RZ, 0, 0 ;  /* 0x00000000ff0a7431 */ /* 0x000fe400000001ff */
[----:B0-----:R-:W-:Y:S01]  /*01c0*/  IMAD R11, R0, R13, UR4 ;  /* 0x00000004000b7e24 */ /* 0x001fe2000f8e020d */
[----:B------:R-:W-:-:S06]  /*01d0*/  UIADD3 UR4, UPT, UPT, UR4, 0x1, URZ ;  /* 0x0000000104047890 */ /* 0x000fcc000fffe0ff */
[----:B------:R-:W-:Y:S01]  /*01e0*/  ISETP.NE.AND P0, PT, R13, UR4, PT ;  /* 0x000000040d007c0c */ /* 0x000fe2000bf05270 */
[----:B-1-34-:R-:W-:-:S12]  /*01f0*/  IMAD R13, R2, R11, RZ ;  /* 0x0000000b020d7224 */ /* 0x01afd800078e02ff */
.L_x_42:
[----:B0-----:R-:W0:Y:S01]  /*0200*/  LDCU UR10, c[0x0][0x39c] ;  /* 0x00007380ff0a77ac */ /* 0x001e220008000800 */
[----:B----4-:R-:W-:Y:S01]  /*0210*/  MOV R21, RZ ;  /* 0x000000ff00157202 */ /* 0x010fe20000000f00 */
[----:B0-----:R-:W-:Y:S02]  /*0220*/  UISETP.GE.U32.AND UP0, UPT, UR10, 0x10, UPT ;  /* 0x000000100a00788c */ /* 0x001fe4000bf06070 */
[C---:B------:R-:W-:Y:S02]  /*0230*/  IMAD R12, R10.reuse, UR10, R9 ;  /* 0x0000000a0a0c7c24 */ /* 0x040fe4000f8e0209 */
[----:B------:R-:W-:-:S05]  /*0240*/  IMAD R20, R10, UR10, R13 ;  /* 0x0000000a0a147c24 */ /* 0x000fca000f8e020d */
[----:B-1-3--:R-:W-:Y:S05]  /*0250*/  BRA.U !UP0, `(.L_x_37) ;  /* 0x0000000508047547 */ /* 0x00afea000b800000 */
[----:B------:R-:W0:Y:S01]  /*0260*/  LDC R23, c[0x0][0x398] ;  /* 0x0000e600ff177b82 */ /* 0x000e220000000800 */
[----:B------:R-:W-:Y:S01]  /*0270*/  MOV R22, R8 ;  /* 0x0000000800167202 */ /* 0x000fe20000000f00 */
[--C-:B0-----:R-:W-:Y:S02]  /*0280*/  IMAD R21, R23, UR7, R10.reuse ;  /* 0x0000000717157c24 */ /* 0x101fe4000f8e020a */
[----:B------:R-:W-:Y:S02]  /*0290*/  IMAD R23, R11, R23, R10 ;  /* 0x000000170b177224 */ /* 0x000fe400078e020a */
[----:B------:R-:W-:Y:S02]  /*02a0*/  IMAD R21, R7, R21, R0 ;  /* 0x0000001507157224 */ /* 0x000fe400078e0200 */
[----:B------:R-:W-:-:S07]  /*02b0*/  IMAD R23, R23, UR10, RZ ;  /* 0x0000000a17177c24 */ /* 0x000fce000f8e02ff */
.L_x_38:
[----:B0-----:R-:W0:Y:S08]  /*02c0*/  LDC.64 R14, c[0x0][0x380] ;  /* 0x0000e000ff0e7b82 */ /* 0x001e300000000a00 */
[----:B------:R-:W1:Y:S01]  /*02d0*/  LDC R25, c[0x0][0x390] ;  /* 0x0000e400ff197b82 */ /* 0x000e620000000800 */
[----:B0-----:R-:W-:-:S05]  /*02e0*/  IMAD.WIDE R14, R21, 0x4, R14 ;  /* 0x00000004150e7825 */ /* 0x001fca00078e020e */
[----:B--2---:R-:W2:Y:S01]  /*02f0*/  LDG.E R19, desc[UR8][R14.64] ;  /* 0x000000080e137981 */ /* 0x004ea2000c1e1900 */
[----:B------:R-:W-:Y:S02]  /*0300*/  MOV R16, UR5 ;  /* 0x0000000500107c02 */ /* 0x000fe40008000f00 */
[----:B------:R-:W-:Y:S01]  /*0310*/  MOV R17, UR6 ;  /* 0x0000000600117c02 */ /* 0x000fe20008000f00 */
[----:B-1----:R-:W-:-:S04]  /*0320*/  IMAD.WIDE R28, R25, 0x4, R14 ;  /* 0x00000004191c7825 */ /* 0x002fc800078e020e */
[----:B------:R-:W-:-:S05]  /*0330*/  IMAD.WIDE R16, R23, 0x4, R16 ;  /* 0x0000000417107825 */ /* 0x000fca00078e0210 */
[----:B--2---:R-:W-:Y:S04]  /*0340*/  STG.E desc[UR8][R16.64+-0x20], R19 ;  /* 0xffffe01310007986 */ /* 0x004fe8000c101908 */
[----:B------:R-:W2:Y:S01]  /*0350*/  LDG.E R24, desc[UR8][R28.64] ;  /* 0x000000081c187981 */ /* 0x000ea2000c1e1900 */
[----:B------:R-:W-:-:S03]  /*0360*/  IMAD.WIDE R26, R25, 0x4, R28 ;  /* 0x00000004191a7825 */ /* 0x000fc600078e021c */
[----:B--2---:R0:W-:Y:S04]  /*0370*/  STG.E desc[UR8][R16.64+-0x1c], R24 ;  /* 0xffffe41810007986 */ /* 0x0041e8000c101908 */
[----:B------:R-:W2:Y:S01]  /*0380*/  LDG.E R18, desc[UR8][R26.64] ;  /* 0x000000081a127981 */ /* 0x000ea2000c1e1900 */
[----:B------:R-:W-:-:S03]  /*0390*/  IMAD.WIDE R14, R25, 0x4, R26 ;  /* 0x00000004190e7825 */ /* 0x000fc600078e021a */
[----:B--2---:R1:W-:Y:S04]  /*03a0*/  STG.E desc[UR8][R16.64+-0x18], R18 ;  /* 0xffffe81210007986 */ /* 0x0043e8000c101908 */
[----:B0-----:R0:W2:Y:S02]  /*03b0*/  LDG.E R24, desc[UR8][R14.64] ;  /* 0x000000080e187981 */ /* 0x0010a4000c1e1900 */
[C---:B0-----:R-:W-:Y:S02]  /*03c0*/  IMAD.WIDE R14, R25.reuse, 0x4, R14 ;  /* 0x00000004190e7825 */ /* 0x041fe400078e020e */
[----:B--2---:R0:W-:Y:S04]  /*03d0*/  STG.E desc[UR8][R16.64+-0x14], R24 ;  /* 0xffffec1810007986 */ /* 0x0041e8000c101908 */
[----:B------:R-:W2:Y:S01]  /*03e0*/  LDG.E R29, desc[UR8][R14.64] ;  /* 0x000000080e1d7981 */ /* 0x000ea2000c1e1900 */
[----:B-1----:R-:W-:-:S03]  /*03f0*/  IMAD.WIDE R18, R25, 0x4, R14 ;  /* 0x0000000419127825 */ /* 0x002fc600078e020e */
[----:B--2---:R1:W-:Y:S04]  /*0400*/  STG.E desc[UR8][R16.64+-0x10], R29 ;  /* 0xfffff01d10007986 */ /* 0x0043e8000c101908 */
[----:B0-----:R-:W2:Y:S01]  /*0410*/  LDG.E R24, desc[UR8][R18.64] ;  /* 0x0000000812187981 */ /* 0x001ea2000c1e1900 */
[----:B-1----:R-:W-:-:S03]  /*0420*/  IMAD.WIDE R28, R25, 0x4, R18 ;  /* 0x00000004191c7825 */ /* 0x002fc600078e0212 */
[----:B--2---:R0:W-:Y:S04]  /*0430*/  STG.E desc[UR8][R16.64+-0xc], R24 ;  /* 0xfffff41810007986 */ /* 0x0041e8000c101908 */
[----:B------:R-:W2:Y:S01]  /*0440*/  LDG.E R19, desc[UR8][R28.64] ;  /* 0x000000081c137981 */ /* 0x000ea2000c1e1900 */
[----:B------:R-:W-:-:S03]  /*0450*/  IMAD.WIDE R26, R25, 0x4, R28 ;  /* 0x00000004191a7825 */ /* 0x000fc600078e021c */
[----:B--2---:R-:W-:Y:S04]  /*0460*/  STG.E desc[UR8][R16.64+-0x8], R19 ;  /* 0xfffff81310007986 */ /* 0x004fe8000c101908 */
[----:B------:R1:W2:Y:S02]  /*0470*/  LDG.E R15, desc[UR8][R26.64] ;  /* 0x000000081a0f7981 */ /* 0x0002a4000c1e1900 */
[C---:B-1----:R-:W-:Y:S02]  /*0480*/  IMAD.WIDE R26, R25.reuse, 0x4, R26 ;  /* 0x00000004191a7825 */ /* 0x042fe400078e021a */
[----:B--2---:R1:W-:Y:S04]  /*0490*/  STG.E desc[UR8][R16.64+-0x4], R15 ;  /* 0xfffffc0f10007986 */ /* 0x0043e8000c101908 */
[----:B0-----:R-:W2:Y:S01]  /*04a0*/  LDG.E R24, desc[UR8][R26.64] ;  /* 0x000000081a187981 */ /* 0x001ea2000c1e1900 */
[----:B-1----:R-:W-:-:S03]  /*04b0*/  IMAD.WIDE R14, R25, 0x4, R26 ;  /* 0x00000004190e7825 */ /* 0x002fc600078e021a */
[----:B--2---:R0:W-:Y:S04]  /*04c0*/  STG.E desc[UR8][R16.64], R24 ;  /* 0x0000001810007986 */ /* 0x0041e8000c101908 */
[----:B0-----:R-:W2:Y:S01]  /*04d0*/  LDG.E R24, desc[UR8][R14.64] ;  /* 0x000000080e187981 */ /* 0x001ea2000c1e1900 */
[----:B------:R-:W-:-:S03]  /*04e0*/  IMAD.WIDE R18, R25, 0x4, R14 ;  /* 0x0000000419127825 */ /* 0x000fc600078e020e */
[----:B--2---:R0:W-:Y:S04]  /*04f0*/  STG.E desc[UR8][R16.64+0x4], R24 ;  /* 0x0000041810007986 */ /* 0x0041e8000c101908 */
[----:B------:R-:W2:Y:S01]  /*0500*/  LDG.E R14, desc[UR8][R18.64] ;  /* 0x00000008120e7981 */ /* 0x000ea2000c1e1900 */
[----:B------:R-:W-:-:S03]  /*0510*/  IMAD.WIDE R28, R25, 0x4, R18 ;  /* 0x00000004191c7825 */ /* 0x000fc600078e0212 */
[----:B--2---:R-:W-:Y:S04]  /*0520*/  STG.E desc[UR8][R16.64+0x8], R14 ;  /* 0x0000080e10007986 */ /* 0x004fe8000c101908 */
[----:B------:R1:W2:Y:S02]  /*0530*/  LDG.E R19, desc[UR8][R28.64] ;  /* 0x000000081c137981 */ /* 0x0002a4000c1e1900 */
[C---:B-1----:R-:W-:Y:S02]  /*0540*/  IMAD.WIDE R28, R25.reuse, 0x4, R28 ;  /* 0x00000004191c7825 */ /* 0x042fe400078e021c */
[----:B--2---:R-:W-:Y:S04]  /*0550*/  STG.E desc[UR8][R16.64+0xc], R19 ;  /* 0x00000c1310007986 */ /* 0x004fe8000c101908 */
[----:B------:R-:W2:Y:S01]  /*0560*/  LDG.E R15, desc[UR8][R28.64] ;  /* 0x000000081c0f7981 */ /* 0x000ea2000c1e1900 */
[----:B------:R-:W-:-:S03]  /*0570*/  IMAD.WIDE R26, R25, 0x4, R28 ;  /* 0x00000004191a7825 */ /* 0x000fc600078e021c */
[----:B--2---:R1:W-:Y:S04]  /*0580*/  STG.E desc[UR8][R16.64+0x10], R15 ;  /* 0x0000100f10007986 */ /* 0x0043e8000c101908 */
[----:B0-----:R-:W2:Y:S01]  /*0590*/  LDG.E R24, desc[UR8][R26.64] ;  /* 0x000000081a187981 */ /* 0x001ea2000c1e1900 */
[----:B-1----:R-:W-:-:S03]  /*05a0*/  IMAD.WIDE R14, R25, 0x4, R26 ;  /* 0x00000004190e7825 */ /* 0x002fc600078e021a */
[----:B--2---:R0:W-:Y:S04]  /*05b0*/  STG.E desc[UR8][R16.64+0x14], R24 ;  /* 0x0000141810007986 */ /* 0x0041e8000c101908 */
[----:B------:R-:W2:Y:S01]  /*05c0*/  LDG.E R27, desc[UR8][R14.64] ;  /* 0x000000080e1b7981 */ /* 0x000ea2000c1e1900 */
[----:B------:R-:W-:Y:S01]  /*05d0*/  IMAD.WIDE R18, R25, 0x4, R14 ;  /* 0x0000000419127825 */ /* 0x000fe200078e020e */
[----:B------:R-:W-:-:S04]  /*05e0*/  IADD3 R22, PT, PT, R22, 0x10, RZ ;  /* 0x0000001016167810 */ /* 0x000fc80007ffe0ff */
[----:B------:R-:W-:Y:S01]  /*05f0*/  ISETP.NE.AND P1, PT, R22, RZ, PT ;  /* 0x000000ff1600720c */ /* 0x000fe20003f25270 */
[----:B--2---:R0:W-:Y:S04]  /*0600*/  STG.E desc[UR8][R16.64+0x18], R27 ;  /* 0x0000181b10007986 */ /* 0x0041e8000c101908 */
[----:B------:R-:W2:Y:S01]  /*0610*/  LDG.E R18, desc[UR8][R18.64] ;  /* 0x0000000812127981 */ /* 0x000ea2000c1e1900 */
[----:B------:R-:W-:Y:S02]  /*0620*/  LEA R21, R25, R21, 0x4 ;  /* 0x0000001519157211 */ /* 0x000fe400078e20ff */
[----:B------:R-:W-:Y:S01]  /*0630*/  IADD3 R23, PT, PT, R23, 0x10, RZ ;  /* 0x0000001017177810 */ /* 0x000fe20007ffe0ff */
[----:B--2---:R0:W-:Y:S04]  /*0640*/  STG.E desc[UR8][R16.64+0x1c], R18 ;  /* 0x00001c1210007986 */ /* 0x0041e8000c101908 */
[----:B------:R-:W-:Y:S05]  /*0650*/  @P1 BRA `(.L_x_38) ;  /* 0xfffffffc00181947 */ /* 0x000fea000383ffff */
[----:B------:R-:W-:-:S07]  /*0660*/  MOV R21, R4 ;  /* 0x0000000400157202 */ /* 0x000fce0000000f00 */
.L_x_37:
[----:B------:R-:W-:-:S13]  /*0670*/  ISETP.NE.AND P1, PT, R3, RZ, PT ;  /* 0x000000ff0300720c */ /* 0x000fda0003f25270 */
[----:B------:R-:W-:Y:S05]  /*0680*/  @!P1 BRA `(.L_x_39) ;  /* 0x0000000400489947 */ /* 0x000fea0003800000 */
[----:B------:R-:W-:Y:S02]  /*0690*/  IADD3 R14, PT, PT, R3, -0x1, RZ ;  /* 0xffffffff030e7810 */ /* 0x000fe40007ffe0ff */
[----:B------:R-:W-:Y:S02]  /*06a0*/  ISETP.NE.AND P2, PT, R5, RZ, PT ;  /* 0x000000ff0500720c */ /* 0x000fe40003f45270 */
[----:B------:R-:W-:-:S13]  /*06b0*/  ISETP.GE.U32.AND P1, PT, R14, 0x7, PT ;  /* 0x000000070e00780c */ /* 0x000fda0003f26070 */
[----:B------:R-:W-:Y:S05]  /*06c0*/  @!P1 BRA `(.L_x_40) ;  /* 0x0000000000809947 */ /* 0x000fea0003800000 */
[----:B------:R-:W1:Y:S01]  /*06d0*/  LDC R25, c[0x0][0x390] ;  /* 0x0000e400ff197b82 */ /* 0x000e620000000800 */
[----:B------:R-:W-:-:S07]  /*06e0*/  IADD3 R14, PT, PT, R12, R21, RZ ;  /* 0x000000150c0e7210 */ /* 0x000fce0007ffe0ff */
[----:B0-----:R-:W0:Y:S01]  /*06f0*/  LDC.64 R16, c[0x0][0x380] ;  /* 0x0000e000ff107b82 */ /* 0x001e220000000a00 */
[----:B-1----:R-:W-:-:S04]  /*0700*/  IMAD R15, R14, R25, R0 ;  /* 0x000000190e0f7224 */ /* 0x002fc800078e0200 */
[----:B0-----:R-:W-:-:S03]  /*0710*/  IMAD.WIDE R16, R15, 0x4, R16 ;  /* 0x000000040f107825 */ /* 0x001fc600078e0210 */
[----:B------:R-:W0:Y:S02]  /*0720*/  LDC.64 R14, c[0x0][0x388] ;  /* 0x0000e200ff0e7b82 */ /* 0x000e240000000a00 */
[----:B--2---:R1:W2:Y:S01]  /*0730*/  LDG.E R19, desc[UR8][R16.64] ;  /* 0x0000000810137981 */ /* 0x0042a2000c1e1900 */
[----:B------:R-:W-:Y:S01]  /*0740*/  IADD3 R23, PT, PT, R20, R21, RZ ;  /* 0x0000001514177210 */ /* 0x000fe20007ffe0ff */
[----:B-1----:R-:W-:-:S04]  /*0750*/  IMAD.WIDE R16, R25, 0x4, R16 ;  /* 0x0000000419107825 */ /* 0x002fc800078e0210 */
[----:B0-----:R-:W-:-:S05]  /*0760*/  IMAD.WIDE R14, R23, 0x4, R14 ;  /* 0x00000004170e7825 */ /* 0x001fca00078e020e */
[----:B--2---:R-:W-:Y:S04]  /*0770*/  STG.E desc[UR8][R14.64], R19 ;  /* 0x000000130e007986 */ /* 0x004fe8000c101908 */
[----:B------:R-:W2:Y:S01]  /*0780*/  LDG.E R24, desc[UR8][R16.64] ;  /* 0x0000000810187981 */ /* 0x000ea2000c1e1900 */
[----:B------:R-:W-:-:S03]  /*0790*/  IMAD.WIDE R28, R25, 0x4, R16 ;  /* 0x00000004191c7825 */ /* 0x000fc600078e0210 */
[----:B--2---:R-:W-:Y:S04]  /*07a0*/  STG.E desc[UR8][R14.64+0x4], R24 ;  /* 0x000004180e007986 */ /* 0x004fe8000c101908 */
[----:B------:R-:W2:Y:S01]  /*07b0*/  LDG.E R23, desc[UR8][R28.64] ;  /* 0x000000081c177981 */ /* 0x000ea2000c1e1900 */
[----:B------:R-:W-:-:S03]  /*07c0*/  IMAD.WIDE R26, R25, 0x4, R28 ;  /* 0x00000004191a7825 */ /* 0x000fc600078e021c */
[----:B--2---:R0:W-:Y:S04]  /*07d0*/  STG.E desc[UR8][R14.64+0x8], R23 ;  /* 0x000008170e007986 */ /* 0x0041e8000c101908 */
[----:B------:R-:W2:Y:S01]  /*07e0*/  LDG.E R29, desc[UR8][R26.64] ;  /* 0x000000081a1d7981 */ /* 0x000ea2000c1e1900 */
[----:B0-----:R-:W-:-:S03]  /*07f0*/  IMAD.WIDE R22, R25, 0x4, R26 ;  /* 0x0000000419167825 */ /* 0x001fc600078e021a */
[----:B--2---:R1:W-:Y:S04]  /*0800*/  STG.E desc[UR8][R14.64+0xc], R29 ;  /* 0x00000c1d0e007986 */ /* 0x0043e8000c101908 */
[----:B------:R-:W2:Y:S01]  /*0810*/  LDG.E R27, desc[UR8][R22.64] ;  /* 0x00000008161b7981 */ /* 0x000ea2000c1e1900 */
[----:B------:R-:W-:-:S03]  /*0820*/  IMAD.WIDE R18, R25, 0x4, R22 ;  /* 0x0000000419127825 */ /* 0x000fc600078e0216 */
        /* <DEDUP_REMOVED lines=8> */
[----:B------:R-:W-:-:S03]  /*08b0*/  IADD3 R21, PT, PT, R21, 0x8, RZ ;  /* 0x0000000815157810 */ /* 0x000fc60007ffe0ff */
[----:B--2---:R1:W-:Y:S04]  /*08c0*/  STG.E desc[UR8][R14.64+0x1c], R25 ;  /* 0x00001c190e007986 */ /* 0x0043e8000c101908 */
.L_x_40:
[----:B------:R-:W-:Y:S05]  /*08d0*/  @!P2 BRA `(.L_x_39) ;  /* 0x0000000000b4a947 */ /* 0x000fea0003800000 */
[----:B-1----:R-:W-:Y:S02]  /*08e0*/  IADD3 R14, PT, PT, R5, -0x1, RZ ;  /* 0xffffffff050e7810 */ /* 0x002fe40007ffe0ff */
        /* <DEDUP_REMOVED lines=9> */
[----:B--2---:R-:W2:Y:S01]  /*0980*/  LDG.E R27, desc[UR8][R24.64] ;  /* 0x00000008181b7981 */ /* 0x004ea2000c1e1900 */
[----:B------:R-:W-:Y:S01]  /*0990*/  IADD3 R19, PT, PT, R20, R21, RZ ;  /* 0x0000001514137210 */ /* 0x000fe20007ffe0ff */
[----:B------:R-:W-:-:S04]  /*09a0*/  IMAD.WIDE R22, R15, 0x4, R24 ;  /* 0x000000040f167825 */ /* 0x000fc800078e0218 */
[----:B0-----:R-:W-:-:S05]  /*09b0*/  IMAD.WIDE R16, R19, 0x4, R16 ;  /* 0x0000000413107825 */ /* 0x001fca00078e0210 */
        /* <DEDUP_REMOVED lines=10> */
.L_x_41:
[----:B------:R-:W-:Y:S05]  /*0a60*/  @!P2 BRA `(.L_x_39) ;  /* 0x000000000050a947 */ /* 0x000fea0003800000 */
[----:B------:R-:W0:Y:S01]  /*0a70*/  LDC R19, c[0x0][0x390] ;  /* 0x0000e400ff137b82 */ /* 0x000e220000000800 */
[----:B------:R-:W-:-:S07]  /*0a80*/  IADD3 R12, PT, PT, R12, R21, RZ ;  /* 0x000000150c0c7210 */ /* 0x000fce0007ffe0ff */
[----:B-1----:R-:W1:Y:S01]  /*0a90*/  LDC.64 R14, c[0x0][0x380] ;  /* 0x0000e000ff0e7b82 */ /* 0x002e620000000a00 */
[----:B0-----:R-:W-:-:S04]  /*0aa0*/  IMAD R17, R12, R19, R0 ;  /* 0x000000130c117224 */ /* 0x001fc800078e0200 */
[----:B-1----:R-:W-:-:S03]  /*0ab0*/  IMAD.WIDE R16, R17, 0x4, R14 ;  /* 0x0000000411107825 */ /* 0x002fc600078e020e */
[----:B------:R-:W0:Y:S02]  /*0ac0*/  LDC.64 R14, c[0x0][0x388] ;  /* 0x0000e200ff0e7b82 */ /* 0x000e240000000a00 */
[----:B--2---:R-:W2:Y:S01]  /*0ad0*/  LDG.E R23, desc[UR8][R16.64] ;  /* 0x0000000810177981 */ /* 0x004ea2000c1e1900 */
[----:B------:R-:W-:Y:S02]  /*0ae0*/  ISETP.NE.AND P1, PT, R6, 0x1, PT ;  /* 0x000000010600780c */ /* 0x000fe40003f25270 */
[----:B------:R-:W-:-:S05]  /*0af0*/  IADD3 R21, PT, PT, R20, R21, RZ ;  /* 0x0000001514157210 */ /* 0x000fca0007ffe0ff */
[----:B0-----:R-:W-:-:S05]  /*0b00*/  IMAD.WIDE R14, R21, 0x4, R14 ;  /* 0x00000004150e7825 */ /* 0x001fca00078e020e */
[----:B--2---:R3:W-:Y:S01]  /*0b10*/  STG.E desc[UR8][R14.64], R23 ;  /* 0x000000170e007986 */ /* 0x0047e2000c101908 */
[----:B------:R-:W-:Y:S05]  /*0b20*/  @!P1 BRA `(.L_x_39) ;  /* 0x0000000000209947 */ /* 0x000fea0003800000 */
[----:B------:R-:W-:-:S05]  /*0b30*/  IMAD.WIDE R16, R19, 0x4, R16 ;  /* 0x0000000413107825 */ /* 0x000fca00078e0210 */
[----:B------:R-:W2:Y:S01]  /*0b40*/  LDG.E R21, desc[UR8][R16.64] ;  /* 0x0000000810157981 */ /* 0x000ea2000c1e1900 */
[----:B------:R-:W-:-:S03]  /*0b50*/  ISETP.NE.AND P1, PT, R6, 0x2, PT ;  /* 0x000000020600780c */ /* 0x000fc60003f25270 */
[----:B--2---:R4:W-:Y:S10]  /*0b60*/  STG.E desc[UR8][R14.64+0x4], R21 ;  /* 0x000004150e007986 */ /* 0x0049f4000c101908 */
[----:B------:R-:W-:Y:S05]  /*0b70*/  @!P1 BRA `(.L_x_39) ;  /* 0x00000000000c9947 */ /* 0x000fea0003800000 */
[----:B------:R-:W-:-:S06]  /*0b80*/  IMAD.WIDE R16, R19, 0x4, R16 ;  /* 0x0000000413107825 */ /* 0x000fcc00078e0210 */
[----:B------:R-:W2:Y:S04]  /*0b90*/  LDG.E R17, desc[UR8][R16.64] ;  /* 0x0000000810117981 */ /* 0x000ea8000c1e1900 */
[----:B--2---:R0:W-:Y:S02]  /*0ba0*/  STG.E desc[UR8][R14.64+0x8], R17 ;  /* 0x000008110e007986 */ /* 0x0041e4000c101908 */
.L_x_39:
[----:B------:R-:W5:Y:S01]  /*0bb0*/  LDCU UR10, c[0x0][0x398] ;  /* 0x00007300ff0a77ac */ /* 0x000f620008000800 */
[----:B------:R-:W-:-:S04]  /*0bc0*/  IADD3 R10, PT, PT, R10, 0x1, RZ ;  /* 0x000000010a0a7810 */ /* 0x000fc80007ffe0ff */
[----:B-----5:R-:W-:-:S13]  /*0bd0*/  ISETP.NE.AND P1, PT, R10, UR10, PT ;  /* 0x0000000a0a007c0c */ /* 0x020fda000bf25270 */
[----:B------:R-:W-:Y:S05]  /*0be0*/  @P1 BRA `(.L_x_42) ;  /* 0xfffffff400841947 */ /* 0x000fea000383ffff */
[----:B------:R-:W-:Y:S05]  /*0bf0*/  @P0 BRA `(.L_x_43) ;  /* 0xfffffff400600947 */ /* 0x000fea000383ffff */
[----:B--2---:R-:W-:Y:S05]  /*0c00*/  EXIT ;  /* 0x000000000000794d */ /* 0x004fea0003800000 */
.L_x_44:
        /* <DEDUP_REMOVED lines=15> */
.L_x_271:


//--------------------- .text._Z11full_kernelPfS_iiiii --------------------------
	.section	.text._Z11full_kernelPfS_iiiii,"ax",@progbits
	.align	128
        .global         _Z11full_kernelPfS_iiiii
        .type           _Z11full_kernelPfS_iiiii,@function
        .size           _Z11full_kernelPfS_iiiii,(.L_x_272 - _Z11full_kernelPfS_iiiii)
        .other          _Z11full_kernelPfS_iiiii,@"STO_CUDA_ENTRY STV_DEFAULT"
_Z11full_kernelPfS_iiiii:
.text._Z11full_kernelPfS_iiiii:
        /* <DEDUP_REMOVED lines=24> */
.L_x_51:
        /* <DEDUP_REMOVED lines=8> */
.L_x_50:
[----:B0-----:R-:W0:Y:S01]  /*0200*/  LDCU UR10, c[0x0][0x39c] ;  /* 0x00007380ff0a77ac */ /* 0x001e220008000800 */
[----:B------:R-:W-:Y:S01]  /*0210*/  MOV R25, RZ ;  /* 0x000000ff00197202 */ /* 0x000fe20000000f00 */
[----:B0-----:R-:W-:Y:S02]  /*0220*/  UISETP.GE.U32.AND UP0, UPT, UR10, 0x10, UPT ;  /* 0x000000100a00788c */ /* 0x001fe4000bf06070 */
[C---:B------:R-:W-:Y:S02]  /*0230*/  IMAD R12, R10.reuse, UR10, R13 ;  /* 0x0000000a0a0c7c24 */ /* 0x040fe4000f8e020d */
[----:B------:R-:W-:-:S05]  /*0240*/  IMAD R24, R10, UR10, R9 ;  /* 0x0000000a0a187c24 */ /* 0x000fca000f8e0209 */
[----:B-1-34-:R-:W-:Y:S05]  /*0250*/  BRA.U !UP0, `(.L_x_45) ;  /* 0x0000000508047547 */ /* 0x01afea000b800000 */
[----:B------:R-:W0:Y:S01]  /*0260*/  LDC R15, c[0x0][0x398] ;  /* 0x0000e600ff0f7b82 */ /* 0x000e220000000800 */
[----:B------:R-:W-:Y:S01]  /*0270*/  MOV R28, R8 ;  /* 0x00000008001c7202 */ /* 0x000fe20000000f00 */
[--C-:B0-----:R-:W-:Y:S02]  /*0280*/  IMAD R25, R15, UR7, R10.reuse ;  /* 0x000000070f197c24 */ /* 0x101fe4000f8e020a */
[----:B------:R-:W-:Y:S02]  /*0290*/  IMAD R26, R11, R15, R10 ;  /* 0x0000000f0b1a7224 */ /* 0x000fe400078e020a */
[----:B------:R-:W-:Y:S02]  /*02a0*/  IMAD R25, R7, R25, R0 ;  /* 0x0000001907197224 */ /* 0x000fe400078e0200 */
[----:B------:R-:W-:-:S07]  /*02b0*/  IMAD R26, R26, UR10, RZ ;  /* 0x0000000a1a1a7c24 */ /* 0x000fce000f8e02ff */
.L_x_46:
[----:B------:R-:W-:Y:S01]  /*02c0*/  MOV R14, UR5 ;  /* 0x00000005000e7c02 */ /* 0x000fe20008000f00 */
[----:B-1----:R-:W0:Y:S01]  /*02d0*/  LDC.64 R18, c[0x0][0x388] ;  /* 0x0000e200ff127b82 */ /* 0x002e220000000a00 */
[----:B------:R-:W-:-:S03]  /*02e0*/  MOV R15, UR6 ;  /* 0x00000006000f7c02 */ /* 0x000fc60008000f00 */
[----:B------:R-:W-:-:S04]  /*02f0*/  IMAD.WIDE R14, R26, 0x4, R14 ;  /* 0x000000041a0e7825 */ /* 0x000fc800078e020e */
[----:B------:R-:W1:Y:S01]  /*0300*/  LDC R27, c[0x0][0x390] ;  /* 0x0000e400ff1b7b82 */ /* 0x000e620000000800 */
[----:B--2---:R-:W2:Y:S01]  /*0310*/  LDG.E R29, desc[UR8][R14.64+-0x20] ;  /* 0xffffe0080e1d7981 */ /* 0x004ea2000c1e1900 */
[----:B0-----:R-:W-:-:S05]  /*0320*/  IMAD.WIDE R18, R25, 0x4, R18 ;  /* 0x0000000419127825 */ /* 0x001fca00078e0212 */
[----:B--2---:R0:W-:Y:S04]  /*0330*/  STG.E desc[UR8][R18.64], R29 ;  /* 0x0000001d12007986 */ /* 0x0041e8000c101908 */
[----:B------:R-:W2:Y:S01]  /*0340*/  LDG.E R17, desc[UR8][R14.64+-0x1c] ;  /* 0xffffe4080e117981 */ /* 0x000ea2000c1e1900 */
[----:B-1----:R-:W-:-:S05]  /*0350*/  IMAD.WIDE R20, R27, 0x4, R18 ;  /* 0x000000041b147825 */ /* 0x002fca00078e0212 */
[----:B--2---:R1:W-:Y:S04]  /*0360*/  STG.E desc[UR8][R20.64], R17 ;  /* 0x0000001114007986 */ /* 0x0043e8000c101908 */
[----:B0-----:R-:W2:Y:S01]  /*0370*/  LDG.E R29, desc[UR8][R14.64+-0x18] ;  /* 0xffffe8080e1d7981 */ /* 0x001ea2000c1e1900 */
[----:B------:R-:W-:-:S05]  /*0380*/  IMAD.WIDE R22, R27, 0x4, R20 ;  /* 0x000000041b167825 */ /* 0x000fca00078e0214 */
[----:B--2---:R0:W-:Y:S04]  /*0390*/  STG.E desc[UR8][R22.64], R29 ;  /* 0x0000001d16007986 */ /* 0x0041e8000c101908 */
[----:B------:R-:W2:Y:S01]  /*03a0*/  LDG.E R19, desc[UR8][R14.64+-0x14] ;  /* 0xffffec080e137981 */ /* 0x000ea2000c1e1900 */
[----:B-1----:R-:W-:-:S05]  /*03b0*/  IMAD.WIDE R16, R27, 0x4, R22 ;  /* 0x000000041b107825 */ /* 0x002fca00078e0216 */
[----:B--2---:R1:W-:Y:S04]  /*03c0*/  STG.E desc[UR8][R16.64], R19 ;  /* 0x0000001310007986 */ /* 0x0043e8000c101908 */
[----:B0-----:R-:W2:Y:S01]  /*03d0*/  LDG.E R29, desc[UR8][R14.64+-0x10] ;  /* 0xfffff0080e1d7981 */ /* 0x001ea2000c1e1900 */
[----:B-1----:R-:W-:-:S05]  /*03e0*/  IMAD.WIDE R18, R27, 0x4, R16 ;  /* 0x000000041b127825 */ /* 0x002fca00078e0210 */
[----:B--2---:R-:W-:Y:S04]  /*03f0*/  STG.E desc[UR8][R18.64], R29 ;  /* 0x0000001d12007986 */ /* 0x004fe8000c101908 */
[----:B------:R-:W2:Y:S01]  /*0400*/  LDG.E R23, desc[UR8][R14.64+-0xc] ;  /* 0xfffff4080e177981 */ /* 0x000ea2000c1e1900 */
[----:B------:R-:W-:-:S05]  /*0410*/  IMAD.WIDE R20, R27, 0x4, R18 ;  /* 0x000000041b147825 */ /* 0x000fca00078e0212 */
[----:B--2---:R0:W-:Y:S04]  /*0420*/  STG.E desc[UR8][R20.64], R23 ;  /* 0x0000001714007986 */ /* 0x0041e8000c101908 */
[----:B------:R-:W2:Y:S01]  /*0430*/  LDG.E R17, desc[UR8][R14.64+-0x8] ;  /* 0xfffff8080e117981 */ /* 0x000ea2000c1e1900 */
[----:B0-----:R-:W-:-:S05]  /*0440*/  IMAD.WIDE R22, R27, 0x4, R20 ;  /* 0x000000041b167825 */ /* 0x001fca00078e0214 */
[----:B--2---:R0:W-:Y:S04]  /*0450*/  STG.E desc[UR8][R22.64], R17 ;  /* 0x0000001116007986 */ /* 0x0041e8000c101908 */
[----:B------:R-:W2:Y:S01]  /*0460*/  LDG.E R29, desc[UR8][R14.64+-0x4] ;  /* 0xfffffc080e1d7981 */ /* 0x000ea2000c1e1900 */
[----:B0-----:R-:W-:-:S05]  /*0470*/  IMAD.WIDE R16, R27, 0x4, R22 ;  /* 0x000000041b107825 */ /* 0x001fca00078e0216 */
[----:B--2---:R0:W-:Y:S04]  /*0480*/  STG.E desc[UR8][R16.64], R29 ;  /* 0x0000001d10007986 */ /* 0x0041e8000c101908 */
[----:B------:R-:W2:Y:S01]  /*0490*/  LDG.E R21, desc[UR8][R14.64] ;  /* 0x000000080e157981 */ /* 0x000ea2000c1e1900 */
[----:B------:R-:W-:-:S05]  /*04a0*/  IMAD.WIDE R18, R27, 0x4, R16 ;  /* 0x000000041b127825 */ /* 0x000fca00078e0210 */
[----:B--2---:R1:W-:Y:S04]  /*04b0*/  STG.E desc[UR8][R18.64], R21 ;  /* 0x0000001512007986 */ /* 0x0043e8000c101908 */
[----:B0-----:R-:W2:Y:S01]  /*04c0*/  LDG.E R29, desc[UR8][R14.64+0x4] ;  /* 0x000004080e1d7981 */ /* 0x001ea2000c1e1900 */
[----:B-1----:R-:W-:-:S05]  /*04d0*/  IMAD.WIDE R20, R27, 0x4, R18 ;  /* 0x000000041b147825 */ /* 0x002fca00078e0212 */
[----:B--2---:R0:W-:Y:S04]  /*04e0*/  STG.E desc[UR8][R20.64], R29 ;  /* 0x0000001d14007986 */ /* 0x0041e8000c101908 */
[----:B------:R-:W2:Y:S01]  /*04f0*/  LDG.E R19, desc[UR8][R14.64+0x8] ;  /* 0x000008080e137981 */ /* 0x000ea2000c1e1900 */
[----:B------:R-:W-:-:S05]  /*0500*/  IMAD.WIDE R22, R27, 0x4, R20 ;  /* 0x000000041b167825 */ /* 0x000fca00078e0214 */
[----:B--2---:R1:W-:Y:S04]  /*0510*/  STG.E desc[UR8][R22.64], R19 ;  /* 0x0000001316007986 */ /* 0x0043e8000c101908 */
[----:B0-----:R-:W2:Y:S01]  /*0520*/  LDG.E R29, desc[UR8][R14.64+0xc] ;  /* 0x00000c080e1d7981 */ /* 0x001ea2000c1e1900 */
[----:B------:R-:W-:-:S05]  /*0530*/  IMAD.WIDE R16, R27, 0x4, R22 ;  /* 0x000000041b107825 */ /* 0x000fca00078e0216 */
[----:B--2---:R0:W-:Y:S04]  /*0540*/  STG.E desc[UR8][R16.64], R29 ;  /* 0x0000001d10007986 */ /* 0x0041e8000c101908 */
[----:B-1----:R-:W2:Y:S01]  /*0550*/  LDG.E R23, desc[UR8][R14.64+0x10] ;  /* 0x000010080e177981 */ /* 0x002ea2000c1e1900 */
[----:B------:R-:W-:-:S05]  /*0560*/  IMAD.WIDE R18, R27, 0x4, R16 ;  /* 0x000000041b127825 */ /* 0x000fca00078e0210 */
[----:B--2---:R1:W-:Y:S04]  /*0570*/  STG.E desc[UR8][R18.64], R23 ;  /* 0x0000001712007986 */ /* 0x0043e8000c101908 */
[----:B0-----:R-:W2:Y:S01]  /*0580*/  LDG.E R17, desc[UR8][R14.64+0x14] ;  /* 0x000014080e117981 */ /* 0x001ea2000c1e1900 */
[----:B------:R-:W-:-:S05]  /*0590*/  IMAD.WIDE R20, R27, 0x4, R18 ;  /* 0x000000041b147825 */ /* 0x000fca00078e0212 */
[----:B--2---:R0:W-:Y:S04]  /*05a0*/  STG.E desc[UR8][R20.64], R17 ;  /* 0x0000001114007986 */ /* 0x0041e8000c101908 */
[----:B------:R-:W2:Y:S01]  /*05b0*/  LDG.E R29, desc[UR8][R14.64+0x18] ;  /* 0x000018080e1d7981 */ /* 0x000ea2000c1e1900 */
[----:B-1----:R-:W-:Y:S01]  /*05c0*/  IMAD.WIDE R22, R27, 0x4, R20 ;  /* 0x000000041b167825 */ /* 0x002fe200078e0214 */
[----:B------:R-:W-:-:S04]  /*05d0*/  IADD3 R28, PT, PT, R28, 0x10, RZ ;  /* 0x000000101c1c7810 */ /* 0x000fc80007ffe0ff */
[----:B------:R-:W-:Y:S01]  /*05e0*/  ISETP.NE.AND P1, PT, R28, RZ, PT ;  /* 0x000000ff1c00720c */ /* 0x000fe20003f25270 */
[----:B--2---:R1:W-:Y:S04]  /*05f0*/  STG.E desc[UR8][R22.64], R29 ;  /* 0x0000001d16007986 */ /* 0x0043e8000c101908 */
[----:B------:R-:W2:Y:S01]  /*0600*/  LDG.E R19, desc[UR8][R14.64+0x1c] ;  /* 0x00001c080e137981 */ /* 0x000ea2000c1e1900 */
[C---:B0-----:R-:W-:Y:S01]  /*0610*/  IMAD.WIDE R16, R27.reuse, 0x4, R22 ;  /* 0x000000041b107825 */ /* 0x041fe200078e0216 */
[----:B------:R-:W-:Y:S02]  /*0620*/  LEA R25, R27, R25, 0x4 ;  /* 0x000000191b197211 */ /* 0x000fe400078e20ff */
[----:B------:R-:W-:Y:S02]  /*0630*/  IADD3 R26, PT, PT, R26, 0x10, RZ ;  /* 0x000000101a1a7810 */ /* 0x000fe40007ffe0ff */
[----:B--2---:R1:W-:Y:S02]  /*0640*/  STG.E desc[UR8][R16.64], R19 ;  /* 0x0000001310007986 */ /* 0x0043e4000c101908 */
[----:B------:R-:W-:Y:S05]  /*0650*/  @P1 BRA `(.L_x_46) ;  /* 0xfffffffc00181947 */ /* 0x000fea000383ffff */
[----:B------:R-:W-:-:S07]  /*0660*/  MOV R25, R4 ;  /* 0x0000000400197202 */ /* 0x000fce0000000f00 */
.L_x_45:
[----:B------:R-:W-:-:S13]  /*0670*/  ISETP.NE.AND P1, PT, R3, RZ, PT ;  /* 0x000000ff0300720c */ /* 0x000fda0003f25270 */
[----:B------:R-:W-:Y:S05]  /*0680*/  @!P1 BRA `(.L_x_47) ;  /* 0x0000000400489947 */ /* 0x000fea0003800000 */
[----:B------:R-:W-:Y:S02]  /*0690*/  IADD3 R14, PT, PT, R3, -0x1, RZ ;  /* 0xffffffff030e7810 */ /* 0x000fe40007ffe0ff */
[----:B------:R-:W-:Y:S02]  /*06a0*/  ISETP.NE.AND P2, PT, R5, RZ, PT ;  /* 0x000000ff0500720c */ /* 0x000fe40003f45270 */
[----:B------:R-:W-:-:S13]  /*06b0*/  ISETP.GE.U32.AND P1, PT, R14, 0x7, PT ;  /* 0x000000070e00780c */ /* 0x000fda0003f26070 */
[----:B------:R-:W-:Y:S05]  /*06c0*/  @!P1 BRA `(.L_x_48) ;  /* 0x0000000000809947 */ /* 0x000fea0003800000 */
[----:B-1----:R-:W0:Y:S01]  /*06d0*/  LDC.64 R16, c[0x0][0x380] ;  /* 0x0000e000ff107b82 */ /* 0x002e220000000a00 */
[----:B------:R-:W-:-:S07]  /*06e0*/  IADD3 R15, PT, PT, R12, R25, RZ ;  /* 0x000000190c0f7210 */ /* 0x000fce0007ffe0ff */
[----:B------:R-:W1:Y:S01]  /*06f0*/  LDC R27, c[0x0][0x390] ;  /* 0x0000e400ff1b7b82 */ /* 0x000e620000000800 */
[----:B0-----:R-:W-:-:S07]  /*0700*/  IMAD.WIDE R16, R15, 0x4, R16 ;  /* 0x000000040f107825 */ /* 0x001fce00078e0210 */
[----:B------:R-:W0:Y:S01]  /*0710*/  LDC.64 R14, c[0x0][0x388] ;  /* 0x0000e200ff0e7b82 */ /* 0x000e220000000a00 */
[----:B--2---:R-:W2:Y:S01]  /*0720*/  LDG.E R29, desc[UR8][R16.64] ;  /* 0x00000008101d7981 */ /* 0x004ea2000c1e1900 */
[----:B------:R-:W-:-:S05]  /*0730*/  IADD3 R18, PT, PT, R24, R25, RZ ;  /* 0x0000001918127210 */ /* 0x000fca0007ffe0ff */
[----:B-1----:R-:W-:-:S04]  /*0740*/  IMAD R21, R18, R27, R0 ;  /* 0x0000001b12157224 */ /* 0x002fc800078e0200 */
[----:B0-----:R-:W-:-:S05]  /*0750*/  IMAD.WIDE R20, R21, 0x4, R14 ;  /* 0x0000000415147825 */ /* 0x001fca00078e020e */
[----:B--2---:R0:W-:Y:S04]  /*0760*/  STG.E desc[UR8][R20.64], R29 ;  /* 0x0000001d14007986 */ /* 0x0041e8000c101908 */
[----:B------:R-:W2:Y:S01]  /*0770*/  LDG.E R26, desc[UR8][R16.64+0x4] ;  /* 0x00000408101a7981 */ /* 0x000ea2000c1e1900 */
[----:B------:R-:W-:-:S05]  /*0780*/  IMAD.WIDE R18, R27, 0x4, R20 ;  /* 0x000000041b127825 */ /* 0x000fca00078e0214 */
[----:B--2---:R1:W-:Y:S04]  /*0790*/  STG.E desc[UR8][R18.64], R26 ;  /* 0x0000001a12007986 */ /* 0x0043e8000c101908 */
[----:B------:R-:W2:Y:S01]  /*07a0*/  LDG.E R28, desc[UR8][R16.64+0x8] ;  /* 0x00000808101c7981 */ /* 0x000ea2000c1e1900 */
[----:B------:R-:W-:-:S05]  /*07b0*/  IMAD.WIDE R14, R27, 0x4, R18 ;  /* 0x000000041b0e7825 */ /* 0x000fca00078e0212 */
[----:B--2---:R-:W-:Y:S04]  /*07c0*/  STG.E desc[UR8][R14.64], R28 ;  /* 0x0000001c0e007986 */ /* 0x004fe8000c101908 */
        /* <DEDUP_REMOVED lines=12> */
[----:B------:R-:W2:Y:S01]  /*0890*/  LDG.E R28, desc[UR8][R16.64+0x1c] ;  /* 0x00001c08101c7981 */ /* 0x000ea2000c1e1900 */
[----:B------:R-:W-:Y:S01]  /*08a0*/  IMAD.WIDE R22, R27, 0x4, R14 ;  /* 0x000000041b167825 */ /* 0x000fe200078e020e */
[----:B------:R-:W-:-:S04]  /*08b0*/  IADD3 R25, PT, PT, R25, 0x8, RZ ;  /* 0x0000000819197810 */ /* 0x000fc80007ffe0ff */
[----:B--2---:R0:W-:Y:S03]  /*08c0*/  STG.E desc[UR8][R22.64], R28 ;  /* 0x0000001c16007986 */ /* 0x0041e6000c101908 */
.L_x_48:
[----:B------:R-:W-:Y:S05]  /*08d0*/  @!P2 BRA `(.L_x_47) ;  /* 0x0000000000b4a947 */ /* 0x000fea0003800000 */
[----:B0-----:R-:W-:Y:S02]  /*08e0*/  IADD3 R14, PT, PT, R5, -0x1, RZ ;  /* 0xffffffff050e7810 */ /* 0x001fe40007ffe0ff */
[----:B------:R-:W-:Y:S02]  /*08f0*/  ISETP.NE.AND P2, PT, R6, RZ, PT ;  /* 0x000000ff0600720c */ /* 0x000fe40003f45270 */
[----:B------:R-:W-:-:S13]  /*0900*/  ISETP.GE.U32.AND P1, PT, R14, 0x3, PT ;  /* 0x000000030e00780c */ /* 0x000fda0003f26070 */
[----:B------:R-:W-:Y:S05]  /*0910*/  @!P1 BRA `(.L_x_49) ;  /* 0x0000000000509947 */ /* 0x000fea0003800000 */
[----:B-1----:R-:W0:Y:S01]  /*0920*/  LDC.64 R16, c[0x0][0x380] ;  /* 0x0000e000ff107b82 */ /* 0x002e220000000a00 */
[----:B------:R-:W-:-:S07]  /*0930*/  IADD3 R15, PT, PT, R12, R25, RZ ;  /* 0x000000190c0f7210 */ /* 0x000fce0007ffe0ff */
[----:B------:R-:W1:Y:S08]  /*0940*/  LDC R23, c[0x0][0x390] ;  /* 0x0000e400ff177b82 */ /* 0x000e700000000800 */
[----:B------:R-:W3:Y:S01]  /*0950*/  LDC.64 R20, c[0x0][0x388] ;  /* 0x0000e200ff147b82 */ /* 0x000ee20000000a00 */
[----:B0-----:R-:W-:-:S05]  /*0960*/  IMAD.WIDE R16, R15, 0x4, R16 ;  /* 0x000000040f107825 */ /* 0x001fca00078e0210 */
[----:B--2---:R-:W2:Y:S01]  /*0970*/  LDG.E R27, desc[UR8][R16.64] ;  /* 0x00000008101b7981 */ /* 0x004ea2000c1e1900 */
[----:B------:R-:W-:-:S05]  /*0980*/  IADD3 R14, PT, PT, R24, R25, RZ ;  /* 0x00000019180e7210 */ /* 0x000fca0007ffe0ff */
[----:B-1----:R-:W-:-:S04]  /*0990*/  IMAD R15, R14, R23, R0 ;  /* 0x000000170e0f7224 */ /* 0x002fc800078e0200 */
[----:B---3--:R-:W-:-:S05]  /*09a0*/  IMAD.WIDE R20, R15, 0x4, R20 ;  /* 0x000000040f147825 */ /* 0x008fca00078e0214 */
[----:B--2---:R0:W-:Y:S04]  /*09b0*/  STG.E desc[UR8][R20.64], R27 ;  /* 0x0000001b14007986 */ /* 0x0041e8000c101908 */
[----:B------:R-:W2:Y:S01]  /*09c0*/  LDG.E R29, desc[UR8][R16.64+0x4] ;  /* 0x00000408101d7981 */ /* 0x000ea2000c1e1900 */
[----:B------:R-:W-:-:S05]  /*09d0*/  IMAD.WIDE R18, R23, 0x4, R20 ;  /* 0x0000000417127825 */ /* 0x000fca00078e0214 */
[----:B--2---:R0:W-:Y:S04]  /*09e0*/  STG.E desc[UR8][R18.64], R29 ;  /* 0x0000001d12007986 */ /* 0x0041e8000c101908 */
[----:B------:R-:W2:Y:S01]  /*09f0*/  LDG.E R26, desc[UR8][R16.64+0x8] ;  /* 0x00000808101a7981 */ /* 0x000ea2000c1e1900 */
[----:B------:R-:W-:-:S05]  /*0a00*/  IMAD.WIDE R14, R23, 0x4, R18 ;  /* 0x00000004170e7825 */ /* 0x000fca00078e0212 */
[----:B--2---:R0:W-:Y:S04]  /*0a10*/  STG.E desc[UR8][R14.64], R26 ;  /* 0x0000001a0e007986 */ /* 0x0041e8000c101908 */
[----:B------:R-:W2:Y:S01]  /*0a20*/  LDG.E R28, desc[UR8][R16.64+0xc] ;  /* 0x00000c08101c7981 */ /* 0x000ea2000c1e1900 */
[----:B------:R-:W-:Y:S01]  /*0a30*/  IMAD.WIDE R22, R23, 0x4, R14 ;  /* 0x0000000417167825 */ /* 0x000fe200078e020e */
[----:B------:R-:W-:-:S04]  /*0a40*/  IADD3 R25, PT, PT, R25, 0x4, RZ ;  /* 0x0000000419197810 */ /* 0x000fc80007ffe0ff */
[----:B--2---:R0:W-:Y:S03]  /*0a50*/  STG.E desc[UR8][R22.64], R28 ;  /* 0x0000001c16007986 */ /* 0x0041e6000c101908 */
.L_x_49:
[----:B------:R-:W-:Y:S05]  /*0a60*/  @!P2 BRA `(.L_x_47) ;  /* 0x000000000050a947 */ /* 0x000fea0003800000 */
[----:B0-----:R-:W0:Y:S01]  /*0a70*/  LDC.64 R14, c[0x0][0x380] ;  /* 0x0000e000ff0e7b82 */ /* 0x001e220000000a00 */
[----:B-1----:R-:W-:-:S07]  /*0a80*/  IADD3 R17, PT, PT, R12, R25, RZ ;  /* 0x000000190c117210 */ /* 0x002fce0007ffe0ff */
[----:B------:R-:W1:Y:S01]  /*0a90*/  LDC R23, c[0x0][0x390] ;  /* 0x0000e400ff177b82 */ /* 0x000e620000000800 */
[----:B0-----:R-:W-:-:S07]  /*0aa0*/  IMAD.WIDE R16, R17, 0x4, R14 ;  /* 0x0000000411107825 */ /* 0x001fce00078e020e */
[----:B------:R-:W0:Y:S01]  /*0ab0*/  LDC.64 R14, c[0x0][0x388] ;  /* 0x0000e200ff0e7b82 */ /* 0x000e220000000a00 */
[----:B--2---:R-:W2:Y:S01]  /*0ac0*/  LDG.E R19, desc[UR8][R16.64] ;  /* 0x0000000810137981 */ /* 0x004ea2000c1e1900 */
[----:B------:R-:W-:Y:S02]  /*0ad0*/  IADD3 R21, PT, PT, R24, R25, RZ ;  /* 0x0000001918157210 */ /* 0x000fe40007ffe0ff */
[----:B------:R-:W-:-:S03]  /*0ae0*/  ISETP.NE.AND P1, PT, R6, 0x1, PT ;  /* 0x000000010600780c */ /* 0x000fc60003f25270 */
[----:B-1----:R-:W-:-:S04]  /*0af0*/  IMAD R21, R21, R23, R0 ;  /* 0x0000001715157224 */ /* 0x002fc800078e0200 */
[----:B0-----:R-:W-:-:S05]  /*0b00*/  IMAD.WIDE R14, R21, 0x4, R14 ;  /* 0x00000004150e7825 */ /* 0x001fca00078e020e */
[----:B--2---:R3:W-:Y:S01]  /*0b10*/  STG.E desc[UR8][R14.64], R19 ;  /* 0x000000130e007986 */ /* 0x0047e2000c101908 */
[----:B------:R-:W-:Y:S05]  /*0b20*/  @!P1 BRA `(.L_x_47) ;  /* 0x0000000000209947 */ /* 0x000fea0003800000 */
[----:B---3--:R-:W2:Y:S01]  /*0b30*/  LDG.E R19, desc[UR8][R16.64+0x4] ;  /* 0x0000040810137981 */ /* 0x008ea2000c1e1900 */
[----:B------:R-:W-:Y:S01]  /*0b40*/  ISETP.NE.AND P1, PT, R6, 0x2, PT ;  /* 0x000000020600780c */ /* 0x000fe20003f25270 */
[----:B------:R-:W-:-:S05]  /*0b50*/  IMAD.WIDE R14, R23, 0x4, R14 ;  /* 0x00000004170e7825 */ /* 0x000fca00078e020e */
[----:B--2---:R4:W-:Y:S07]  /*0b60*/  STG.E desc[UR8][R14.64], R19 ;  /* 0x000000130e007986 */ /* 0x0049ee000c101908 */
[----:B------:R-:W-:Y:S05]  /*0b70*/  @!P1 BRA `(.L_x_47) ;  /* 0x00000000000c9947 */ /* 0x000fea0003800000 */
[----:B------:R-:W2:Y:S01]  /*0b80*/  LDG.E R17, desc[UR8][R16.64+0x8] ;  /* 0x0000080810117981 */ /* 0x000ea2000c1e1900 */
[----:B----4-:R-:W-:-:S05]  /*0b90*/  IMAD.WIDE R14, R23, 0x4, R14 ;  /* 0x00000004170e7825 */ /* 0x010fca00078e020e */
[----:B--2---:R0:W-:Y:S02]  /*0ba0*/  STG.E desc[UR8][R14.64], R17 ;  /* 0x000000110e007986 */ /* 0x0041e4000c101908 */
.L_x_47:
[----:B------:R-:W5:Y:S01]  /*0bb0*/  LDCU UR10, c[0x0][0x398] ;  /* 0x00007300ff0a77ac */ /* 0x000f620008000800 */
[----:B------:R-:W-:-:S04]  /*0bc0*/  IADD3 R10, PT, PT, R10, 0x1, RZ ;  /* 0x000000010a0a7810 */ /* 0x000fc80007ffe0ff */
[----:B-----5:R-:W-:-:S13]  /*0bd0*/  ISETP.NE.AND P1, PT, R10, UR10, PT ;  /* 0x0000000a0a007c0c */ /* 0x020fda000bf25270 */
[----:B------:R-:W-:Y:S05]  /*0be0*/  @P1 BRA `(.L_x_50) ;  /* 0xfffffff400841947 */ /* 0x000fea000383ffff */
[----:B------:R-:W-:Y:S05]  /*0bf0*/  @P0 BRA `(.L_x_51) ;  /* 0xfffffff400600947 */ /* 0x000fea000383ffff */
[----:B--2---:R-:W-:Y:S05]  /*0c00*/  EXIT ;  /* 0x000000000000794d */ /* 0x004fea0003800000 */
.L_x_52:
        /* <DEDUP_REMOVED lines=15> */
.L_x_272:


//--------------------- .text._Z18gradfilter2_kernelPfS_S_S_iiiiiiiiiiiiii --------------------------
	.section	.text._Z18gradfilter2_kernelPfS_S_S_iiiiiiiiiiiiii,"ax",@progbits
	.align	128
        .global         _Z18gradfilter2_kernelPfS_S_S_iiiiiiiiiiiiii
        .type           _Z18gradfilter2_kernelPfS_S_S_iiiiiiiiiiiiii,@function
        .size           _Z18gradfilter2_kernelPfS_S_S_iiiiiiiiiiiiii,(.L_x_273 - _Z18gradfilter2_kernelPfS_S_S_iiiiiiiiiiiiii)
        .other          _Z18gradfilter2_kernelPfS_S_S_iiiiiiiiiiiiii,@"STO_CUDA_ENTRY STV_DEFAULT"
_Z18gradfilter2_kernelPfS_S_S_iiiiiiiiiiiiii:
.text._Z18gradfilter2_kernelPfS_S_S_iiiiiiiiiiiiii:
[----:B------:R-:W-:Y:S01]  /*0000*/  LDC R1, c[0x0][0x37c] ;  /* 0x0000df00ff017b82 */ /* 0x000fe20000000800 */
[----:B------:R-:W0:Y:S07]  /*0010*/  LDCU.128 UR20, c[0x0][0x3b0] ;  /* 0x00007600ff1477ac */ /* 0x000e2e0008000c00 */
[----:B------:R-:W1:Y:S01]  /*0020*/  S2UR UR16, SR_CTAID.X ;  /* 0x00000000001079c3 */ /* 0x000e620000002500 */
[----:B------:R-:W2:Y:S01]  /*0030*/  LDCU UR7, c[0x0][0x3c0] ;  /* 0x00007800ff0777ac */ /* 0x000ea20008000800 */
[----:B------:R-:W3:Y:S01]  /*0040*/  LDCU.64 UR14, c[0x0][0x358] ;  /* 0x00006b00ff0e77ac */ /* 0x000ee20008000a00 */
[----:B0-----:R-:W-:Y:S01]  /*0050*/  UMOV UR12, UR22 ;  /* 0x00000016000c7c82 */ /* 0x001fe20008000000 */
[----:B------:R-:W-:Y:S01]  /*0060*/  UMOV UR5, UR23 ;  /* 0x0000001700057c82 */ /* 0x000fe20008000000 */
[----:B------:R-:W-:-:S02]  /*0070*/  UISETP.LT.AND UP0, UPT, UR21, UR12, UPT ;  /* 0x0000000c1500728c */ /* 0x000fc4000bf01270 */
[----:B------:R-:W-:Y:S02]  /*0080*/  UIADD3 UR4, UPT, UPT, UR21, -0x1, URZ ;  /* 0xffffffff15047890 */ /* 0x000fe4000fffe0ff */
[----:B------:R-:W-:Y:S02]  /*0090*/  USEL UR8, UR21, UR12, UP0 ;  /* 0x0000000c15087287 */ /* 0x000fe40008000000 */
[----:B--2---:R-:W-:Y:S02]  /*00a0*/  UIADD3 UR7, UPT, UPT, UR7, -0x1, URZ ;  /* 0xffffffff07077890 */ /* 0x004fe4000fffe0ff */
[----:B------:R-:W-:Y:S02]  /*00b0*/  UISETP.GE.AND UP0, UPT, UR8, 0x1, UPT ;  /* 0x000000010800788c */ /* 0x000fe4000bf06270 */
[----:B------:R-:W-:Y:S02]  /*00c0*/  UIADD3 UR5, UPT, UPT, UR5, -0x1, URZ ;  /* 0xffffffff05057890 */ /* 0x000fe4000fffe0ff */
[----:B------:R-:W-:-:S02]  /*00d0*/  UISETP.LT.OR UP0, UPT, UR20, 0x1, !UP0 ;  /* 0x000000011400788c */ /* 0x000fc4000c701670 */
[----:B------:R-:W-:Y:S02]  /*00e0*/  UIADD3 UR6, UPT, UPT, UR12, -0x1, URZ ;  /* 0xffffffff0c067890 */ /* 0x000fe4000fffe0ff */
[----:B------:R-:W-:Y:S02]  /*00f0*/  UIMAD UR8, UR4, UR5, UR21 ;  /* 0x00000005040872a4 */ /* 0x000fe4000f8e0215 */
[----:B------:R-:W-:-:S03]  /*0100*/  UIMAD UR9, UR6, UR7, UR12 ;  /* 0x00000007060972a4 */ /* 0x000fc6000f8e020c */
[----:B-1-3--:R-:W-:Y:S09]  /*0110*/  BRA.U UP0, `(.L_x_53) ;  /* 0x00000009008c7547 */ /* 0x00aff2000b800000 */
[----:B------:R-:W-:Y:S01]  /*0120*/  ULOP3.LUT UR5, UR12, 0xf, URZ, 0xc0, !UPT ;  /* 0x0000000f0c057892 */ /* 0x000fe2000f8ec0ff */
[----:B------:R-:W-:Y:S01]  /*0130*/  HFMA2 R0, -RZ, RZ, 0, 0 ;  /* 0x00000000ff007431 */ /* 0x000fe200000001ff */
[----:B------:R-:W-:Y:S02]  /*0140*/  ULOP3.LUT UR7, UR12, 0x7, URZ, 0xc0, !UPT ;  /* 0x000000070c077892 */ /* 0x000fe4000f8ec0ff */
[----:B------:R-:W-:Y:S02]  /*0150*/  UIADD3 UR6, UPT, UPT, UR5, -0x1, URZ ;  /* 0xffffffff05067890 */ /* 0x000fe4000fffe0ff */
[----:B------:R-:W-:Y:S02]  /*0160*/  UIADD3 UR10, UPT, UPT, UR7, -0x1, URZ ;  /* 0xffffffff070a7890 */ /* 0x000fe4000fffe0ff */
[----:B------:R-:W-:Y:S02]  /*0170*/  ULOP3.LUT UR11, UR12, 0x7ffffff0, URZ, 0xc0, !UPT ;  /* 0x7ffffff00c0b7892 */ /* 0x000fe4000f8ec0ff */
[----:B------:R-:W-:-:S02]  /*0180*/  ULOP3.LUT UR4, UR12, 0x3, URZ, 0xc0, !UPT ;  /* 0x000000030c047892 */ /* 0x000fc4000f8ec0ff */
[----:B------:R-:W-:Y:S02]  /*0190*/  UISETP.GE.U32.AND UP1, UPT, UR6, 0x7, UPT ;  /* 0x000000070600788c */ /* 0x000fe4000bf26070 */
[----:B------:R-:W-:-:S11]  /*01a0*/  UISETP.GE.U32.AND UP0, UPT, UR10, 0x3, UPT ;  /* 0x000000030a00788c */ /* 0x000fd6000bf06070 */
.L_x_60:
[----:B012---:R-:W0:Y:S01]  /*01b0*/  LDC R3, c[0x0][0x3b0] ;  /* 0x0000ec00ff037b82 */ /* 0x007e220000000800 */
[----:B------:R-:W-:Y:S01]  /*01c0*/  MOV R5, RZ ;  /* 0x000000ff00057202 */ /* 0x000fe20000000f00 */
[----:B0-----:R-:W-:Y:S01]  /*01d0*/  IMAD R4, R3, UR16, R0 ;  /* 0x0000001003047c24 */ /* 0x001fe2000f8e0200 */
[----:B------:R-:W-:-:S03]  /*01e0*/  IADD3 R0, PT, PT, R0, 0x1, RZ ;  /* 0x0000000100007810 */ /* 0x000fc60007ffe0ff */
[----:B------:R-:W-:Y:S01]  /*01f0*/  IMAD R6, R4, UR8, RZ ;  /* 0x0000000804067c24 */ /* 0x000fe2000f8e02ff */
[----:B---34-:R-:W-:-:S13]  /*0200*/  ISETP.NE.AND P1, PT, R0, R3, PT ;  /* 0x000000030000720c */ /* 0x018fda0003f25270 */
.L_x_59:
[----:B012---:R-:W0:Y:S01]  /*0210*/  LDC R2, c[0x0][0x3b4] ;  /* 0x0000ed00ff027b82 */ /* 0x007e220000000800 */
[----:B------:R-:W1:Y:S01]  /*0220*/  LDCU.64 UR12, c[0x0][0x3b8] ;  /* 0x00007700ff0c77ac */ /* 0x000e620008000a00 */
[----:B------:R-:W-:Y:S01]  /*0230*/  MOV R9, RZ ;  /* 0x000000ff00097202 */ /* 0x000fe20000000f00 */
[----:B-1----:R-:W-:Y:S01]  /*0240*/  UISETP.GE.U32.AND UP2, UPT, UR12, 0x10, UPT ;  /* 0x000000100c00788c */ /* 0x002fe2000bf46070 */
[C---:B------:R-:W-:Y:S02]  /*0250*/  IMAD R8, R5.reuse, UR13, R6 ;  /* 0x0000000d05087c24 */ /* 0x040fe4000f8e0206 */
[----:B0-----:R-:W-:Y:S01]  /*0260*/  IMAD R7, R4, R2, R5 ;  /* 0x0000000204077224 */ /* 0x001fe200078e0205 */
[----:B------:R-:W-:Y:S01]  /*0270*/  IADD3 R5, PT, PT, R5, 0x1, RZ ;  /* 0x0000000105057810 */ /* 0x000fe20007ffe0ff */
[----:B------:R-:W-:-:S03]  /*0280*/  IMAD R8, R8, UR9, RZ ;  /* 0x0000000908087c24 */ /* 0x000fc6000f8e02ff */
[----:B------:R-:W-:Y:S01]  /*0290*/  ISETP.NE.AND P2, PT, R5, R2, PT ;  /* 0x000000020500720c */ /* 0x000fe20003f45270 */
[----:B---34-:R-:W-:-:S12]  /*02a0*/  BRA.U !UP2, `(.L_x_54) ;  /* 0x000000010aec7547 */ /* 0x018fd8000b800000 */
[----:B------:R-:W-:-:S07]  /*02b0*/  HFMA2 R9, -RZ, RZ, 0, 0 ;  /* 0x00000000ff097431 */ /* 0x000fce00000001ff */
.L_x_55:
[----:B------:R-:W0:Y:S01]  /*02c0*/  LDC.64 R2, c[0x0][0x390] ;  /* 0x0000e400ff027b82 */ /* 0x000e220000000a00 */
[----:B---3--:R-:W-:-:S07]  /*02d0*/  IMAD R11, R7, UR12, R9 ;  /* 0x0000000c070b7c24 */ /* 0x008fce000f8e0209 */
[----:B------:R-:W1:Y:S08]  /*02e0*/  LDC R10, c[0x0][0x3c0] ;  /* 0x0000f000ff0a7b82 */ /* 0x000e700000000800 */
[----:B------:R-:W2:Y:S01]  /*02f0*/  LDC.64 R12, c[0x0][0x388] ;  /* 0x0000e200ff0c7b82 */ /* 0x000ea20000000a00 */
[----:B0-----:R-:W-:-:S05]  /*0300*/  IMAD.WIDE R2, R11, 0x4, R2 ;  /* 0x000000040b027825 */ /* 0x001fca00078e0202 */
[----:B------:R-:W3:Y:S01]  /*0310*/  LDG.E R11, desc[UR14][R2.64] ;  /* 0x0000000e020b7981 */ /* 0x000ee2000c1e1900 */
[----:B-1----:R-:W-:-:S04]  /*0320*/  IMAD R15, R9, R10, R8 ;  /* 0x0000000a090f7224 */ /* 0x002fc800078e0208 */
[----:B--2---:R-:W-:-:S05]  /*0330*/  IMAD.WIDE R12, R15, 0x4, R12 ;  /* 0x000000040f0c7825 */ /* 0x004fca00078e020c */
[----:B---3--:R0:W-:Y:S04]  /*0340*/  STG.E desc[UR14][R12.64], R11 ;  /* 0x0000000b0c007986 */ /* 0x0081e8000c10190e */
[----:B------:R-:W2:Y:S01]  /*0350*/  LDG.E R21, desc[UR14][R2.64+0x4] ;  /* 0x0000040e02157981 */ /* 0x000ea2000c1e1900 */
[----:B------:R-:W-:-:S05]  /*0360*/  IMAD.WIDE R14, R10, 0x4, R12 ;  /* 0x000000040a0e7825 */ /* 0x000fca00078e020c */
[----:B--2---:R1:W-:Y:S04]  /*0370*/  STG.E desc[UR14][R14.64], R21 ;  /* 0x000000150e007986 */ /* 0x0043e8000c10190e */
[----:B------:R-:W2:Y:S01]  /*0380*/  LDG.E R23, desc[UR14][R2.64+0x8] ;  /* 0x0000080e02177981 */ /* 0x000ea2000c1e1900 */
[----:B------:R-:W-:-:S05]  /*0390*/  IMAD.WIDE R16, R10, 0x4, R14 ;  /* 0x000000040a107825 */ /* 0x000fca00078e020e */
[----:B--2---:R2:W-:Y:S04]  /*03a0*/  STG.E desc[UR14][R16.64], R23 ;  /* 0x0000001710007986 */ /* 0x0045e8000c10190e */
[----:B------:R-:W3:Y:S01]  /*03b0*/  LDG.E R25, desc[UR14][R2.64+0xc] ;  /* 0x00000c0e02197981 */ /* 0x000ee2000c1e1900 */
[----:B------:R-:W-:-:S05]  /*03c0*/  IMAD.WIDE R18, R10, 0x4, R16 ;  /* 0x000000040a127825 */ /* 0x000fca00078e0210 */
[----:B---3--:R3:W-:Y:S04]  /*03d0*/  STG.E desc[UR14][R18.64], R25 ;  /* 0x0000001912007986 */ /* 0x0087e8000c10190e */
[----:B------:R-:W4:Y:S01]  /*03e0*/  LDG.E R27, desc[UR14][R2.64+0x10] ;  /* 0x0000100e021b7981 */ /* 0x000f22000c1e1900 */
[----:B0-----:R-:W-:-:S05]  /*03f0*/  IMAD.WIDE R12, R10, 0x4, R18 ;  /* 0x000000040a0c7825 */ /* 0x001fca00078e0212 */
[----:B----4-:R0:W-:Y:S04]  /*0400*/  STG.E desc[UR14][R12.64], R27 ;  /* 0x0000001b0c007986 */ /* 0x0101e8000c10190e */
[----:B------:R-:W4:Y:S01]  /*0410*/  LDG.E R11, desc[UR14][R2.64+0x14] ;  /* 0x0000140e020b7981 */ /* 0x000f22000c1e1900 */
[----:B-1----:R-:W-:-:S05]  /*0420*/  IMAD.WIDE R14, R10, 0x4, R12 ;  /* 0x000000040a0e7825 */ /* 0x002fca00078e020c */
[----:B----4-:R1:W-:Y:S04]  /*0430*/  STG.E desc[UR14][R14.64], R11 ;  /* 0x0000000b0e007986 */ /* 0x0103e8000c10190e */
[----:B------:R-:W4:Y:S01]  /*0440*/  LDG.E R21, desc[UR14][R2.64+0x18] ;  /* 0x0000180e02157981 */ /* 0x000f22000c1e1900 */
[----:B--2---:R-:W-:-:S05]  /*0450*/  IMAD.WIDE R16, R10, 0x4, R14 ;  /* 0x000000040a107825 */ /* 0x004fca00078e020e */
[----:B----4-:R2:W-:Y:S04]  /*0460*/  STG.E desc[UR14][R16.64], R21 ;  /* 0x0000001510007986 */ /* 0x0105e8000c10190e */
[----:B------:R-:W4:Y:S01]  /*0470*/  LDG.E R23, desc[UR14][R2.64+0x1c] ;  /* 0x00001c0e02177981 */ /* 0x000f22000c1e1900 */
[----:B---3--:R-:W-:-:S05]  /*0480*/  IMAD.WIDE R18, R10, 0x4, R16 ;  /* 0x000000040a127825 */ /* 0x008fca00078e0210 */
[----:B----4-:R3:W-:Y:S04]  /*0490*/  STG.E desc[UR14][R18.64], R23 ;  /* 0x0000001712007986 */ /* 0x0107e8000c10190e */
        /* <DEDUP_REMOVED lines=19> */
[----:B--2---:R-:W-:Y:S01]  /*05d0*/  IMAD.WIDE R16, R10, 0x4, R14 ;  /* 0x000000040a107825 */ /* 0x004fe200078e020e */
[----:B------:R-:W-:-:S04]  /*05e0*/  IADD3 R9, PT, PT, R9, 0x10, RZ ;  /* 0x0000001009097810 */ /* 0x000fc80007ffe0ff */
[----:B------:R-:W-:Y:S01]  /*05f0*/  ISETP.NE.AND P0, PT, R9, UR11, PT ;  /* 0x0000000b09007c0c */ /* 0x000fe2000bf05270 */
[----:B----4-:R3:W-:Y:S04]  /*0600*/  STG.E desc[UR14][R16.64], R27 ;  /* 0x0000001b10007986 */ /* 0x0107e8000c10190e */
[----:B------:R-:W2:Y:S01]  /*0610*/  LDG.E R29, desc[UR14][R2.64+0x3c] ;  /* 0x00003c0e021d7981 */ /* 0x000ea2000c1e1900 */
[----:B------:R-:W-:-:S05]  /*0620*/  IMAD.WIDE R10, R10, 0x4, R16 ;  /* 0x000000040a0a7825 */ /* 0x000fca00078e0210 */
[----:B--2---:R3:W-:Y:S02]  /*0630*/  STG.E desc[UR14][R10.64], R29 ;  /* 0x0000001d0a007986 */ /* 0x0047e4000c10190e */
[----:B------:R-:W-:Y:S05]  /*0640*/  @P0 BRA `(.L_x_55) ;  /* 0xfffffffc001c0947 */ /* 0x000fea000383ffff */
[----:B------:R-:W-:-:S07]  /*0650*/  MOV R9, UR11 ;  /* 0x0000000b00097c02 */ /* 0x000fce0008000f00 */
.L_x_54:
[----:B------:R-:W-:-:S09]  /*0660*/  UISETP.NE.AND UP2, UPT, UR5, URZ, UPT ;  /* 0x000000ff0500728c */ /* 0x000fd2000bf45270 */
[----:B------:R-:W-:Y:S05]  /*0670*/  BRA.U !UP2, `(.L_x_56) ;  /* 0x000000050a2c7547 */ /* 0x000fea000b800000 */
[----:B------:R-:W-:Y:S01]  /*0680*/  UISETP.NE.AND UP2, UPT, UR7, URZ, UPT ;  /* 0x000000ff0700728c */ /* 0x000fe2000bf45270 */
[----:B------:R-:W-:Y:S10]  /*0690*/  BRA.U !UP1, `(.L_x_57) ;  /* 0x00000001097c7547 */ /* 0x000ff4000b800000 */
        /* <DEDUP_REMOVED lines=18> */
[----:B------:R-:W3:Y:S01]  /*07c0*/  LDG.E R27, desc[UR14][R2.64+0x10] ;  /* 0x0000100e021b7981 */ /* 0x000ee2000c1e1900 */
[----:B0-----:R-:W-:-:S05]  /*07d0*/  IMAD.WIDE R12, R10, 0x4, R18 ;  /* 0x000000040a0c7825 */ /* 0x001fca00078e0212 */
[----:B---3--:R4:W-:Y:S04]  /*07e0*/  STG.E desc[UR14][R12.64], R27 ;  /* 0x0000001b0c007986 */ /* 0x0089e8000c10190e */
[----:B------:R-:W3:Y:S01]  /*07f0*/  LDG.E R29, desc[UR14][R2.64+0x14] ;  /* 0x0000140e021d7981 */ /* 0x000ee2000c1e1900 */
[----:B-1----:R-:W-:-:S05]  /*0800*/  IMAD.WIDE R14, R10, 0x4, R12 ;  /* 0x000000040a0e7825 */ /* 0x002fca00078e020c */
[----:B---3--:R4:W-:Y:S04]  /*0810*/  STG.E desc[UR14][R14.64], R29 ;  /* 0x0000001d0e007986 */ /* 0x0089e8000c10190e */
[----:B------:R-:W3:Y:S01]  /*0820*/  LDG.E R21, desc[UR14][R2.64+0x18] ;  /* 0x0000180e02157981 */ /* 0x000ee2000c1e1900 */
[----:B--2---:R-:W-:-:S05]  /*0830*/  IMAD.WIDE R16, R10, 0x4, R14 ;  /* 0x000000040a107825 */ /* 0x004fca00078e020e */
[----:B---3--:R4:W-:Y:S04]  /*0840*/  STG.E desc[UR14][R16.64], R21 ;  /* 0x0000001510007986 */ /* 0x0089e8000c10190e */
[----:B------:R-:W2:Y:S01]  /*0850*/  LDG.E R23, desc[UR14][R2.64+0x1c] ;  /* 0x00001c0e02177981 */ /* 0x000ea2000c1e1900 */
[----:B------:R-:W-:Y:S01]  /*0860*/  IMAD.WIDE R10, R10, 0x4, R16 ;  /* 0x000000040a0a7825 */ /* 0x000fe200078e0210 */
[----:B------:R-:W-:-:S04]  /*0870*/  IADD3 R9, PT, PT, R9, 0x8, RZ ;  /* 0x0000000809097810 */ /* 0x000fc80007ffe0ff */
[----:B--2---:R4:W-:Y:S03]  /*0880*/  STG.E desc[UR14][R10.64], R23 ;  /* 0x000000170a007986 */ /* 0x0049e6000c10190e */
.L_x_57:
[----:B------:R-:W-:Y:S05]  /*0890*/  BRA.U !UP2, `(.L_x_56) ;  /* 0x000000010aa47547 */ /* 0x000fea000b800000 */
[----:B------:R-:W-:Y:S01]  /*08a0*/  UISETP.NE.AND UP2, UPT, UR4, URZ, UPT ;  /* 0x000000ff0400728c */ /* 0x000fe2000bf45270 */
[----:B------:R-:W-:Y:S10]  /*08b0*/  BRA.U !UP0, `(.L_x_58) ;  /* 0x00000001084c7547 */ /* 0x000ff4000b800000 */
[----:B------:R-:W0:Y:S01]  /*08c0*/  LDC.64 R2, c[0x0][0x390] ;  /* 0x0000e400ff027b82 */ /* 0x000e220000000a00 */
[----:B---34-:R-:W-:-:S07]  /*08d0*/  IMAD R11, R7, UR12, R9 ;  /* 0x0000000c070b7c24 */ /* 0x018fce000f8e0209 */
[----:B------:R-:W1:Y:S01]  /*08e0*/  LDC R17, c[0x0][0x3c0] ;  /* 0x0000f000ff117b82 */ /* 0x000e620000000800 */
[----:B0-----:R-:W-:-:S07]  /*08f0*/  IMAD.WIDE R2, R11, 0x4, R2 ;  /* 0x000000040b027825 */ /* 0x001fce00078e0202 */
[----:B------:R-:W0:Y:S01]  /*0900*/  LDC.64 R10, c[0x0][0x388] ;  /* 0x0000e200ff0a7b82 */ /* 0x000e220000000a00 */
[----:B------:R-:W2:Y:S01]  /*0910*/  LDG.E R19, desc[UR14][R2.64] ;  /* 0x0000000e02137981 */ /* 0x000ea2000c1e1900 */
        /* <DEDUP_REMOVED lines=13> */
.L_x_58:
[----:B------:R-:W-:Y:S05]  /*09f0*/  BRA.U !UP2, `(.L_x_56) ;  /* 0x000000010a4c7547 */ /* 0x000fea000b800000 */
[----:B0--34-:R-:W0:Y:S01]  /*0a00*/  LDC.64 R10, c[0x0][0x390] ;  /* 0x0000e400ff0a7b82 */ /* 0x019e220000000a00 */
[----:B------:R-:W-:-:S07]  /*0a10*/  IMAD R7, R7, UR12, R9 ;  /* 0x0000000c07077c24 */ /* 0x000fce000f8e0209 */
[----:B------:R-:W1:Y:S08]  /*0a20*/  LDC R13, c[0x0][0x3c0] ;  /* 0x0000f000ff0d7b82 */ /* 0x000e700000000800 */
[----:B------:R-:W2:Y:S01]  /*0a30*/  LDC.64 R2, c[0x0][0x388] ;  /* 0x0000e200ff027b82 */ /* 0x000ea20000000a00 */
[----:B0-----:R-:W-:-:S05]  /*0a40*/  IMAD.WIDE R10, R7, 0x4, R10 ;  /* 0x00000004070a7825 */ /* 0x001fca00078e020a */
[----:B------:R-:W3:Y:S01]  /*0a50*/  LDG.E R7, desc[UR14][R10.64] ;  /* 0x0000000e0a077981 */ /* 0x000ee2000c1e1900 */
[----:B------:R-:W-:Y:S01]  /*0a60*/  UISETP.NE.AND UP2, UPT, UR4, 0x1, UPT ;  /* 0x000000010400788c */ /* 0x000fe2000bf45270 */
[----:B-1----:R-:W-:-:S04]  /*0a70*/  IMAD R9, R9, R13, R8 ;  /* 0x0000000d09097224 */ /* 0x002fc800078e0208 */
[----:B--2---:R-:W-:-:S05]  /*0a80*/  IMAD.WIDE R2, R9, 0x4, R2 ;  /* 0x0000000409027825 */ /* 0x004fca00078e0202 */
[----:B---3--:R1:W-:Y:S01]  /*0a90*/  STG.E desc[UR14][R2.64], R7 ;  /* 0x0000000702007986 */ /* 0x0083e2000c10190e */
[----:B------:R-:W-:Y:S05]  /*0aa0*/  BRA.U !UP2, `(.L_x_56) ;  /* 0x000000010a207547 */ /* 0x000fea000b800000 */
[----:B-1----:R-:W2:Y:S01]  /*0ab0*/  LDG.E R7, desc[UR14][R10.64+0x4] ;  /* 0x0000040e0a077981 */ /* 0x002ea2000c1e1900 */
[----:B------:R-:W-:Y:S01]  /*0ac0*/  IMAD.WIDE R2, R13, 0x4, R2 ;  /* 0x000000040d027825 */ /* 0x000fe200078e0202 */
[----:B------:R-:W-:-:S04]  /*0ad0*/  UISETP.NE.AND UP2, UPT, UR4, 0x2, UPT ;  /* 0x000000020400788c */ /* 0x000fc8000bf45270 */
[----:B--2---:R2:W-:Y:S05]  /*0ae0*/  STG.E desc[UR14][R2.64], R7 ;  /* 0x0000000702007986 */ /* 0x0045ea000c10190e */
[----:B------:R-:W-:Y:S05]  /*0af0*/  BRA.U !UP2, `(.L_x_56) ;  /* 0x000000010a0c7547 */ /* 0x000fea000b800000 */
[----:B------:R-:W3:Y:S01]  /*0b00*/  LDG.E R11, desc[UR14][R10.64+0x8] ;  /* 0x0000080e0a0b7981 */ /* 0x000ee2000c1e1900 */
[----:B--2---:R-:W-:-:S05]  /*0b10*/  IMAD.WIDE R2, R13, 0x4, R2 ;  /* 0x000000040d027825 */ /* 0x004fca00078e0202 */
[----:B---3--:R0:W-:Y:S02]  /*0b20*/  STG.E desc[UR14][R2.64], R11 ;  /* 0x0000000b02007986 */ /* 0x0081e4000c10190e */
.L_x_56:
[----:B------:R-:W-:Y:S05]  /*0b30*/  @P2 BRA `(.L_x_59) ;  /* 0xfffffff400b42947 */ /* 0x000fea000383ffff */
[----:B------:R-:W-:Y:S05]  /*0b40*/  @P1 BRA `(.L_x_60) ;  /* 0xfffffff400981947 */ /* 0x000fea000383ffff */
.L_x_53:
[----:B012---:R-:W0:Y:S02]  /*0b50*/  LDC R3, c[0x0][0x3a4] ;  /* 0x0000e900ff037b82 */ /* 0x007e240000000800 */
[----:B0-----:R-:W-:-:S13]  /*0b60*/  ISETP.GE.AND P0, PT, R3, 0x1, PT ;  /* 0x000000010300780c */ /* 0x001fda0003f06270 */
[----:B------:R-:W-:Y:S05]  /*0b70*/  @!P0 EXIT ;  /* 0x000000000000894d */ /* 0x000fea0003800000 */
[----:B------:R-:W0:Y:S01]  /*0b80*/  LDC.64 R4, c[0x0][0x3a8] ;  /* 0x0000ea00ff047b82 */ /* 0x000e220000000a00 */
[----:B------:R-:W1:Y:S01]  /*0b90*/  S2R R2, SR_TID.X ;  /* 0x0000000000027919 */ /* 0x000e620000002100 */
[----:B------:R-:W2:Y:S06]  /*0ba0*/  LDCU UR4, c[0x0][0x3a0] ;  /* 0x00007400ff0477ac */ /* 0x000eac0008000800 */
[----:B------:R-:W3:Y:S01]  /*0bb0*/  LDC R7, c[0x0][0x3b0] ;  /* 0x0000ec00ff077b82 */ /* 0x000ee20000000800 */
[----:B--2---:R-:W-:Y:S01]  /*0bc0*/  UIMAD UR4, UR16, UR4, URZ ;  /* 0x00000004100472a4 */ /* 0x004fe2000f8e02ff */
[----:B0-----:R-:W-:-:S04]  /*0bd0*/  VIMNMX R0, PT, PT, R4, R5, PT ;  /* 0x0000000504007248 */ /* 0x001fc80003fe0100 */
[----:B------:R-:W-:Y:S01]  /*0be0*/  ISETP.GE.AND P0, PT, R0, 0x1, PT ;  /* 0x000000010000780c */ /* 0x000fe20003f06270 */
[----:B-1----:R-:W-:-:S12]  /*0bf0*/  IMAD R0, R2, R3, RZ ;  /* 0x0000000302007224 */ /* 0x002fd800078e02ff */
[----:B---3--:R-:W-:Y:S05]  /*0c00*/  @!P0 EXIT ;  /* 0x000000000000894d */ /* 0x008fea0003800000 */
[----:B------:R-:W-:Y:S01]  /*0c10*/  UISETP.GE.AND UP0, UPT, UR8, 0x1, UPT ;  /* 0x000000010800788c */ /* 0x000fe2000bf06270 */
[----:B------:R-:W-:Y:S02]  /*0c20*/  IMAD R2, R7, UR16, R2 ;  /* 0x0000001007027c24 */ /* 0x000fe4000f8e0202 */
[----:B------:R-:W-:-:S06]  /*0c30*/  IMAD R0, R3, UR4, R0 ;  /* 0x0000000403007c24 */ /* 0x000fcc000f8e0200 */
[----:B------:R-:W-:Y:S05]  /*0c40*/  BRA.U !UP0, `(.L_x_61) ;  /* 0x0000001108247547 */ /* 0x000fea000b800000 */
[----:B------:R-:W-:-:S09]  /*0c50*/  UISETP.GE.AND UP0, UPT, UR9, 0x1, UPT ;  /* 0x000000010900788c */ /* 0x000fd2000bf06270 */
[----:B------:R-:W-:Y:S05]  /*0c60*/  BRA.U !UP0, `(.L_x_62) ;  /* 0x0000000d08247547 */ /* 0x000fea000b800000 */
[----:B------:R-:W0:Y:S01]  /*0c70*/  LDCU UR6, c[0x0][0x3c0] ;  /* 0x00007800ff0677ac */ /* 0x000e220008000800 */
[----:B------:R-:W-:Y:S01]  /*0c80*/  IMAD R2, R2, UR8, RZ ;  /* 0x0000000802027c24 */ /* 0x000fe2000f8e02ff */
[----:B------:R-:W-:Y:S02]  /*0c90*/  UIADD3 UR5, UPT, UPT, UR12, 0x7, URZ ;  /* 0x000000070c057890 */ /* 0x000fe4000fffe0ff */
[----:B------:R-:W-:Y:S02]  /*0ca0*/  UIADD3 UR7, UPT, UPT, UR12, 0x3, URZ ;  /* 0x000000030c077890 */ /* 0x000fe4000fffe0ff */
[----:B------:R-:W-:-:S04]  /*0cb0*/  ULOP3.LUT UR21, UR9, 0x7ffffff8, URZ, 0xc0, !UPT ;  /* 0x7ffffff809157892 */ /* 0x000fc8000f8ec0ff */
[----:B------:R-:W-:Y:S02]  /*0cc0*/  UIADD3 UR16, UPT, UPT, -UR21, URZ, URZ ;  /* 0x000000ff15107290 */ /* 0x000fe4000fffe1ff */
[----:B0-----:R-:W-:Y:S02]  /*0cd0*/  UIADD3 UR4, UPT, UPT, UR6, 0x7, URZ ;  /* 0x0000000706047890 */ /* 0x001fe4000fffe0ff */
[----:B------:R-:W-:Y:S02]  /*0ce0*/  UIADD3 UR6, UPT, UPT, UR6, 0x3, URZ ;  /* 0x0000000306067890 */ /* 0x000fe4000fffe0ff */
[----:B------:R-:W-:Y:S02]  /*0cf0*/  UIMAD UR10, UR4, UR5, UR12 ;  /* 0x00000005040a72a4 */ /* 0x000fe4000f8e020c */
[----:B------:R-:W-:Y:S02]  /*0d00*/  UIMAD UR11, UR6, UR7, UR12 ;  /* 0x00000007060b72a4 */ /* 0x000fe4000f8e020c */
[----:B------:R-:W-:-:S02]  /*0d10*/  ULOP3.LUT UR4, UR10, 0x7, URZ, 0xc0, !UPT ;  /* 0x000000070a047892 */ /* 0x000fc4000f8ec0ff */
[----:B------:R-:W-:Y:S02]  /*0d20*/  ULOP3.LUT UR5, UR11, 0x3, URZ, 0xc0, !UPT ;  /* 0x000000030b057892 */ /* 0x000fe4000f8ec0ff */
[----:B------:R-:W-:Y:S02]  /*0d30*/  UIADD3 UR4, UPT, UPT, UR4, -0x1, URZ ;  /* 0xffffffff04047890 */ /* 0x000fe4000fffe0ff */
[----:B------:R-:W-:Y:S02]  /*0d40*/  UISETP.NE.AND UP2, UPT, UR5, 0x1, UPT ;  /* 0x000000010500788c */ /* 0x000fe4000bf45270 */
[----:B------:R-:W-:-:S03]  /*0d50*/  UISETP.GE.U32.AND UP1, UPT, UR4, 0x3, UPT ;  /* 0x000000030400788c */ /* 0x000fc6000bf26070 */
[----:B------:R-:W-:-:S08]  /*0d60*/  UMOV UR4, URZ ;  /* 0x000000ff00047c82 */ /* 0x000fd00008000000 */
.L_x_71:
[----:B0-----:R-:W0:Y:S01]  /*0d70*/  S2UR UR17, SR_CTAID.X ;  /* 0x00000000001179c3 */ /* 0x001e220000002500 */
[----:B------:R-:W0:Y:S02]  /*0d80*/  LDCU UR5, c[0x0][0x3c8] ;  /* 0x00007900ff0577ac */ /* 0x000e240008000800 */
[----:B0-----:R-:W-:-:S03]  /*0d90*/  UIMAD UR17, UR17, UR5, UR4 ;  /* 0x00000005111172a4 */ /* 0x001fc6000f8e0204 */
[----:B------:R-:W-:-:S09]  /*0da0*/  UMOV UR5, URZ ;  /* 0x000000ff00057c82 */ /* 0x000fd20008000000 */
.L_x_70:
[----:B0-----:R-:W0:Y:S01]  /*0db0*/  LDC R4, c[0x0][0x3a8] ;  /* 0x0000ea00ff047b82 */ /* 0x001e220000000800 */
[----:B------:R-:W1:Y:S01]  /*0dc0*/  LDCU UR6, c[0x0][0x3c4] ;  /* 0x00007880ff0677ac */ /* 0x000e620008000800 */
[----:B------:R-:W-:Y:S01]  /*0dd0*/  IADD3 R3, PT, PT, R0, UR4, RZ ;  /* 0x0000000400037c10 */ /* 0x000fe2000fffe0ff */
[----:B-1----:R-:W-:-:S03]  /*0de0*/  UIADD3 UR18, UPT, UPT, UR5, -UR6, URZ ;  /* 0x8000000605127290 */ /* 0x002fc6000fffe0ff */
[----:B------:R-:W-:Y:S01]  /*0df0*/  UMOV UR6, URZ ;  /* 0x000000ff00067c82 */ /* 0x000fe20008000000 */
[----:B0-----:R-:W-:Y:S01]  /*0e00*/  IMAD R3, R3, R4, UR5 ;  /* 0x0000000503037e24 */ /* 0x001fe2000f8e0204 */
[----:B------:R-:W-:-:S06]  /*0e10*/  UIADD3 UR5, UPT, UPT, UR5, 0x1, URZ ;  /* 0x0000000105057890 */ /* 0x000fcc000fffe0ff */
[----:B------:R-:W-:-:S13]  /*0e20*/  ISETP.NE.AND P5, PT, R4, UR5, PT ;  /* 0x0000000504007c0c */ /* 0x000fda000bfa5270 */
.L_x_69:
[----:B0-----:R-:W0:Y:S01]  /*0e30*/  LDCU UR19, c[0x0][0x3c4] ;  /* 0x00007880ff1377ac */ /* 0x001e220008000800 */
[----:B------:R-:W-:Y:S01]  /*0e40*/  HFMA2 R4, -RZ, RZ, 0, 0 ;  /* 0x00000000ff047431 */ /* 0x000fe200000001ff */
[----:B------:R-:W-:Y:S01]  /*0e50*/  UMOV UR7, URZ ;  /* 0x000000ff00077c82 */ /* 0x000fe20008000000 */
[----:B0-----:R-:W-:Y:S02]  /*0e60*/  UIADD3 UR25, UPT, UPT, UR6, -UR19, URZ ;  /* 0x8000001306197290 */ /* 0x001fe4000fffe0ff */
[----:B------:R-:W-:-:S12]  /*0e70*/  UIADD3 UR19, UPT, UPT, UR6, 0x3, -UR19 ;  /* 0x0000000306137890 */ /* 0x000fd8000fffe813 */
.L_x_68:
[----:B------:R-:W0:Y:S01]  /*0e80*/  LDCU UR13, c[0x0][0x3cc] ;  /* 0x00007980ff0d77ac */ /* 0x000e220008000800 */
[----:B------:R-:W-:Y:S02]  /*0e90*/  UIADD3 UR22, UPT, UPT, UR18, UR7, URZ ;  /* 0x0000000712167290 */ /* 0x000fe4000fffe0ff */
[----:B------:R-:W-:Y:S01]  /*0ea0*/  UMOV UR12, UR7 ;  /* 0x00000007000c7c82 */ /* 0x000fe20008000000 */
[----:B------:R-:W-:-:S04]  /*0eb0*/  UIADD3 UR7, UPT, UPT, UR7, 0x1, URZ ;  /* 0x0000000107077890 */ /* 0x000fc8000fffe0ff */
[----:B------:R-:W-:Y:S02]  /*0ec0*/  UISETP.NE.AND UP3, UPT, UR7, UR8, UPT ;  /* 0x000000080700728c */ /* 0x000fe4000bf65270 */
[----:B0-----:R-:W-:Y:S02]  /*0ed0*/  UISETP.GE.AND UP0, UPT, UR22, UR13, UPT ;  /* 0x0000000d1600728c */ /* 0x001fe4000bf06270 */
[----:B------:R-:W-:Y:S02]  /*0ee0*/  UIMAD UR20, UR17, UR13, UR22 ;  /* 0x0000000d111472a4 */ /* 0x000fe4000f8e0216 */
[----:B------:R-:W-:-:S09]  /*0ef0*/  UISETP.GT.AND UP0, UPT, UR22, -0x1, !UP0 ;  /* 0xffffffff1600788c */ /* 0x000fd2000c704270 */
[----:B------:R-:W-:Y:S05]  /*0f00*/  BRA.U !UP0, `(.L_x_63) ;  /* 0x0000000908407547 */ /* 0x000fea000b800000 */
[----:B------:R-:W-:Y:S01]  /*0f10*/  UISETP.GE.U32.AND UP0, UPT, UR9, 0x8, UPT ;  /* 0x000000080900788c */ /* 0x000fe2000bf06070 */
[----:B------:R-:W-:Y:S01]  /*0f20*/  IADD3 R5, PT, PT, R2, UR12, RZ ;  /* 0x0000000c02057c10 */ /* 0x000fe2000fffe0ff */
[----:B------:R-:W-:-:S04]  /*0f30*/  HFMA2 R6, -RZ, RZ, 0, 0 ;  /* 0x00000000ff067431 */ /* 0x000fc800000001ff */
[----:B------:R-:W-:-:S03]  /*0f40*/  IMAD R5, R5, UR9, RZ ;  /* 0x0000000905057c24 */ /* 0x000fc6000f8e02ff */
[----:B------:R-:W-:Y:S05]  /*0f50*/  BRA.U !UP0, `(.L_x_64) ;  /* 0x0000000508047547 */ /* 0x000fea000b800000 */
[----:B------:R-:W0:Y:S01]  /*0f60*/  LDCU UR12, c[0x0][0x3d0] ;  /* 0x00007a00ff0c77ac */ /* 0x000e220008000800 */
[----:B----4-:R-:W-:Y:S01]  /*0f70*/  MOV R10, R5 ;  /* 0x00000005000a7202 */ /* 0x010fe20000000f00 */
[----:B------:R-:W-:Y:S01]  /*0f80*/  UMOV UR13, UR16 ;  /* 0x00000010000d7c82 */ /* 0x000fe20008000000 */
[----:B0-----:R-:W-:-:S06]  /*0f90*/  UIMAD UR12, UR20, UR12, UR25 ;  /* 0x0000000c140c72a4 */ /* 0x001fcc000f8e0219 */
[----:B------:R-:W-:Y:S01]  /*0fa0*/  MOV R11, UR12 ;  /* 0x0000000c000b7c02 */ /* 0x000fe20008000f00 */
[----:B------:R-:W-:-:S06]  /*0fb0*/  UMOV UR12, UR19 ;  /* 0x00000013000c7c82 */ /* 0x000fcc0008000000 */
.L_x_65:
[----:B------:R-:W0:Y:S01]  /*0fc0*/  LDC R16, c[0x0][0x3d0] ;  /* 0x0000f400ff107b82 */ /* 0x000e220000000800 */
[----:B------:R-:W-:Y:S02]  /*0fd0*/  UIADD3 UR22, UPT, UPT, UR12, -0x3, URZ ;  /* 0xfffffffd0c167890 */ /* 0x000fe4000fffe0ff */
[----:B------:R-:W-:-:S05]  /*0fe0*/  UIADD3 UR23, UPT, UPT, UR12, -0x2, URZ ;  /* 0xfffffffe0c177890 */ /* 0x000fca000fffe0ff */
[----:B------:R-:W1:Y:S08]  /*0ff0*/  LDC.64 R6, c[0x0][0x380] ;  /* 0x0000e000ff067b82 */ /* 0x000e700000000a00 */
[----:B------:R-:W2:Y:S01]  /*1000*/  LDC.64 R8, c[0x0][0x388] ;  /* 0x0000e200ff087b82 */ /* 0x000ea20000000a00 */
[C---:B0-----:R-:W-:Y:S02]  /*1010*/  ISETP.LE.AND P1, PT, R16.reuse, UR22, PT ;  /* 0x0000001610007c0c */ /* 0x041fe4000bf23270 */
[----:B------:R-:W-:-:S02]  /*1020*/  ISETP.LE.AND P3, PT, R16, UR23, PT ;  /* 0x0000001710007c0c */ /* 0x000fc4000bf63270 */
[----:B------:R-:W-:Y:S02]  /*1030*/  ISETP.GT.OR P1, PT, RZ, UR22, P1 ;  /* 0x00000016ff007c0c */ /* 0x000fe40008f24670 */
[----:B------:R-:W-:Y:S01]  /*1040*/  ISETP.GT.OR P3, PT, RZ, UR23, P3 ;  /* 0x00000017ff007c0c */ /* 0x000fe20009f64670 */
[----:B-1----:R-:W-:-:S04]  /*1050*/  IMAD.WIDE R6, R11, 0x4, R6 ;  /* 0x000000040b067825 */ /* 0x002fc800078e0206 */
[----:B--2---:R-:W-:-:S06]  /*1060*/  IMAD.WIDE R8, R10, 0x4, R8 ;  /* 0x000000040a087825 */ /* 0x004fcc00078e0208 */
[----:B------:R-:W2:Y:S04]  /*1070*/  @!P1 LDG.E R13, desc[UR14][R6.64] ;  /* 0x0000000e060d9981 */ /* 0x000ea8000c1e1900 */
[----:B------:R-:W2:Y:S04]  /*1080*/  @!P1 LDG.E R12, desc[UR14][R8.64] ;  /* 0x0000000e080c9981 */ /* 0x000ea8000c1e1900 */
[----:B------:R-:W3:Y:S04]  /*1090*/  @!P3 LDG.E R15, desc[UR14][R6.64+0x4] ;  /* 0x0000040e060fb981 */ /* 0x000ee8000c1e1900 */
[----:B------:R-:W3:Y:S01]  /*10a0*/  @!P3 LDG.E R14, desc[UR14][R8.64+0x4] ;  /* 0x0000040e080eb981 */ /* 0x000ee2000c1e1900 */
[----:B------:R-:W-:-:S02]  /*10b0*/  UIADD3 UR22, UPT, UPT, UR12, -0x1, URZ ;  /* 0xffffffff0c167890 */ /* 0x000fc4000fffe0ff */
[C---:B------:R-:W-:Y:S01]  /*10c0*/  ISETP.LE.AND P2, PT, R16.reuse, UR12, PT ;  /* 0x0000000c10007c0c */ /* 0x040fe2000bf43270 */
[----:B------:R-:W-:Y:S02]  /*10d0*/  UIADD3 UR23, UPT, UPT, UR12, 0x1, URZ ;  /* 0x000000010c177890 */ /* 0x000fe4000fffe0ff */
[----:B------:R-:W-:Y:S02]  /*10e0*/  UIADD3 UR24, UPT, UPT, UR12, 0x3, URZ ;  /* 0x000000030c187890 */ /* 0x000fe4000fffe0ff */
[----:B------:R-:W-:Y:S02]  /*10f0*/  ISETP.GT.OR P2, PT, RZ, UR12, P2 ;  /* 0x0000000cff007c0c */ /* 0x000fe40009744670 */
[C---:B------:R-:W-:Y:S02]  /*1100*/  ISETP.LE.AND P0, PT, R16.reuse, UR22, PT ;  /* 0x0000001610007c0c */ /* 0x040fe4000bf03270 */
[----:B------:R-:W-:Y:S02]  /*1110*/  ISETP.LE.AND P6, PT, R16, UR23, PT ;  /* 0x0000001710007c0c */ /* 0x000fe4000bfc3270 */
[----:B------:R-:W-:Y:S01]  /*1120*/  ISETP.GT.OR P0, PT, RZ, UR22, P0 ;  /* 0x00000016ff007c0c */ /* 0x000fe20008704670 */
[----:B------:R-:W-:-:S06]  /*1130*/  UIADD3 UR22, UPT, UPT, UR12, 0x2, URZ ;  /* 0x000000020c167890 */ /* 0x000fcc000fffe0ff */
[----:B------:R-:W-:-:S04]  /*1140*/  ISETP.LE.AND P4, PT, R16, UR22, PT ;  /* 0x0000001610007c0c */ /* 0x000fc8000bf83270 */
[----:B------:R-:W-:-:S13]  /*1150*/  ISETP.GT.OR P4, PT, RZ, UR22, P4 ;  /* 0x00000016ff007c0c */ /* 0x000fda000a784670 */
[----:B------:R-:W4:Y:S04]  /*1160*/  @!P4 LDG.E R19, desc[UR14][R6.64+0x14] ;  /* 0x0000140e0613c981 */ /* 0x000f28000c1e1900 */
[----:B------:R-:W4:Y:S01]  /*1170*/  @!P4 LDG.E R18, desc[UR14][R8.64+0x14] ;  /* 0x0000140e0812c981 */ /* 0x000f22000c1e1900 */
[----:B--2---:R-:W-:Y:S01]  /*1180*/  @!P1 FFMA R4, R13, R12, R4 ;  /* 0x0000000c0d049223 */ /* 0x004fe20000000004 */
[----:B------:R-:W-:Y:S01]  /*1190*/  ISETP.GT.OR P1, PT, RZ, UR23, P6 ;  /* 0x00000017ff007c0c */ /* 0x000fe2000b724670 */
[----:B------:R-:W-:Y:S01]  /*11a0*/  UIADD3 UR23, UPT, UPT, UR12, 0x4, URZ ;  /* 0x000000040c177890 */ /* 0x000fe2000fffe0ff */
[----:B------:R-:W2:Y:S04]  /*11b0*/  @!P0 LDG.E R13, desc[UR14][R6.64+0x8] ;  /* 0x0000080e060d8981 */ /* 0x000ea8000c1e1900 */
[----:B------:R-:W2:Y:S01]  /*11c0*/  @!P0 LDG.E R12, desc[UR14][R8.64+0x8] ;  /* 0x0000080e080c8981 */ /* 0x000ea2000c1e1900 */
[----:B---3--:R-:W-:Y:S01]  /*11d0*/  @!P3 FFMA R4, R15, R14, R4 ;  /* 0x0000000e0f04b223 */ /* 0x008fe20000000004 */
[----:B------:R-:W-:-:S02]  /*11e0*/  ISETP.LE.AND P3, PT, R16, UR24, PT ;  /* 0x0000001810007c0c */ /* 0x000fc4000bf63270 */
[----:B------:R-:W-:Y:S01]  /*11f0*/  ISETP.LE.AND P6, PT, R16, UR23, PT ;  /* 0x0000001710007c0c */ /* 0x000fe2000bfc3270 */
[----:B------:R-:W3:Y:S01]  /*1200*/  @!P2 LDG.E R15, desc[UR14][R6.64+0xc] ;  /* 0x00000c0e060fa981 */ /* 0x000ee2000c1e1900 */
[----:B------:R-:W-:-:S03]  /*1210*/  ISETP.GT.OR P3, PT, RZ, UR24, P3 ;  /* 0x00000018ff007c0c */ /* 0x000fc60009f64670 */
[----:B------:R-:W3:Y:S01]  /*1220*/  @!P2 LDG.E R14, desc[UR14][R8.64+0xc] ;  /* 0x00000c0e080ea981 */ /* 0x000ee2000c1e1900 */
[----:B------:R-:W-:-:S03]  /*1230*/  ISETP.GT.OR P6, PT, RZ, UR23, P6 ;  /* 0x00000017ff007c0c */ /* 0x000fc6000b7c4670 */
[----:B------:R-:W5:Y:S04]  /*1240*/  @!P1 LDG.E R17, desc[UR14][R6.64+0x10] ;  /* 0x0000100e06119981 */ /* 0x000f68000c1e1900 */
[----:B------:R-:W5:Y:S04]  /*1250*/  @!P1 LDG.E R16, desc[UR14][R8.64+0x10] ;  /* 0x0000100e08109981 */ /* 0x000f68000c1e1900 */
[----:B------:R-:W4:Y:S04]  /*1260*/  @!P3 LDG.E R21, desc[UR14][R6.64+0x18] ;  /* 0x0000180e0615b981 */ /* 0x000f28000c1e1900 */
[----:B------:R-:W4:Y:S04]  /*1270*/  @!P3 LDG.E R20, desc[UR14][R8.64+0x18] ;  /* 0x0000180e0814b981 */ /* 0x000f28000c1e1900 */
[----:B------:R-:W4:Y:S04]  /*1280*/  @!P6 LDG.E R23, desc[UR14][R6.64+0x1c] ;  /* 0x00001c0e0617e981 */ /* 0x000f28000c1e1900 */
[----:B------:R-:W4:Y:S01]  /*1290*/  @!P6 LDG.E R22, desc[UR14][R8.64+0x1c] ;  /* 0x00001c0e0816e981 */ /* 0x000f22000c1e1900 */
[----:B------:R-:W-:-:S04]  /*12a0*/  UIADD3 UR13, UPT, UPT, UR13, 0x8, URZ ;  /* 0x000000080d0d7890 */ /* 0x000fc8000fffe0ff */
[----:B------:R-:W-:Y:S01]  /*12b0*/  UISETP.NE.AND UP0, UPT, UR13, URZ, UPT ;  /* 0x000000ff0d00728c */ /* 0x000fe2000bf05270 */
[----:B------:R-:W-:Y:S02]  /*12c0*/  IADD3 R11, PT, PT, R11, 0x8, RZ ;  /* 0x000000080b0b7810 */ /* 0x000fe40007ffe0ff */
[----:B------:R-:W-:Y:S01]  /*12d0*/  IADD3 R10, PT, PT, R10, 0x8, RZ ;  /* 0x000000080a0a7810 */ /* 0x000fe20007ffe0ff */
[----:B------:R-:W-:Y:S01]  /*12e0*/  UIADD3 UR12, UPT, UPT, UR12, 0x8, URZ ;  /* 0x000000080c0c7890 */ /* 0x000fe2000fffe0ff */
[----:B--2---:R-:W-:-:S04]  /*12f0*/  @!P0 FFMA R4, R13, R12, R4 ;  /* 0x0000000c0d048223 */ /* 0x004fc80000000004 */
[----:B---3--:R-:W-:-:S04]  /*1300*/  @!P2 FFMA R4, R15, R14, R4 ;  /* 0x0000000e0f04a223 */ /* 0x008fc80000000004 */
[----:B-----5:R-:W-:-:S04]  /*1310*/  @!P1 FFMA R4, R17, R16, R4 ;  /* 0x0000001011049223 */ /* 0x020fc80000000004 */
[----:B----4-:R-:W-:-:S04]  /*1320*/  @!P4 FFMA R4, R19, R18, R4 ;  /* 0x000000121304c223 */ /* 0x010fc80000000004 */
[----:B------:R-:W-:-:S04]  /*1330*/  @!P3 FFMA R4, R21, R20, R4 ;  /* 0x000000141504b223 */ /* 0x000fc80000000004 */
[----:B------:R-:W-:Y:S01]  /*1340*/  @!P6 FFMA R4, R23, R22, R4 ;  /* 0x000000161704e223 */ /* 0x000fe20000000004 */
[----:B------:R-:W-:Y:S06]  /*1350*/  BRA.U UP0, `(.L_x_65) ;  /* 0xfffffffd00187547 */ /* 0x000fec000b83ffff */
[----:B------:R-:W-:-:S07]  /*1360*/  MOV R6, UR21 ;  /* 0x0000001500067c02 */ /* 0x000fce0008000f00 */
.L_x_64:
[----:B------:R-:W-:-:S09]  /*1370*/  ULOP3.LUT UP0, URZ, UR9, 0x7, URZ, 0xc0, !UPT ;  /* 0x0000000709ff7892 */ /* 0x000fd2000f80c0ff */
[----:B------:R-:W-:Y:S05]  /*1380*/  BRA.U !UP0, `(.L_x_63) ;  /* 0x0000000508207547 */ /* 0x000fea000b800000 */
[----:B------:R-:W-:Y:S01]  /*1390*/  ULOP3.LUT UP0, URZ, UR10, 0x3, URZ, 0xc0, !UPT ;  /* 0x000000030aff7892 */ /* 0x000fe2000f80c0ff */
[----:B------:R-:W-:Y:S10]  /*13a0*/  BRA.U !UP1, `(.L_x_66) ;  /* 0x0000000109807547 */ /* 0x000ff4000b800000 */
[----:B----4-:R-:W0:Y:S01]  /*13b0*/  LDC R16, c[0x0][0x3d0] ;  /* 0x0000f400ff107b82 */ /* 0x010e220000000800 */
[----:B------:R-:W-:Y:S02]  /*13c0*/  IADD3 R15, PT, PT, R6, UR25, RZ ;  /* 0x00000019060f7c10 */ /* 0x000fe4000fffe0ff */
[----:B------:R-:W-:Y:S02]  /*13d0*/  IADD3 R13, PT, PT, R5, R6, RZ ;  /* 0x00000006050d7210 */ /* 0x000fe40007ffe0ff */
[C---:B------:R-:W-:Y:S01]  /*13e0*/  IADD3 R12, PT, PT, R15.reuse, 0x2, RZ ;  /* 0x000000020f0c7810 */ /* 0x040fe20007ffe0ff */
[C---:B------:R-:W-:Y:S01]  /*13f0*/  VIADD R7, R15.reuse, 0x1 ;  /* 0x000000010f077836 */ /* 0x040fe20000000000 */
[C---:B------:R-:W-:Y:S01]  /*1400*/  IADD3 R14, PT, PT, R15.reuse, 0x3, RZ ;  /* 0x000000030f0e7810 */ /* 0x040fe20007ffe0ff */
[----:B------:R-:W1:Y:S08]  /*1410*/  LDC.64 R8, c[0x0][0x380] ;  /* 0x0000e000ff087b82 */ /* 0x000e700000000a00 */
[----:B------:R-:W2:Y:S01]  /*1420*/  LDC.64 R10, c[0x0][0x388] ;  /* 0x0000e200ff0a7b82 */ /* 0x000ea20000000a00 */
[----:B0-----:R-:W-:-:S02]  /*1430*/  ISETP.GE.AND P1, PT, R15, R16, PT ;  /* 0x000000100f00720c */ /* 0x001fc40003f26270 */
[-C--:B------:R-:W-:Y:S02]  /*1440*/  ISETP.GE.AND P0, PT, R7, R16.reuse, PT ;  /* 0x000000100700720c */ /* 0x080fe40003f06270 */
[----:B------:R-:W-:Y:S02]  /*1450*/  ISETP.LT.OR P1, PT, R15, RZ, P1 ;  /* 0x000000ff0f00720c */ /* 0x000fe40000f21670 */
[----:B------:R-:W-:Y:S01]  /*1460*/  ISETP.LT.OR P0, PT, R7, RZ, P0 ;  /* 0x000000ff0700720c */ /* 0x000fe20000701670 */
[----:B------:R-:W-:Y:S01]  /*1470*/  IMAD R7, R16, UR20, R15 ;  /* 0x0000001410077c24 */ /* 0x000fe2000f8e020f */
[-C--:B------:R-:W-:Y:S02]  /*1480*/  ISETP.GE.AND P2, PT, R12, R16.reuse, PT ;  /* 0x000000100c00720c */ /* 0x080fe40003f46270 */
[----:B------:R-:W-:Y:S01]  /*1490*/  ISETP.GE.AND P3, PT, R14, R16, PT ;  /* 0x000000100e00720c */ /* 0x000fe20003f66270 */
[----:B-1----:R-:W-:Y:S01]  /*14a0*/  IMAD.WIDE R8, R7, 0x4, R8 ;  /* 0x0000000407087825 */ /* 0x002fe200078e0208 */
[----:B------:R-:W-:-:S02]  /*14b0*/  ISETP.LT.OR P2, PT, R12, RZ, P2 ;  /* 0x000000ff0c00720c */ /* 0x000fc40001741670 */
[----:B------:R-:W-:Y:S01]  /*14c0*/  ISETP.LT.OR P3, PT, R14, RZ, P3 ;  /* 0x000000ff0e00720c */ /* 0x000fe20001f61670 */
[----:B--2---:R-:W-:Y:S02]  /*14d0*/  IMAD.WIDE R10, R13, 0x4, R10 ;  /* 0x000000040d0a7825 */ /* 0x004fe400078e020a */
[----:B------:R-:W2:Y:S04]  /*14e0*/  @!P1 LDG.E R7, desc[UR14][R8.64] ;  /* 0x0000000e08079981 */ /* 0x000ea8000c1e1900 */
[----:B------:R-:W2:Y:S04]  /*14f0*/  @!P1 LDG.E R12, desc[UR14][R10.64] ;  /* 0x0000000e0a0c9981 */ /* 0x000ea8000c1e1900 */
[----:B------:R-:W3:Y:S04]  /*1500*/  @!P0 LDG.E R13, desc[UR14][R8.64+0x4] ;  /* 0x0000040e080d8981 */ /* 0x000ee8000c1e1900 */
[----:B------:R-:W3:Y:S04]  /*1510*/  @!P0 LDG.E R14, desc[UR14][R10.64+0x4] ;  /* 0x0000040e0a0e8981 */ /* 0x000ee8000c1e1900 */
[----:B------:R-:W4:Y:S04]  /*1520*/  @!P2 LDG.E R15, desc[UR14][R8.64+0x8] ;  /* 0x0000080e080fa981 */ /* 0x000f28000c1e1900 */
[----:B------:R-:W4:Y:S04]  /*1530*/  @!P2 LDG.E R16, desc[UR14][R10.64+0x8] ;  /* 0x0000080e0a10a981 */ /* 0x000f28000c1e1900 */
[----:B------:R-:W5:Y:S04]  /*1540*/  @!P3 LDG.E R17, desc[UR14][R8.64+0xc] ;  /* 0x00000c0e0811b981 */ /* 0x000f68000c1e1900 */
[----:B------:R-:W5:Y:S01]  /*1550*/  @!P3 LDG.E R18, desc[UR14][R10.64+0xc] ;  /* 0x00000c0e0a12b981 */ /* 0x000f62000c1e1900 */
[----:B------:R-:W-:Y:S01]  /*1560*/  IADD3 R6, PT, PT, R6, 0x4, RZ ;  /* 0x0000000406067810 */ /* 0x000fe20007ffe0ff */
[----:B--2---:R-:W-:-:S04]  /*1570*/  @!P1 FFMA R4, R7, R12, R4 ;  /* 0x0000000c07049223 */ /* 0x004fc80000000004 */
[----:B---3--:R-:W-:-:S04]  /*1580*/  @!P0 FFMA R4, R13, R14, R4 ;  /* 0x0000000e0d048223 */ /* 0x008fc80000000004 */
[----:B----4-:R-:W-:-:S04]  /*1590*/  @!P2 FFMA R4, R15, R16, R4 ;  /* 0x000000100f04a223 */ /* 0x010fc80000000004 */
[----:B-----5:R-:W-:-:S07]  /*15a0*/  @!P3 FFMA R4, R17, R18, R4 ;  /* 0x000000121104b223 */ /* 0x020fce0000000004 */
.L_x_66:
[----:B------:R-:W-:Y:S05]  /*15b0*/  BRA.U !UP0, `(.L_x_63) ;  /* 0x0000000108947547 */ /* 0x000fea000b800000 */
[----:B------:R-:W-:Y:S01]  /*15c0*/  ULOP3.LUT UP0, URZ, UR11, 0x1, URZ, 0xc0, !UPT ;  /* 0x000000010bff7892 */ /* 0x000fe2000f80c0ff */
[----:B------:R-:W-:Y:S10]  /*15d0*/  BRA.U !UP2, `(.L_x_67) ;  /* 0x000000010a507547 */ /* 0x000ff4000b800000 */
[----:B----4-:R-:W0:Y:S01]  /*15e0*/  LDC R14, c[0x0][0x3d0] ;  /* 0x0000f400ff0e7b82 */ /* 0x010e220000000800 */
[----:B------:R-:W-:Y:S02]  /*15f0*/  IADD3 R7, PT, PT, R6, UR25, RZ ;  /* 0x0000001906077c10 */ /* 0x000fe4000fffe0ff */
[----:B------:R-:W-:Y:S02]  /*1600*/  IADD3 R13, PT, PT, R5, R6, RZ ;  /* 0x00000006050d7210 */ /* 0x000fe40007ffe0ff */
[----:B------:R-:W-:-:S03]  /*1610*/  IADD3 R12, PT, PT, R7, 0x1, RZ ;  /* 0x00000001070c7810 */ /* 0x000fc60007ffe0ff */
[----:B------:R-:W1:Y:S08]  /*1620*/  LDC.64 R8, c[0x0][0x380] ;  /* 0x0000e000ff087b82 */ /* 0x000e700000000a00 */
[----:B------:R-:W2:Y:S01]  /*1630*/  LDC.64 R10, c[0x0][0x388] ;  /* 0x0000e200ff0a7b82 */ /* 0x000ea20000000a00 */
[-C--:B0-----:R-:W-:Y:S02]  /*1640*/  ISETP.GE.AND P0, PT, R7, R14.reuse, PT ;  /* 0x0000000e0700720c */ /* 0x081fe40003f06270 */
[----:B------:R-:W-:-:S02]  /*1650*/  ISETP.GE.AND P1, PT, R12, R14, PT ;  /* 0x0000000e0c00720c */ /* 0x000fc40003f26270 */
[----:B------:R-:W-:Y:S01]  /*1660*/  ISETP.LT.OR P0, PT, R7, RZ, P0 ;  /* 0x000000ff0700720c */ /* 0x000fe20000701670 */
[----:B------:R-:W-:Y:S01]  /*1670*/  IMAD R7, R14, UR20, R7 ;  /* 0x000000140e077c24 */ /* 0x000fe2000f8e0207 */
[----:B------:R-:W-:-:S03]  /*1680*/  ISETP.LT.OR P1, PT, R12, RZ, P1 ;  /* 0x000000ff0c00720c */ /* 0x000fc60000f21670 */
[----:B-1----:R-:W-:-:S04]  /*1690*/  IMAD.WIDE R8, R7, 0x4, R8 ;  /* 0x0000000407087825 */ /* 0x002fc800078e0208 */
[----:B--2---:R-:W-:-:S04]  /*16a0*/  IMAD.WIDE R10, R13, 0x4, R10 ;  /* 0x000000040d0a7825 */ /* 0x004fc800078e020a */
[----:B------:R-:W2:Y:S04]  /*16b0*/  @!P0 LDG.E R7, desc[UR14][R8.64] ;  /* 0x0000000e08078981 */ /* 0x000ea8000c1e1900 */
[----:B------:R-:W2:Y:S04]  /*16c0*/  @!P0 LDG.E R12, desc[UR14][R10.64] ;  /* 0x0000000e0a0c8981 */ /* 0x000ea8000c1e1900 */
[----:B------:R-:W3:Y:S04]  /*16d0*/  @!P1 LDG.E R13, desc[UR14][R8.64+0x4] ;  /* 0x0000040e080d9981 */ /* 0x000ee8000c1e1900 */
[----:B------:R-:W3:Y:S01]  /*16e0*/  @!P1 LDG.E R14, desc[UR14][R10.64+0x4] ;  /* 0x0000040e0a0e9981 */ /* 0x000ee2000c1e1900 */
[----:B------:R-:W-:Y:S01]  /*16f0*/  IADD3 R6, PT, PT, R6, 0x2, RZ ;  /* 0x0000000206067810 */ /* 0x000fe20007ffe0ff */
[----:B--2---:R-:W-:-:S04]  /*1700*/  @!P0 FFMA R4, R7, R12, R4 ;  /* 0x0000000c07048223 */ /* 0x004fc80000000004 */
[----:B---3--:R-:W-:-:S07]  /*1710*/  @!P1 FFMA R4, R13, R14, R4 ;  /* 0x0000000e0d049223 */ /* 0x008fce0000000004 */
.L_x_67:
[----:B------:R-:W-:Y:S05]  /*1720*/  BRA.U !UP0, `(.L_x_63) ;  /* 0x0000000108387547 */ /* 0x000fea000b800000 */
[----:B----4-:R-:W0:Y:S01]  /*1730*/  LDC R12, c[0x0][0x3d0] ;  /* 0x0000f400ff0c7b82 */ /* 0x010e220000000800 */
[----:B------:R-:W-:-:S04]  /*1740*/  IADD3 R7, PT, PT, R6, UR25, RZ ;  /* 0x0000001906077c10 */ /* 0x000fc8000fffe0ff */
[----:B0-----:R-:W-:-:S04]  /*1750*/  ISETP.GE.AND P0, PT, R7, R12, PT ;  /* 0x0000000c0700720c */ /* 0x001fc80003f06270 */
[----:B------:R-:W-:-:S13]  /*1760*/  ISETP.LT.OR P0, PT, R7, RZ, P0 ;  /* 0x000000ff0700720c */ /* 0x000fda0000701670 */
[----:B------:R-:W-:Y:S05]  /*1770*/  @P0 BRA `(.L_x_63) ;  /* 0x0000000000240947 */ /* 0x000fea0003800000 */
[----:B------:R-:W0:Y:S01]  /*1780*/  LDC.64 R8, c[0x0][0x380] ;  /* 0x0000e000ff087b82 */ /* 0x000e220000000a00 */
[----:B------:R-:W-:Y:S01]  /*1790*/  IMAD R7, R12, UR20, R7 ;  /* 0x000000140c077c24 */ /* 0x000fe2000f8e0207 */
[----:B------:R-:W-:-:S06]  /*17a0*/  IADD3 R5, PT, PT, R5, R6, RZ ;  /* 0x0000000605057210 */ /* 0x000fcc0007ffe0ff */
[----:B------:R-:W1:Y:S01]  /*17b0*/  LDC.64 R10, c[0x0][0x388] ;  /* 0x0000e200ff0a7b82 */ /* 0x000e620000000a00 */
[----:B0-----:R-:W-:-:S06]  /*17c0*/  IMAD.WIDE R6, R7, 0x4, R8 ;  /* 0x0000000407067825 */ /* 0x001fcc00078e0208 */
[----:B------:R-:W2:Y:S01]  /*17d0*/  LDG.E R7, desc[UR14][R6.64] ;  /* 0x0000000e06077981 */ /* 0x000ea2000c1e1900 */
[----:B-1----:R-:W-:-:S06]  /*17e0*/  IMAD.WIDE R8, R5, 0x4, R10 ;  /* 0x0000000405087825 */ /* 0x002fcc00078e020a */
[----:B------:R-:W2:Y:S02]  /*17f0*/  LDG.E R8, desc[UR14][R8.64] ;  /* 0x0000000e08087981 */ /* 0x000ea4000c1e1900 */
[----:B--2---:R-:W-:-:S07]  /*1800*/  FFMA R4, R7, R8, R4 ;  /* 0x0000000807047223 */ /* 0x004fce0000000004 */
.L_x_63:
[----:B------:R-:W-:Y:S05]  /*1810*/  BRA.U UP3, `(.L_x_68) ;  /* 0xfffffff503987547 */ /* 0x000fea000b83ffff */
[----:B------:R-:W0:Y:S08]  /*1820*/  LDC R8, c[0x0][0x3ac] ;  /* 0x0000eb00ff087b82 */ /* 0x000e300000000800 */
[----:B------:R-:W1:Y:S01]  /*1830*/  LDC.64 R6, c[0x0][0x398] ;  /* 0x0000e600ff067b82 */ /* 0x000e620000000a00 */
[----:B0-----:R-:W-:Y:S01]  /*1840*/  IMAD R5, R3, R8, UR6 ;  /* 0x0000000603057e24 */ /* 0x001fe2000f8e0208 */
[----:B------:R-:W-:-:S06]  /*1850*/  UIADD3 UR6, UPT, UPT, UR6, 0x1, URZ ;  /* 0x0000000106067890 */ /* 0x000fcc000fffe0ff */
[----:B------:R-:W-:Y:S01]  /*1860*/  ISETP.NE.AND P0, PT, R8, UR6, PT ;  /* 0x0000000608007c0c */ /* 0x000fe2000bf05270 */
[----:B-1----:R-:W-:-:S05]  /*1870*/  IMAD.WIDE R6, R5, 0x4, R6 ;  /* 0x0000000405067825 */ /* 0x002fca00078e0206 */
[----:B------:R0:W-:Y:S07]  /*1880*/  STG.E desc[UR14][R6.64], R4 ;  /* 0x0000000406007986 */ /* 0x0001ee000c10190e */
[----:B------:R-:W-:Y:S05]  /*1890*/  @P0 BRA `(.L_x_69) ;  /* 0xfffffff400640947 */ /* 0x000fea000383ffff */
[----:B------:R-:W-:Y:S05]  /*18a0*/  @P5 BRA `(.L_x_70) ;  /* 0xfffffff400405947 */ /* 0x000fea000383ffff */
[----:B------:R-:W1:Y:S01]  /*18b0*/  LDC R3, c[0x0][0x3a4] ;  /* 0x0000e900ff037b82 */ /* 0x000e620000000800 */
[----:B------:R-:W-:-:S06]  /*18c0*/  UIADD3 UR4, UPT, UPT, UR4, 0x1, URZ ;  /* 0x0000000104047890 */ /* 0x000fcc000fffe0ff */
[----:B-1----:R-:W-:-:S13]  /*18d0*/  ISETP.NE.AND P0, PT, R3, UR4, PT ;  /* 0x0000000403007c0c */ /* 0x002fda000bf05270 */
[----:B------:R-:W-:Y:S05]  /*18e0*/  @!P0 EXIT ;  /* 0x000000000000894d */ /* 0x000fea0003800000 */
[----:B------:R-:W-:Y:S05]  /*18f0*/  BRA `(.L_x_71) ;  /* 0xfffffff4001c7947 */ /* 0x000fea000383ffff */
.L_x_62:
[C---:B----4-:R-:W-:Y:S01]  /*1900*/  LOP3.LUT R12, R5.reuse, 0x7, RZ, 0xc0, !PT ;  /* 0x00000007050c7812 */ /* 0x050fe200078ec0ff */
[----:B------:R-:W-:Y:S01]  /*1910*/  UMOV UR4, URZ ;  /* 0x000000ff00047c82 */ /* 0x000fe20008000000 */
[C---:B------:R-:W-:Y:S02]  /*1920*/  LOP3.LUT R13, R5.reuse, 0x3, RZ, 0xc0, !PT ;  /* 0x00000003050d7812 */ /* 0x040fe400078ec0ff */
[----:B------:R-:W-:Y:S01]  /*1930*/  LOP3.LUT R4, R5, 0x7ffffff8, RZ, 0xc0, !PT ;  /* 0x7ffffff805047812 */ /* 0x000fe200078ec0ff */
[----:B------:R-:W-:-:S05]  /*1940*/  VIADD R2, R12, 0xffffffff ;  /* 0xffffffff0c027836 */ /* 0x000fca0000000000 */
[----:B------:R-:W-:-:S13]  /*1950*/  ISETP.GE.U32.AND P0, PT, R2, 0x3, PT ;  /* 0x000000030200780c */ /* 0x000fda0003f06070 */
.L_x_77:
[----:B------:R-:W-:Y:S01]  /*1960*/  IADD3 R11, PT, PT, R0, UR4, RZ ;  /* 0x00000004000b7c10 */ /* 0x000fe2000fffe0ff */
[----:B01----:R-:W-:-:S06]  /*1970*/  UMOV UR5, URZ ;  /* 0x000000ff00057c82 */ /* 0x003fcc0008000000 */
.L_x_76:
[----:B0-2---:R-:W0:Y:S02]  /*1980*/  LDC.64 R2, c[0x0][0x3a8] ;  /* 0x0000ea00ff027b82 */ /* 0x005e240000000a00 */
[----:B0-----:R-:W-:Y:S01]  /*1990*/  ISETP.GE.U32.AND P2, PT, R3, 0x8, PT ;  /* 0x000000080300780c */ /* 0x001fe20003f46070 */
[----:B------:R-:W-:Y:S01]  /*19a0*/  IMAD R10, R11, R2, UR5 ;  /* 0x000000050b0a7e24 */ /* 0x000fe2000f8e0202 */
[----:B------:R-:W-:-:S06]  /*19b0*/  UIADD3 UR5, UPT, UPT, UR5, 0x1, URZ ;  /* 0x0000000105057890 */ /* 0x000fcc000fffe0ff */
[----:B------:R-:W-:Y:S01]  /*19c0*/  ISETP.NE.AND P1, PT, R2, UR5, PT ;  /* 0x0000000502007c0c */ /* 0x000fe2000bf25270 */
[----:B------:R-:W-:-:S04]  /*19d0*/  HFMA2 R2, -RZ, RZ, 0, 0 ;  /* 0x00000000ff027431 */ /* 0x000fc800000001ff */
[----:B-1----:R-:W-:Y:S08]  /*19e0*/  @!P2 BRA `(.L_x_72) ;  /* 0x000000000040a947 */ /* 0x002ff00003800000 */
[----:B------:R-:W0:Y:S01]  /*19f0*/  LDC.64 R8, c[0x0][0x398] ;  /* 0x0000e600ff087b82 */ /* 0x000e220000000a00 */
[----:B------:R-:W-:-:S05]  /*1a00*/  UMOV UR6, URZ ;  /* 0x000000ff00067c82 */ /* 0x000fca0008000000 */
.L_x_73:
[----:B-1----:R-:W-:Y:S01]  /*1a10*/  IMAD R7, R10, R3, UR6 ;  /* 0x000000060a077e24 */ /* 0x002fe2000f8e0203 */
[----:B------:R-:W-:-:S03]  /*1a20*/  UIADD3 UR6, UPT, UPT, UR6, 0x8, URZ ;  /* 0x0000000806067890 */ /* 0x000fc6000fffe0ff */
[----:B0-----:R-:W-:-:S03]  /*1a30*/  IMAD.WIDE R6, R7, 0x4, R8 ;  /* 0x0000000407067825 */ /* 0x001fc600078e0208 */
[----:B------:R-:W-:Y:S02]  /*1a40*/  ISETP.NE.AND P2, PT, R4, UR6, PT ;  /* 0x0000000604007c0c */ /* 0x000fe4000bf45270 */
[----:B------:R1:W-:Y:S04]  /*1a50*/  STG.E desc[UR14][R6.64], RZ ;  /* 0x000000ff06007986 */ /* 0x0003e8000c10190e */
[----:B------:R1:W-:Y:S04]  /*1a60*/  STG.E desc[UR14][R6.64+0x4], RZ ;  /* 0x000004ff06007986 */ /* 0x0003e8000c10190e */
[----:B------:R1:W-:Y:S04]  /*1a70*/  STG.E desc[UR14][R6.64+0x8], RZ ;  /* 0x000008ff06007986 */ /* 0x0003e8000c10190e */
[----:B------:R1:W-:Y:S04]  /*1a80*/  STG.E desc[UR14][R6.64+0xc], RZ ;  /* 0x00000cff06007986 */ /* 0x0003e8000c10190e */
[----:B------:R1:W-:Y:S04]  /*1a90*/  STG.E desc[UR14][R6.64+0x10], RZ ;  /* 0x000010ff06007986 */ /* 0x0003e8000c10190e */
[----:B------:R1:W-:Y:S04]  /*1aa0*/  STG.E desc[UR14][R6.64+0x14], RZ ;  /* 0x000014ff06007986 */ /* 0x0003e8000c10190e */
[----:B------:R1:W-:Y:S04]  /*1ab0*/  STG.E desc[UR14][R6.64+0x18], RZ ;  /* 0x000018ff06007986 */ /* 0x0003e8000c10190e */
[----:B------:R1:W-:Y:S01]  /*1ac0*/  STG.E desc[UR14][R6.64+0x1c], RZ ;  /* 0x00001cff06007986 */ /* 0x0003e2000c10190e */
[----:B------:R-:W-:Y:S05]  /*1ad0*/  @P2 BRA `(.L_x_73) ;  /* 0xfffffffc00cc2947 */ /* 0x000fea000383ffff */
[----:B------:R-:W-:-:S07]  /*1ae0*/  MOV R2, R4 ;  /* 0x0000000400027202 */ /* 0x000fce0000000f00 */
.L_x_72:
[----:B------:R-:W-:-:S13]  /*1af0*/  ISETP.NE.AND P2, PT, R12, RZ, PT ;  /* 0x000000ff0c00720c */ /* 0x000fda0003f45270 */
[----:B------:R-:W-:Y:S05]  /*1b00*/  @!P2 BRA `(.L_x_74) ;  /* 0x00000000005ca947 */ /* 0x000fea0003800000 */
[----:B------:R-:W-:Y:S01]  /*1b10*/  ISETP.NE.AND P2, PT, R13, RZ, PT ;  /* 0x000000ff0d00720c */ /* 0x000fe20003f45270 */
[----:B------:R-:W-:-:S12]  /*1b20*/  @!P0 BRA `(.L_x_75) ;  /* 0x0000000000208947 */ /* 0x000fd80003800000 */
[----:B-1----:R-:W0:Y:S01]  /*1b30*/  LDC.64 R6, c[0x0][0x398] ;  /* 0x0000e600ff067b82 */ /* 0x002e220000000a00 */
[----:B------:R-:W-:Y:S01]  /*1b40*/  IMAD R5, R10, R3, R2 ;  /* 0x000000030a057224 */ /* 0x000fe200078e0202 */
[----:B------:R-:W-:-:S03]  /*1b50*/  IADD3 R2, PT, PT, R2, 0x4, RZ ;  /* 0x0000000402027810 */ /* 0x000fc60007ffe0ff */
[----:B0-----:R-:W-:-:S05]  /*1b60*/  IMAD.WIDE R6, R5, 0x4, R6 ;  /* 0x0000000405067825 */ /* 0x001fca00078e0206 */
[----:B------:R0:W-:Y:S04]  /*1b70*/  STG.E desc[UR14][R6.64], RZ ;  /* 0x000000ff06007986 */ /* 0x0001e8000c10190e */
[----:B------:R0:W-:Y:S04]  /*1b80*/  STG.E desc[UR14][R6.64+0x4], RZ ;  /* 0x000004ff06007986 */ /* 0x0001e8000c10190e */
[----:B------:R0:W-:Y:S04]  /*1b90*/  STG.E desc[UR14][R6.64+0x8], RZ ;  /* 0x000008ff06007986 */ /* 0x0001e8000c10190e */
[----:B------:R0:W-:Y:S02]  /*1ba0*/  STG.E desc[UR14][R6.64+0xc], RZ ;  /* 0x00000cff06007986 */ /* 0x0001e4000c10190e */
.L_x_75:
[----:B------:R-:W-:Y:S05]  /*1bb0*/  @!P2 BRA `(.L_x_74) ;  /* 0x000000000030a947 */ /* 0x000fea0003800000 */
[----:B------:R-:W-:Y:S02]  /*1bc0*/  ISETP.NE.AND P2, PT, R13, 0x1, PT ;  /* 0x000000010d00780c */ /* 0x000fe40003f45270 */
[----:B------:R-:W-:-:S11]  /*1bd0*/  LOP3.LUT P3, RZ, R3, 0x1, RZ, 0xc0, !PT ;  /* 0x0000000103ff7812 */ /* 0x000fd6000786c0ff */
[----:B01----:R-:W0:Y:S01]  /*1be0*/  @P2 LDC.64 R6, c[0x0][0x398] ;  /* 0x0000e600ff062b82 */ /* 0x003e220000000a00 */
[----:B------:R-:W-:Y:S01]  /*1bf0*/  @P2 IMAD R5, R10, R3, R2 ;  /* 0x000000030a052224 */ /* 0x000fe200078e0202 */
[----:B------:R-:W-:-:S05]  /*1c00*/  @P2 IADD3 R2, PT, PT, R2, 0x2, RZ ;  /* 0x0000000202022810 */ /* 0x000fca0007ffe0ff */
[----:B------:R-:W-:Y:S01]  /*1c10*/  @P3 IMAD R3, R10, R3, R2 ;  /* 0x000000030a033224 */ /* 0x000fe200078e0202 */
[----:B------:R-:W1:Y:S01]  /*1c20*/  @P3 LDC.64 R8, c[0x0][0x398] ;  /* 0x0000e600ff083b82 */ /* 0x000e620000000a00 */
[----:B0-----:R-:W-:-:S05]  /*1c30*/  @P2 IMAD.WIDE R6, R5, 0x4, R6 ;  /* 0x0000000405062825 */ /* 0x001fca00078e0206 */
[----:B------:R2:W-:Y:S01]  /*1c40*/  @P2 STG.E desc[UR14][R6.64], RZ ;  /* 0x000000ff06002986 */ /* 0x0005e2000c10190e */
[----:B-1----:R-:W-:-:S03]  /*1c50*/  @P3 IMAD.WIDE R2, R3, 0x4, R8 ;  /* 0x0000000403023825 */ /* 0x002fc600078e0208 */
[----:B------:R2:W-:Y:S04]  /*1c60*/  @P2 STG.E desc[UR14][R6.64+0x4], RZ ;  /* 0x000004ff06002986 */ /* 0x0005e8000c10190e */
[----:B------:R2:W-:Y:S02]  /*1c70*/  @P3 STG.E desc[UR14][R2.64], RZ ;  /* 0x000000ff02003986 */ /* 0x0005e4000c10190e */
.L_x_74:
[----:B------:R-:W-:Y:S05]  /*1c80*/  @P1 BRA `(.L_x_76) ;  /* 0xfffffffc003c1947 */ /* 0x000fea000383ffff */
[----:B--2---:R-:W2:Y:S01]  /*1c90*/  LDC R2, c[0x0][0x3a4] ;  /* 0x0000e900ff027b82 */ /* 0x004ea20000000800 */
[----:B------:R-:W-:-:S06]  /*1ca0*/  UIADD3 UR4, UPT, UPT, UR4, 0x1, URZ ;  /* 0x0000000104047890 */ /* 0x000fcc000fffe0ff */
[----:B--2---:R-:W-:-:S13]  /*1cb0*/  ISETP.NE.AND P1, PT, R2, UR4, PT ;  /* 0x0000000402007c0c */ /* 0x004fda000bf25270 */
[----:B------:R-:W-:Y:S05]  /*1cc0*/  @!P1 EXIT ;  /* 0x000000000000994d */ /* 0x000fea0003800000 */
[----:B------:R-:W-:Y:S05]  /*1cd0*/  BRA `(.L_x_77) ;  /* 0xfffffffc00207947 */ /* 0x000fea000383ffff */
.L_x_61:
[C---:B----4-:R-:W-:Y:S01]  /*1ce0*/  LOP3.LUT R11, R5.reuse, 0x7, RZ, 0xc0, !PT ;  /* 0x00000007050b7812 */ /* 0x050fe200078ec0ff */
[----:B------:R-:W-:Y:S01]  /*1cf0*/  UMOV UR4, URZ ;  /* 0x000000ff00047c82 */ /* 0x000fe20008000000 */
[----:B------:R-:W-:Y:S02]  /*1d00*/  LOP3.LUT R12, R5, 0x3, RZ, 0xc0, !PT ;  /* 0x00000003050c7812 */ /* 0x000fe400078ec0ff */
[----:B------:R-:W-:Y:S02]  /*1d10*/  IADD3 R2, PT, PT, R11, -0x1, RZ ;  /* 0xffffffff0b027810 */ /* 0x000fe40007ffe0ff */
[----:B------:R-:W-:Y:S02]  /*1d20*/  LOP3.LUT R10, R5, 0x7ffffff8, RZ, 0xc0, !PT ;  /* 0x7ffffff8050a7812 */ /* 0x000fe400078ec0ff */
[----:B------:R-:W-:-:S13]  /*1d30*/  ISETP.GE.U32.AND P0, PT, R2, 0x3, PT ;  /* 0x000000030200780c */ /* 0x000fda0003f06070 */
.L_x_83:
[----:B0-----:R-:W0:Y:S01]  /*1d40*/  LDCU UR5, c[0x0][0x3a4] ;  /* 0x00007480ff0577ac */ /* 0x001e220008000800 */
[----:B------:R-:W-:Y:S01]  /*1d50*/  IADD3 R9, PT, PT, R0, UR4, RZ ;  /* 0x0000000400097c10 */ /* 0x000fe2000fffe0ff */
[----:B------:R-:W-:-:S04]  /*1d60*/  UIADD3 UR4, UPT, UPT, UR4, 0x1, URZ ;  /* 0x0000000104047890 */ /* 0x000fc8000fffe0ff */
[----:B0-----:R-:W-:-:S03]  /*1d70*/  UISETP.NE.AND UP0, UPT, UR4, UR5, UPT ;  /* 0x000000050400728c */ /* 0x001fc6000bf05270 */
[----:B-12---:R-:W-:-:S08]  /*1d80*/  UMOV UR5, URZ ;  /* 0x000000ff00057c82 */ /* 0x006fd00008000000 */
.L_x_82:
        /* <DEDUP_REMOVED lines=9> */
.L_x_79:
        /* <DEDUP_REMOVED lines=14> */
.L_x_78:
        /* <DEDUP_REMOVED lines=12> */
.L_x_81:
        /* <DEDUP_REMOVED lines=13> */
.L_x_80:
[----:B------:R-:W-:Y:S05]  /*2090*/  @P1 BRA `(.L_x_82) ;  /* 0xfffffffc003c1947 */ /* 0x000fea000383ffff */
[----:B------:R-:W-:Y:S05]  /*20a0*/  BRA.U UP0, `(.L_x_83) ;  /* 0xfffffffd00247547 */ /* 0x000fea000b83ffff */
[----:B------:R-:W-:Y:S05]  /*20b0*/  EXIT ;  /* 0x000000000000794d */ /* 0x000fea0003800000 */
.L_x_84:
        /* <DEDUP_REMOVED lines=12> */
.L_x_273:


//--------------------- .text._Z18gradfilter1_kernelPfS_S_iiiiiiiiiiiiii --------------------------
	.section	.text._Z18gradfilter1_kernelPfS_S_iiiiiiiiiiiiii,"ax",@progbits
	.align	128
        .global         _Z18gradfilter1_kernelPfS_S_iiiiiiiiiiiiii
        .type           _Z18gradfilter1_kernelPfS_S_iiiiiiiiiiiiii,@function
        .size           _Z18gradfilter1_kernelPfS_S_iiiiiiiiiiiiii,(.L_x_274 - _Z18gradfilter1_kernelPfS_S_iiiiiiiiiiiiii)
        .other          _Z18gradfilter1_kernelPfS_S_iiiiiiiiiiiiii,@"STO_CUDA_ENTRY STV_DEFAULT"
_Z18gradfilter1_kernelPfS_S_iiiiiiiiiiiiii:
.text._Z18gradfilter1_kernelPfS_S_iiiiiiiiiiiiii:
[----:B------:R-:W-:Y:S08]  /*0000*/  LDC R1, c[0x0][0x37c] ;  /* 0x0000df00ff017b82 */ /* 0x000ff00000000800 */
[----:B------:R-:W0:Y:S02]  /*0010*/  LDC R3, c[0x0][0x39c] ;  /* 0x0000e700ff037b82 */ /* 0x000e240000000800 */
[----:B0-----:R-:W-:-:S13]  /*0020*/  ISETP.GE.AND P0, PT, R3, 0x1, PT ;  /* 0x000000010300780c */ /* 0x001fda0003f06270 */
[----:B------:R-:W-:Y:S05]  /*0030*/  @!P0 EXIT ;  /* 0x000000000000894d */ /* 0x000fea0003800000 */
[----:B------:R-:W0:Y:S01]  /*0040*/  LDC.64 R6, c[0x0][0x3a0] ;  /* 0x0000e800ff067b82 */ /* 0x000e220000000a00 */
[----:B------:R-:W1:Y:S01]  /*0050*/  S2R R2, SR_TID.X ;  /* 0x0000000000027919 */ /* 0x000e620000002100 */
[----:B------:R-:W2:Y:S06]  /*0060*/  LDCU UR4, c[0x0][0x398] ;  /* 0x00007300ff0477ac */ /* 0x000eac0008000800 */
[----:B------:R-:W3:Y:S08]  /*0070*/  LDC R5, c[0x0][0x3a8] ;  /* 0x0000ea00ff057b82 */ /* 0x000ef00000000800 */
[----:B------:R-:W4:Y:S01]  /*0080*/  S2UR UR5, SR_CTAID.X ;  /* 0x00000000000579c3 */ /* 0x000f220000002500 */
[----:B0-----:R-:W-:-:S04]  /*0090*/  VIMNMX R0, PT, PT, R6, R7, PT ;  /* 0x0000000706007248 */ /* 0x001fc80003fe0100 */
[----:B------:R-:W-:-:S13]  /*00a0*/  ISETP.GE.AND P0, PT, R0, 0x1, PT ;  /* 0x000000010000780c */ /* 0x000fda0003f06270 */
[----:B-1234-:R-:W-:Y:S05]  /*00b0*/  @!P0 EXIT ;  /* 0x000000000000894d */ /* 0x01efea0003800000 */
[----:B------:R-:W0:Y:S01]  /*00c0*/  LDCU UR6, c[0x0][0x3ac] ;  /* 0x00007580ff0677ac */ /* 0x000e220008000800 */
[----:B------:R-:W-:Y:S02]  /*00d0*/  IMAD R0, R2, R3, RZ ;  /* 0x0000000302007224 */ /* 0x000fe400078e02ff */
[----:B------:R-:W-:Y:S01]  /*00e0*/  IMAD R2, R5, UR5, R2 ;  /* 0x0000000505027c24 */ /* 0x000fe2000f8e0202 */
[----:B------:R-:W-:Y:S01]  /*00f0*/  UIMAD UR4, UR5, UR4, URZ ;  /* 0x00000004050472a4 */ /* 0x000fe2000f8e02ff */
[----:B------:R-:W1:Y:S05]  /*0100*/  LDCU.64 UR18, c[0x0][0x358] ;  /* 0x00006b00ff1277ac */ /* 0x000e6a0008000a00 */
[----:B------:R-:W-:Y:S01]  /*0110*/  IMAD R0, R3, UR4, R0 ;  /* 0x0000000403007c24 */ /* 0x000fe2000f8e0200 */
[----:B0-----:R-:W-:-:S09]  /*0120*/  UISETP.GE.AND UP0, UPT, UR6, 0x1, UPT ;  /* 0x000000010600788c */ /* 0x001fd2000bf06270 */
[----:B-1----:R-:W-:Y:S05]  /*0130*/  BRA.U !UP0, `(.L_x_85) ;  /* 0x0000000d08f07547 */ /* 0x002fea000b800000 */
[----:B------:R-:W0:Y:S02]  /*0140*/  LDCU UR8, c[0x0][0x3b0] ;  /* 0x00007600ff0877ac */ /* 0x000e240008000800 */
[----:B0-----:R-:W-:-:S09]  /*0150*/  UISETP.GE.AND UP0, UPT, UR8, 0x1, UPT ;  /* 0x000000010800788c */ /* 0x001fd2000bf06270 */
[----:B------:R-:W-:Y:S05]  /*0160*/  BRA.U !UP0, `(.L_x_86) ;  /* 0x0000000908ec7547 */ /* 0x000fea000b800000 */
[----:B------:R-:W-:Y:S02]  /*0170*/  ULOP3.LUT UR14, UR8, 0x7, URZ, 0xc0, !UPT ;  /* 0x00000007080e7892 */ /* 0x000fe4000f8ec0ff */
[----:B------:R-:W-:Y:S02]  /*0180*/  ULOP3.LUT UR15, UR8, 0x3, URZ, 0xc0, !UPT ;  /* 0x00000003080f7892 */ /* 0x000fe4000f8ec0ff */
[----:B------:R-:W-:Y:S01]  /*0190*/  ULOP3.LUT UR8, UR8, 0x7ffffff8, URZ, 0xc0, !UPT ;  /* 0x7ffffff808087892 */ /* 0x000fe2000f8ec0ff */
[----:B------:R-:W-:-:S11]  /*01a0*/  UMOV UR4, URZ ;  /* 0x000000ff00047c82 */ /* 0x000fd60008000000 */
.L_x_95:
[----:B0-----:R-:W0:Y:S01]  /*01b0*/  S2UR UR10, SR_CTAID.X ;  /* 0x00000000000a79c3 */ /* 0x001e220000002500 */
[----:B------:R-:W0:Y:S02]  /*01c0*/  LDCU UR5, c[0x0][0x3c0] ;  /* 0x00007800ff0577ac */ /* 0x000e240008000800 */
[----:B0-----:R-:W-:-:S03]  /*01d0*/  UIMAD UR10, UR10, UR5, UR4 ;  /* 0x000000050a0a72a4 */ /* 0x001fc6000f8e0204 */
[----:B------:R-:W-:-:S09]  /*01e0*/  UMOV UR5, URZ ;  /* 0x000000ff00057c82 */ /* 0x000fd20008000000 */
.L_x_94:
[----:B0-----:R-:W0:Y:S01]  /*01f0*/  LDC R4, c[0x0][0x3a0] ;  /* 0x0000e800ff047b82 */ /* 0x001e220000000800 */
[----:B------:R-:W1:Y:S01]  /*0200*/  LDCU UR6, c[0x0][0x3bc] ;  /* 0x00007780ff0677ac */ /* 0x000e620008000800 */
[----:B------:R-:W-:Y:S01]  /*0210*/  VIADD R3, R0, UR4 ;  /* 0x0000000400037c36 */ /* 0x000fe20008000000 */
[----:B-1----:R-:W-:-:S03]  /*0220*/  UIADD3 UR11, UPT, UPT, UR5, -UR6, URZ ;  /* 0x80000006050b7290 */ /* 0x002fc6000fffe0ff */
[----:B------:R-:W-:Y:S01]  /*0230*/  UMOV UR6, URZ ;  /* 0x000000ff00067c82 */ /* 0x000fe20008000000 */
[----:B0-----:R-:W-:Y:S01]  /*0240*/  IMAD R3, R3, R4, UR5 ;  /* 0x0000000503037e24 */ /* 0x001fe2000f8e0204 */
[----:B------:R-:W-:-:S06]  /*0250*/  UIADD3 UR5, UPT, UPT, UR5, 0x1, URZ ;  /* 0x0000000105057890 */ /* 0x000fcc000fffe0ff */
[----:B------:R-:W-:-:S13]  /*0260*/  ISETP.NE.AND P5, PT, R4, UR5, PT ;  /* 0x0000000504007c0c */ /* 0x000fda000bfa5270 */
.L_x_93:
[----:B0-----:R-:W0:Y:S01]  /*0270*/  LDCU UR12, c[0x0][0x3bc] ;  /* 0x00007780ff0c77ac */ /* 0x001e220008000800 */
[----:B------:R-:W-:Y:S01]  /*0280*/  IMAD.MOV.U32 R4, RZ, RZ, RZ ;  /* 0x000000ffff047224 */ /* 0x000fe200078e00ff */
[----:B------:R-:W-:Y:S01]  /*0290*/  UMOV UR7, URZ ;  /* 0x000000ff00077c82 */ /* 0x000fe20008000000 */
[----:B0-----:R-:W-:-:S12]  /*02a0*/  UIADD3 UR12, UPT, UPT, UR6, -UR12, URZ ;  /* 0x8000000c060c7290 */ /* 0x001fd8000fffe0ff */
.L_x_92:
[----:B------:R-:W0:Y:S01]  /*02b0*/  LDCU UR9, c[0x0][0x3c4] ;  /* 0x00007880ff0977ac */ /* 0x000e220008000800 */
[----:B------:R-:W1:Y:S01]  /*02c0*/  LDC R7, c[0x0][0x3ac] ;  /* 0x0000eb00ff077b82 */ /* 0x000e620000000800 */
[----:B------:R-:W-:-:S04]  /*02d0*/  UIADD3 UR13, UPT, UPT, UR11, UR7, URZ ;  /* 0x000000070b0d7290 */ /* 0x000fc8000fffe0ff */
[----:B0-----:R-:W-:Y:S02]  /*02e0*/  UISETP.GE.AND UP0, UPT, UR13, UR9, UPT ;  /* 0x000000090d00728c */ /* 0x001fe4000bf06270 */
[----:B------:R-:W-:Y:S02]  /*02f0*/  UIMAD UR9, UR10, UR9, UR13 ;  /* 0x000000090a0972a4 */ /* 0x000fe4000f8e020d */
[----:B------:R-:W-:Y:S01]  /*0300*/  UISETP.GT.AND UP0, UPT, UR13, -0x1, !UP0 ;  /* 0xffffffff0d00788c */ /* 0x000fe2000c704270 */
[----:B-1----:R-:W-:Y:S01]  /*0310*/  IMAD R5, R2, R7, UR7 ;  /* 0x0000000702057e24 */ /* 0x002fe2000f8e0207 */
[----:B------:R-:W-:-:S06]  /*0320*/  UIADD3 UR7, UPT, UPT, UR7, 0x1, URZ ;  /* 0x0000000107077890 */ /* 0x000fcc000fffe0ff */
[----:B------:R-:W-:Y:S01]  /*0330*/  ISETP.NE.AND P6, PT, R7, UR7, PT ;  /* 0x0000000707007c0c */ /* 0x000fe2000bfc5270 */
[----:B------:R-:W-:-:S12]  /*0340*/  BRA.U !UP0, `(.L_x_87) ;  /* 0x0000000908387547 */ /* 0x000fd8000b800000 */
[----:B------:R-:W0:Y:S01]  /*0350*/  LDCU UR13, c[0x0][0x3b0] ;  /* 0x00007600ff0d77ac */ /* 0x000e220008000800 */
[----:B------:R-:W-:Y:S01]  /*0360*/  HFMA2 R6, -RZ, RZ, 0, 0 ;  /* 0x00000000ff067431 */ /* 0x000fe200000001ff */
[----:B0-----:R-:W-:-:S09]  /*0370*/  UISETP.GE.U32.AND UP0, UPT, UR13, 0x8, UPT ;  /* 0x000000080d00788c */ /* 0x001fd2000bf06070 */
[----:B------:R-:W-:Y:S05]  /*0380*/  BRA.U !UP0, `(.L_x_88) ;  /* 0x0000000108f47547 */ /* 0x000fea000b800000 */
[----:B------:R-:W-:Y:S01]  /*0390*/  IMAD.MOV.U32 R10, RZ, RZ, RZ ;  /* 0x000000ffff0a7224 */ /* 0x000fe200078e00ff */
[----:B------:R-:W0:Y:S06]  /*03a0*/  LDCU UR13, c[0x0][0x3b0] ;  /* 0x00007600ff0d77ac */ /* 0x000e2c0008000800 */
.L_x_89:
[----:B------:R-:W1:Y:S01]  /*03b0*/  LDC R11, c[0x0][0x3c8] ;  /* 0x0000f200ff0b7b82 */ /* 0x000e620000000800 */
[----:B------:R-:W-:Y:S02]  /*03c0*/  VIADD R12, R10, UR12 ;  /* 0x0000000c0a0c7c36 */ /* 0x000fe40008000000 */
[----:B0-----:R-:W-:-:S03]  /*03d0*/  IMAD R15, R5, UR13, R10 ;  /* 0x0000000d050f7c24 */ /* 0x001fc6000f8e020a */
[----:B------:R-:W-:Y:S02]  /*03e0*/  IADD3 R14, PT, PT, R12, 0x1, RZ ;  /* 0x000000010c0e7810 */ /* 0x000fe40007ffe0ff */
[----:B------:R-:W0:Y:S08]  /*03f0*/  LDC.64 R6, c[0x0][0x380] ;  /* 0x0000e000ff067b82 */ /* 0x000e300000000a00 */
[----:B------:R-:W2:Y:S01]  /*0400*/  LDC.64 R8, c[0x0][0x388] ;  /* 0x0000e200ff087b82 */ /* 0x000ea20000000a00 */
[-C--:B-1----:R-:W-:Y:S01]  /*0410*/  ISETP.GE.AND P4, PT, R14, R11.reuse, PT ;  /* 0x0000000b0e00720c */ /* 0x082fe20003f86270 */
[----:B------:R-:W-:Y:S01]  /*0420*/  IMAD R13, R11, UR9, R12 ;  /* 0x000000090b0d7c24 */ /* 0x000fe2000f8e020c */
[----:B------:R-:W-:-:S02]  /*0430*/  ISETP.GE.AND P1, PT, R12, R11, PT ;  /* 0x0000000b0c00720c */ /* 0x000fc40003f26270 */
[----:B------:R-:W-:Y:S01]  /*0440*/  ISETP.LT.OR P4, PT, R14, RZ, P4 ;  /* 0x000000ff0e00720c */ /* 0x000fe20002781670 */
[C---:B------:R-:W-:Y:S01]  /*0450*/  VIADD R14, R12.reuse, 0x2 ;  /* 0x000000020c0e7836 */ /* 0x040fe20000000000 */
[----:B------:R-:W-:Y:S01]  /*0460*/  ISETP.LT.OR P1, PT, R12, RZ, P1 ;  /* 0x000000ff0c00720c */ /* 0x000fe20000f21670 */
[----:B0-----:R-:W-:-:S03]  /*0470*/  IMAD.WIDE R6, R13, 0x4, R6 ;  /* 0x000000040d067825 */ /* 0x001fc600078e0206 */
[----:B------:R-:W-:-:S04]  /*0480*/  ISETP.GE.AND P3, PT, R14, R11, PT ;  /* 0x0000000b0e00720c */ /* 0x000fc80003f66270 */
[----:B------:R-:W-:Y:S01]  /*0490*/  ISETP.LT.OR P3, PT, R14, RZ, P3 ;  /* 0x000000ff0e00720c */ /* 0x000fe20001f61670 */
[----:B--2---:R-:W-:Y:S02]  /*04a0*/  IMAD.WIDE R8, R15, 0x4, R8 ;  /* 0x000000040f087825 */ /* 0x004fe400078e0208 */
[----:B------:R-:W2:Y:S04]  /*04b0*/  @!P4 LDG.E R15, desc[UR18][R6.64+0x4] ;  /* 0x00000412060fc981 */ /* 0x000ea8000c1e1900 */
[----:B------:R-:W3:Y:S04]  /*04c0*/  @!P1 LDG.E R13, desc[UR18][R6.64] ;  /* 0x00000012060d9981 */ /* 0x000ee8000c1e1900 */
[----:B------:R-:W3:Y:S04]  /*04d0*/  @!P1 LDG.E R14, desc[UR18][R8.64] ;  /* 0x00000012080e9981 */ /* 0x000ee8000c1e1900 */
[----:B------:R-:W2:Y:S04]  /*04e0*/  @!P4 LDG.E R16, desc[UR18][R8.64+0x4] ;  /* 0x000004120810c981 */ /* 0x000ea8000c1e1900 */
[----:B------:R-:W4:Y:S04]  /*04f0*/  @!P3 LDG.E R17, desc[UR18][R6.64+0x8] ;  /* 0x000008120611b981 */ /* 0x000f28000c1e1900 */
[----:B------:R-:W4:Y:S01]  /*0500*/  @!P3 LDG.E R18, desc[UR18][R8.64+0x8] ;  /* 0x000008120812b981 */ /* 0x000f22000c1e1900 */
[C---:B------:R-:W-:Y:S01]  /*0510*/  VIADD R20, R12.reuse, 0x3 ;  /* 0x000000030c147836 */ /* 0x040fe20000000000 */
[C---:B------:R-:W-:Y:S01]  /*0520*/  IADD3 R22, PT, PT, R12.reuse, 0x4, RZ ;  /* 0x000000040c167810 */ /* 0x040fe20007ffe0ff */
[----:B------:R-:W-:-:S03]  /*0530*/  VIADD R24, R12, 0x5 ;  /* 0x000000050c187836 */ /* 0x000fc60000000000 */
[-C--:B------:R-:W-:Y:S02]  /*0540*/  ISETP.GE.AND P0, PT, R20, R11.reuse, PT ;  /* 0x0000000b1400720c */ /* 0x080fe40003f06270 */
[-C--:B------:R-:W-:Y:S02]  /*0550*/  ISETP.GE.AND P2, PT, R22, R11.reuse, PT ;  /* 0x0000000b1600720c */ /* 0x080fe40003f46270 */
[----:B------:R-:W-:Y:S02]  /*0560*/  ISETP.LT.OR P0, PT, R20, RZ, P0 ;  /* 0x000000ff1400720c */ /* 0x000fe40000701670 */
[----:B------:R-:W-:Y:S01]  /*0570*/  ISETP.LT.OR P2, PT, R22, RZ, P2 ;  /* 0x000000ff1600720c */ /* 0x000fe20001741670 */
[----:B---3--:R-:W-:Y:S01]  /*0580*/  @!P1 FFMA R4, R13, R14, R4 ;  /* 0x0000000e0d049223 */ /* 0x008fe20000000004 */
[----:B------:R-:W-:-:S11]  /*0590*/  ISETP.GE.AND P1, PT, R24, R11, PT ;  /* 0x0000000b1800720c */ /* 0x000fd60003f26270 */
[----:B------:R-:W3:Y:S01]  /*05a0*/  @!P2 LDG.E R13, desc[UR18][R6.64+0x10] ;  /* 0x00001012060da981 */ /* 0x000ee2000c1e1900 */
[C---:B------:R-:W-:Y:S01]  /*05b0*/  IADD3 R14, PT, PT, R12.reuse, 0x6, RZ ;  /* 0x000000060c0e7810 */ /* 0x040fe20007ffe0ff */
[----:B--2---:R-:W-:Y:S01]  /*05c0*/  @!P4 FFMA R4, R15, R16, R4 ;  /* 0x000000100f04c223 */ /* 0x004fe20000000004 */
[----:B------:R-:W-:Y:S01]  /*05d0*/  VIADD R16, R12, 0x7 ;  /* 0x000000070c107836 */ /* 0x000fe20000000000 */
[----:B------:R-:W-:Y:S01]  /*05e0*/  ISETP.LT.OR P1, PT, R24, RZ, P1 ;  /* 0x000000ff1800720c */ /* 0x000fe20000f21670 */
[----:B------:R-:W2:Y:S01]  /*05f0*/  @!P0 LDG.E R12, desc[UR18][R8.64+0xc] ;  /* 0x00000c12080c8981 */ /* 0x000ea2000c1e1900 */
[-C--:B------:R-:W-:Y:S01]  /*0600*/  ISETP.GE.AND P4, PT, R14, R11.reuse, PT ;  /* 0x0000000b0e00720c */ /* 0x080fe20003f86270 */
[----:B----4-:R-:W-:Y:S01]  /*0610*/  @!P3 FFMA R4, R17, R18, R4 ;  /* 0x000000121104b223 */ /* 0x010fe20000000004 */
[----:B------:R-:W-:Y:S02]  /*0620*/  ISETP.GE.AND P3, PT, R16, R11, PT ;  /* 0x0000000b1000720c */ /* 0x000fe40003f66270 */
[----:B------:R-:W-:Y:S01]  /*0630*/  ISETP.LT.OR P4, PT, R14, RZ, P4 ;  /* 0x000000ff0e00720c */ /* 0x000fe20002781670 */
[----:B------:R-:W2:Y:S01]  /*0640*/  @!P0 LDG.E R11, desc[UR18][R6.64+0xc] ;  /* 0x00000c12060b8981 */ /* 0x000ea2000c1e1900 */
[----:B------:R-:W-:-:S03]  /*0650*/  ISETP.LT.OR P3, PT, R16, RZ, P3 ;  /* 0x000000ff1000720c */ /* 0x000fc60001f61670 */
[----:B------:R-:W3:Y:S04]  /*0660*/  @!P2 LDG.E R14, desc[UR18][R8.64+0x10] ;  /* 0x00001012080ea981 */ /* 0x000ee8000c1e1900 */
[----:B------:R-:W4:Y:S04]  /*0670*/  @!P1 LDG.E R15, desc[UR18][R6.64+0x14] ;  /* 0x00001412060f9981 */ /* 0x000f28000c1e1900 */
[----:B------:R-:W4:Y:S04]  /*0680*/  @!P1 LDG.E R16, desc[UR18][R8.64+0x14] ;  /* 0x0000141208109981 */ /* 0x000f28000c1e1900 */
[----:B------:R-:W5:Y:S04]  /*0690*/  @!P4 LDG.E R17, desc[UR18][R6.64+0x18] ;  /* 0x000018120611c981 */ /* 0x000f68000c1e1900 */
[----:B------:R-:W5:Y:S04]  /*06a0*/  @!P4 LDG.E R18, desc[UR18][R8.64+0x18] ;  /* 0x000018120812c981 */ /* 0x000f68000c1e1900 */
[----:B------:R-:W5:Y:S04]  /*06b0*/  @!P3 LDG.E R19, desc[UR18][R6.64+0x1c] ;  /* 0x00001c120613b981 */ /* 0x000f68000c1e1900 */
[----:B------:R-:W5:Y:S01]  /*06c0*/  @!P3 LDG.E R20, desc[UR18][R8.64+0x1c] ;  /* 0x00001c120814b981 */ /* 0x000f62000c1e1900 */
[----:B------:R-:W-:Y:S01]  /*06d0*/  IADD3 R10, PT, PT, R10, 0x8, RZ ;  /* 0x000000080a0a7810 */ /* 0x000fe20007ffe0ff */
[----:B--2---:R-:W-:-:S03]  /*06e0*/  @!P0 FFMA R4, R11, R12, R4 ;  /* 0x0000000c0b048223 */ /* 0x004fc60000000004 */
[----:B------:R-:W-:Y:S01]  /*06f0*/  ISETP.NE.AND P0, PT, R10, UR8, PT ;  /* 0x000000080a007c0c */ /* 0x000fe2000bf05270 */
[----:B---3--:R-:W-:-:S04]  /*0700*/  @!P2 FFMA R4, R13, R14, R4 ;  /* 0x0000000e0d04a223 */ /* 0x008fc80000000004 */
[----:B----4-:R-:W-:-:S04]  /*0710*/  @!P1 FFMA R4, R15, R16, R4 ;  /* 0x000000100f049223 */ /* 0x010fc80000000004 */
[----:B-----5:R-:W-:-:S04]  /*0720*/  @!P4 FFMA R4, R17, R18, R4 ;  /* 0x000000121104c223 */ /* 0x020fc80000000004 */
[----:B------:R-:W-:Y:S01]  /*0730*/  @!P3 FFMA R4, R19, R20, R4 ;  /* 0x000000141304b223 */ /* 0x000fe20000000004 */
[----:B------:R-:W-:Y:S06]  /*0740*/  @P0 BRA `(.L_x_89) ;  /* 0xfffffffc00180947 */ /* 0x000fec000383ffff */
[----:B------:R-:W-:-:S07]  /*0750*/  IMAD.U32 R6, RZ, RZ, UR8 ;  /* 0x00000008ff067e24 */ /* 0x000fce000f8e00ff */
.L_x_88:
[----:B------:R-:W-:-:S09]  /*0760*/  UISETP.NE.AND UP0, UPT, UR14, URZ, UPT ;  /* 0x000000ff0e00728c */ /* 0x000fd2000bf05270 */
[----:B------:R-:W-:Y:S05]  /*0770*/  BRA.U !UP0, `(.L_x_87) ;  /* 0x00000005082c7547 */ /* 0x000fea000b800000 */
[----:B------:R-:W-:Y:S02]  /*0780*/  UIADD3 UR16, UPT, UPT, UR14, -0x1, URZ ;  /* 0xffffffff0e107890 */ /* 0x000fe4000fffe0ff */
[----:B------:R-:W-:Y:S02]  /*0790*/  UISETP.NE.AND UP1, UPT, UR15, URZ, UPT ;  /* 0x000000ff0f00728c */ /* 0x000fe4000bf25270 */
[----:B------:R-:W-:-:S09]  /*07a0*/  UISETP.GE.U32.AND UP0, UPT, UR16, 0x3, UPT ;  /* 0x000000031000788c */ /* 0x000fd2000bf06070 */
[----:B------:R-:W-:Y:S05]  /*07b0*/  BRA.U !UP0, `(.L_x_90) ;  /* 0x0000000108807547 */ /* 0x000fea000b800000 */
[----:B------:R-:W0:Y:S01]  /*07c0*/  LDC R16, c[0x0][0x3c8] ;  /* 0x0000f200ff107b82 */ /* 0x000e220000000800 */
[----:B------:R-:W-:-:S04]  /*07d0*/  IADD3 R13, PT, PT, R6, UR12, RZ ;  /* 0x0000000c060d7c10 */ /* 0x000fc8000fffe0ff */
[C---:B------:R-:W-:Y:S01]  /*07e0*/  IADD3 R12, PT, PT, R13.reuse, 0x2, RZ ;  /* 0x000000020d0c7810 */ /* 0x040fe20007ffe0ff */
[C---:B------:R-:W-:Y:S02]  /*07f0*/  VIADD R7, R13.reuse, 0x1 ;  /* 0x000000010d077836 */ /* 0x040fe40000000000 */
[----:B------:R-:W1:Y:S01]  /*0800*/  LDC.64 R8, c[0x0][0x380] ;  /* 0x0000e000ff087b82 */ /* 0x000e620000000a00 */
[----:B------:R-:W-:-:S07]  /*0810*/  VIADD R14, R13, 0x3 ;  /* 0x000000030d0e7836 */ /* 0x000fce0000000000 */
[----:B------:R-:W2:Y:S01]  /*0820*/  LDC.64 R10, c[0x0][0x388] ;  /* 0x0000e200ff0a7b82 */ /* 0x000ea20000000a00 */
[-C--:B0-----:R-:W-:Y:S02]  /*0830*/  ISETP.GE.AND P0, PT, R13, R16.reuse, PT ;  /* 0x000000100d00720c */ /* 0x081fe40003f06270 */
[-C--:B------:R-:W-:Y:S02]  /*0840*/  ISETP.GE.AND P1, PT, R7, R16.reuse, PT ;  /* 0x000000100700720c */ /* 0x080fe40003f26270 */
[----:B------:R-:W-:Y:S02]  /*0850*/  ISETP.LT.OR P0, PT, R13, RZ, P0 ;  /* 0x000000ff0d00720c */ /* 0x000fe40000701670 */
[----:B------:R-:W-:Y:S01]  /*0860*/  ISETP.LT.OR P1, PT, R7, RZ, P1 ;  /* 0x000000ff0700720c */ /* 0x000fe20000f21670 */
[----:B------:R-:W-:Y:S01]  /*0870*/  IMAD R7, R16, UR9, R13 ;  /* 0x0000000910077c24 */ /* 0x000fe2000f8e020d */
[-C--:B------:R-:W-:Y:S01]  /*0880*/  ISETP.GE.AND P2, PT, R12, R16.reuse, PT ;  /* 0x000000100c00720c */ /* 0x080fe20003f46270 */
[----:B------:R-:W-:Y:S01]  /*0890*/  IMAD R13, R5, UR13, R6 ;  /* 0x0000000d050d7c24 */ /* 0x000fe2000f8e0206 */
        /* <DEDUP_REMOVED lines=18> */
.L_x_90:
[----:B------:R-:W-:Y:S05]  /*09c0*/  BRA.U !UP1, `(.L_x_87) ;  /* 0x0000000109987547 */ /* 0x000fea000b800000 */
[----:B------:R-:W-:Y:S02]  /*09d0*/  UISETP.NE.AND UP0, UPT, UR15, 0x1, UPT ;  /* 0x000000010f00788c */ /* 0x000fe4000bf05270 */
[----:B------:R-:W-:-:S07]  /*09e0*/  ULOP3.LUT UP1, URZ, UR13, 0x1, URZ, 0xc0, !UPT ;  /* 0x000000010dff7892 */ /* 0x000fce000f82c0ff */
[----:B------:R-:W-:Y:S05]  /*09f0*/  BRA.U !UP0, `(.L_x_91) ;  /* 0x0000000108507547 */ /* 0x000fea000b800000 */
[----:B------:R-:W0:Y:S01]  /*0a00*/  LDC R14, c[0x0][0x3c8] ;  /* 0x0000f200ff0e7b82 */ /* 0x000e220000000800 */
[----:B------:R-:W-:Y:S02]  /*0a10*/  VIADD R7, R6, UR12 ;  /* 0x0000000c06077c36 */ /* 0x000fe40008000000 */
[----:B------:R-:W-:-:S03]  /*0a20*/  IMAD R13, R5, UR13, R6 ;  /* 0x0000000d050d7c24 */ /* 0x000fc6000f8e0206 */
[C---:B------:R-:W-:Y:S02]  /*0a30*/  IADD3 R12, PT, PT, R7.reuse, 0x1, RZ ;  /* 0x00000001070c7810 */ /* 0x040fe40007ffe0ff */
[----:B------:R-:W1:Y:S08]  /*0a40*/  LDC.64 R8, c[0x0][0x380] ;  /* 0x0000e000ff087b82 */ /* 0x000e700000000a00 */
[----:B------:R-:W2:Y:S01]  /*0a50*/  LDC.64 R10, c[0x0][0x388] ;  /* 0x0000e200ff0a7b82 */ /* 0x000ea20000000a00 */
[----:B0-----:R-:W-:-:S02]  /*0a60*/  ISETP.GE.AND P0, PT, R7, R14, PT ;  /* 0x0000000e0700720c */ /* 0x001fc40003f06270 */
[----:B------:R-:W-:Y:S02]  /*0a70*/  ISETP.GE.AND P1, PT, R12, R14, PT ;  /* 0x0000000e0c00720c */ /* 0x000fe40003f26270 */
        /* <DEDUP_REMOVED lines=9> */
[----:B------:R-:W-:-:S02]  /*0b10*/  VIADD R6, R6, 0x2 ;  /* 0x0000000206067836 */ /* 0x000fc40000000000 */
[----:B--2---:R-:W-:-:S04]  /*0b20*/  @!P0 FFMA R4, R7, R12, R4 ;  /* 0x0000000c07048223 */ /* 0x004fc80000000004 */
[----:B---3--:R-:W-:-:S07]  /*0b30*/  @!P1 FFMA R4, R13, R14, R4 ;  /* 0x0000000e0d049223 */ /* 0x008fce0000000004 */
.L_x_91:
[----:B------:R-:W-:Y:S05]  /*0b40*/  BRA.U !UP1, `(.L_x_87) ;  /* 0x0000000109387547 */ /* 0x000fea000b800000 */
[----:B------:R-:W0:Y:S01]  /*0b50*/  LDC R12, c[0x0][0x3c8] ;  /* 0x0000f200ff0c7b82 */ /* 0x000e220000000800 */
[----:B------:R-:W-:-:S04]  /*0b60*/  IADD3 R7, PT, PT, R6, UR12, RZ ;  /* 0x0000000c06077c10 */ /* 0x000fc8000fffe0ff */
[----:B0-----:R-:W-:-:S04]  /*0b70*/  ISETP.GE.AND P0, PT, R7, R12, PT ;  /* 0x0000000c0700720c */ /* 0x001fc80003f06270 */
[----:B------:R-:W-:-:S13]  /*0b80*/  ISETP.LT.OR P0, PT, R7, RZ, P0 ;  /* 0x000000ff0700720c */ /* 0x000fda0000701670 */
[----:B------:R-:W-:Y:S05]  /*0b90*/  @P0 BRA `(.L_x_87) ;  /* 0x0000000000240947 */ /* 0x000fea0003800000 */
[----:B------:R-:W0:Y:S01]  /*0ba0*/  LDC.64 R8, c[0x0][0x380] ;  /* 0x0000e000ff087b82 */ /* 0x000e220000000a00 */
[----:B------:R-:W-:Y:S02]  /*0bb0*/  IMAD R7, R12, UR9, R7 ;  /* 0x000000090c077c24 */ /* 0x000fe4000f8e0207 */
[----:B------:R-:W-:-:S05]  /*0bc0*/  IMAD R5, R5, UR13, R6 ;  /* 0x0000000d05057c24 */ /* 0x000fca000f8e0206 */
[----:B------:R-:W1:Y:S01]  /*0bd0*/  LDC.64 R10, c[0x0][0x388] ;  /* 0x0000e200ff0a7b82 */ /* 0x000e620000000a00 */
[----:B0-----:R-:W-:-:S06]  /*0be0*/  IMAD.WIDE R6, R7, 0x4, R8 ;  /* 0x0000000407067825 */ /* 0x001fcc00078e0208 */
[----:B------:R-:W2:Y:S01]  /*0bf0*/  LDG.E R7, desc[UR18][R6.64] ;  /* 0x0000001206077981 */ /* 0x000ea2000c1e1900 */
[----:B-1----:R-:W-:-:S06]  /*0c00*/  IMAD.WIDE R8, R5, 0x4, R10 ;  /* 0x0000000405087825 */ /* 0x002fcc00078e020a */
[----:B------:R-:W2:Y:S02]  /*0c10*/  LDG.E R8, desc[UR18][R8.64] ;  /* 0x0000001208087981 */ /* 0x000ea4000c1e1900 */
[----:B--2---:R-:W-:-:S07]  /*0c20*/  FFMA R4, R7, R8, R4 ;  /* 0x0000000807047223 */ /* 0x004fce0000000004 */
.L_x_87:
[----:B------:R-:W-:Y:S05]  /*0c30*/  @P6 BRA `(.L_x_92) ;  /* 0xfffffff4009c6947 */ /* 0x000fea000383ffff */
        /* <DEDUP_REMOVED lines=14> */
.L_x_86:
[C---:B------:R-:W-:Y:S01]  /*0d20*/  LOP3.LUT R12, R7.reuse, 0x7, RZ, 0xc0, !PT ;  /* 0x00000007070c7812 */ /* 0x040fe200078ec0ff */
[----:B------:R-:W-:Y:S01]  /*0d30*/  UMOV UR4, URZ ;  /* 0x000000ff00047c82 */ /* 0x000fe20008000000 */
[C---:B------:R-:W-:Y:S02]  /*0d40*/  LOP3.LUT R13, R7.reuse, 0x3, RZ, 0xc0, !PT ;  /* 0x00000003070d7812 */ /* 0x040fe400078ec0ff */
[----:B------:R-:W-:Y:S01]  /*0d50*/  LOP3.LUT R4, R7, 0x7ffffff8, RZ, 0xc0, !PT ;  /* 0x7ffffff807047812 */ /* 0x000fe200078ec0ff */
[----:B------:R-:W-:-:S05]  /*0d60*/  VIADD R2, R12, 0xffffffff ;  /* 0xffffffff0c027836 */ /* 0x000fca0000000000 */
[----:B------:R-:W-:-:S13]  /*0d70*/  ISETP.GE.U32.AND P0, PT, R2, 0x3, PT ;  /* 0x000000030200780c */ /* 0x000fda0003f06070 */
.L_x_101:
[----:B------:R-:W-:Y:S01]  /*0d80*/  IADD3 R11, PT, PT, R0, UR4, RZ ;  /* 0x00000004000b7c10 */ /* 0x000fe2000fffe0ff */
[----:B01----:R-:W-:-:S06]  /*0d90*/  UMOV UR5, URZ ;  /* 0x000000ff00057c82 */ /* 0x003fcc0008000000 */
.L_x_100:
[----:B0-2---:R-:W0:Y:S02]  /*0da0*/  LDC.64 R2, c[0x0][0x3a0] ;  /* 0x0000e800ff027b82 */ /* 0x005e240000000a00 */
[----:B0-----:R-:W-:Y:S01]  /*0db0*/  ISETP.GE.U32.AND P2, PT, R3, 0x8, PT ;  /* 0x000000080300780c */ /* 0x001fe20003f46070 */
[----:B------:R-:W-:Y:S01]  /*0dc0*/  IMAD R10, R11, R2, UR5 ;  /* 0x000000050b0a7e24 */ /* 0x000fe2000f8e0202 */
[----:B------:R-:W-:-:S06]  /*0dd0*/  UIADD3 UR5, UPT, UPT, UR5, 0x1, URZ ;  /* 0x0000000105057890 */ /* 0x000fcc000fffe0ff */
[----:B------:R-:W-:Y:S01]  /*0de0*/  ISETP.NE.AND P1, PT, R2, UR5, PT ;  /* 0x0000000502007c0c */ /* 0x000fe2000bf25270 */
[----:B------:R-:W-:-:S04]  /*0df0*/  IMAD.MOV.U32 R2, RZ, RZ, RZ ;  /* 0x000000ffff027224 */ /* 0x000fc800078e00ff */
[----:B-1----:R-:W-:Y:S08]  /*0e00*/  @!P2 BRA `(.L_x_96) ;  /* 0x000000000040a947 */ /* 0x002ff00003800000 */
[----:B------:R-:W0:Y:S01]  /*0e10*/  LDC.64 R8, c[0x0][0x390] ;  /* 0x0000e400ff087b82 */ /* 0x000e220000000a00 */
[----:B------:R-:W-:-:S05]  /*0e20*/  UMOV UR6, URZ ;  /* 0x000000ff00067c82 */ /* 0x000fca0008000000 */
.L_x_97:
        /* <DEDUP_REMOVED lines=14> */
.L_x_96:
[----:B------:R-:W-:-:S13]  /*0f10*/  ISETP.NE.AND P2, PT, R12, RZ, PT ;  /* 0x000000ff0c00720c */ /* 0x000fda0003f45270 */
[----:B------:R-:W-:Y:S05]  /*0f20*/  @!P2 BRA `(.L_x_98) ;  /* 0x00000000005ca947 */ /* 0x000fea0003800000 */
[----:B------:R-:W-:Y:S01]  /*0f30*/  ISETP.NE.AND P2, PT, R13, RZ, PT ;  /* 0x000000ff0d00720c */ /* 0x000fe20003f45270 */
[----:B------:R-:W-:-:S12]  /*0f40*/  @!P0 BRA `(.L_x_99) ;  /* 0x0000000000208947 */ /* 0x000fd80003800000 */
[----:B-1----:R-:W0:Y:S01]  /*0f50*/  LDC.64 R6, c[0x0][0x390] ;  /* 0x0000e400ff067b82 */ /* 0x002e220000000a00 */
[----:B------:R-:W-:Y:S02]  /*0f60*/  IMAD R5, R10, R3, R2 ;  /* 0x000000030a057224 */ /* 0x000fe400078e0202 */
[----:B------:R-:W-:Y:S02]  /*0f70*/  VIADD R2, R2, 0x4 ;  /* 0x0000000402027836 */ /* 0x000fe40000000000 */
[----:B0-----:R-:W-:-:S05]  /*0f80*/  IMAD.WIDE R6, R5, 0x4, R6 ;  /* 0x0000000405067825 */ /* 0x001fca00078e0206 */
[----:B------:R0:W-:Y:S04]  /*0f90*/  STG.E desc[UR18][R6.64], RZ ;  /* 0x000000ff06007986 */ /* 0x0001e8000c101912 */
[----:B------:R0:W-:Y:S04]  /*0fa0*/  STG.E desc[UR18][R6.64+0x4], RZ ;  /* 0x000004ff06007986 */ /* 0x0001e8000c101912 */
[----:B------:R0:W-:Y:S04]  /*0fb0*/  STG.E desc[UR18][R6.64+0x8], RZ ;  /* 0x000008ff06007986 */ /* 0x0001e8000c101912 */
[----:B------:R0:W-:Y:S02]  /*0fc0*/  STG.E desc[UR18][R6.64+0xc], RZ ;  /* 0x00000cff06007986 */ /* 0x0001e4000c101912 */
.L_x_99:
        /* <DEDUP_REMOVED lines=13> */
.L_x_98:
[----:B------:R-:W-:Y:S05]  /*10a0*/  @P1 BRA `(.L_x_100) ;  /* 0xfffffffc003c1947 */ /* 0x000fea000383ffff */
[----:B--2---:R-:W2:Y:S01]  /*10b0*/  LDC R2, c[0x0][0x39c] ;  /* 0x0000e700ff027b82 */ /* 0x004ea20000000800 */
[----:B------:R-:W-:-:S06]  /*10c0*/  UIADD3 UR4, UPT, UPT, UR4, 0x1, URZ ;  /* 0x0000000104047890 */ /* 0x000fcc000fffe0ff */
[----:B--2---:R-:W-:-:S13]  /*10d0*/  ISETP.NE.AND P1, PT, R2, UR4, PT ;  /* 0x0000000402007c0c */ /* 0x004fda000bf25270 */
[----:B------:R-:W-:Y:S05]  /*10e0*/  @!P1 EXIT ;  /* 0x000000000000994d */ /* 0x000fea0003800000 */
[----:B------:R-:W-:Y:S05]  /*10f0*/  BRA `(.L_x_101) ;  /* 0xfffffffc00207947 */ /* 0x000fea000383ffff */
.L_x_85:
[C---:B------:R-:W-:Y:S01]  /*1100*/  LOP3.LUT R11, R7.reuse, 0x7, RZ, 0xc0, !PT ;  /* 0x00000007070b7812 */ /* 0x040fe200078ec0ff */
[----:B------:R-:W-:Y:S01]  /*1110*/  UMOV UR4, URZ ;  /* 0x000000ff00047c82 */ /* 0x000fe20008000000 */
[C---:B------:R-:W-:Y:S02]  /*1120*/  LOP3.LUT R12, R7.reuse, 0x3, RZ, 0xc0, !PT ;  /* 0x00000003070c7812 */ /* 0x040fe400078ec0ff */
[----:B------:R-:W-:Y:S01]  /*1130*/  LOP3.LUT R10, R7, 0x7ffffff8, RZ, 0xc0, !PT ;  /* 0x7ffffff8070a7812 */ /* 0x000fe200078ec0ff */
[----:B------:R-:W-:-:S05]  /*1140*/  VIADD R2, R11, 0xffffffff ;  /* 0xffffffff0b027836 */ /* 0x000fca0000000000 */
[----:B------:R-:W-:-:S13]  /*1150*/  ISETP.GE.U32.AND P0, PT, R2, 0x3, PT ;  /* 0x000000030200780c */ /* 0x000fda0003f06070 */
.L_x_107:
[----:B0-----:R-:W0:Y:S01]  /*1160*/  LDCU UR5, c[0x0][0x39c] ;  /* 0x00007380ff0577ac */ /* 0x001e220008000800 */
[----:B------:R-:W-:Y:S01]  /*1170*/  IADD3 R9, PT, PT, R0, UR4, RZ ;  /* 0x0000000400097c10 */ /* 0x000fe2000fffe0ff */
[----:B------:R-:W-:-:S04]  /*1180*/  UIADD3 UR4, UPT, UPT, UR4, 0x1, URZ ;  /* 0x0000000104047890 */ /* 0x000fc8000fffe0ff */
[----:B0-----:R-:W-:-:S03]  /*1190*/  UISETP.NE.AND UP0, UPT, UR4, UR5, UPT ;  /* 0x000000050400728c */ /* 0x001fc6000bf05270 */
[----:B-12---:R-:W-:-:S08]  /*11a0*/  UMOV UR5, URZ ;  /* 0x000000ff00057c82 */ /* 0x006fd00008000000 */
.L_x_106:
        /* <DEDUP_REMOVED lines=9> */
.L_x_103:
        /* <DEDUP_REMOVED lines=14> */
.L_x_102:
        /* <DEDUP_REMOVED lines=12> */
.L_x_105:
        /* <DEDUP_REMOVED lines=13> */
.L_x_104:
[----:B------:R-:W-:Y:S05]  /*14b0*/  @P1 BRA `(.L_x_106) ;  /* 0xfffffffc003c1947 */ /* 0x000fea000383ffff */
[----:B------:R-:W-:Y:S05]  /*14c0*/  BRA.U UP0, `(.L_x_107) ;  /* 0xfffffffd00247547 */ /* 0x000fea000b83ffff */
[----:B------:R-:W-:Y:S05]  /*14d0*/  EXIT ;  /* 0x000000000000794d */ /* 0x000fea0003800000 */
.L_x_108:
        /* <DEDUP_REMOVED lines=10> */
.L_x_274:


//--------------------- .text._Z19deconvolute2_kernelPfS_S_S_iiiiiiiiiiii --------------------------
	.section	.text._Z19deconvolute2_kernelPfS_S_S_iiiiiiiiiiii,"ax",@progbits
	.align	128
        .global         _Z19deconvolute2_kernelPfS_S_S_iiiiiiiiiiii
        .type           _Z19deconvolute2_kernelPfS_S_S_iiiiiiiiiiii,@function
        .size           _Z19deconvolute2_kernelPfS_S_S_iiiiiiiiiiii,(.L_x_275 - _Z19deconvolute2_kernelPfS_S_S_iiiiiiiiiiii)
        .other          _Z19deconvolute2_kernelPfS_S_S_iiiiiiiiiiii,@"STO_CUDA_ENTRY STV_DEFAULT"
_Z19deconvolute2_kernelPfS_S_S_iiiiiiiiiiii:
.text._Z19deconvolute2_kernelPfS_S_S_iiiiiiiiiiii:
[----:B------:R-:W-:Y:S01]  /*0000*/  LDC R1, c[0x0][0x37c] ;  /* 0x0000df00ff017b82 */ /* 0x000fe20000000800 */
[----:B------:R-:W0:Y:S07]  /*0010*/  LDCU.128 UR8, c[0x0][0x3c0] ;  /* 0x00007800ff0877ac */ /* 0x000e2e0008000c00 */
[----:B------:R-:W1:Y:S01]  /*0020*/  S2UR UR18, SR_CTAID.X ;  /* 0x00000000001279c3 */ /* 0x000e620000002500 */
[----:B------:R-:W2:Y:S01]  /*0030*/  LDCU UR7, c[0x0][0x3a0] ;  /* 0x00007400ff0777ac */ /* 0x000ea20008000800 */
[----:B------:R-:W3:Y:S01]  /*0040*/  LDCU UR6, c[0x0][0x3b8] ;  /* 0x00007700ff0677ac */ /* 0x000ee20008000800 */
[----:B------:R-:W3:Y:S01]  /*0050*/  LDCU.64 UR4, c[0x0][0x3a8] ;  /* 0x00007500ff0477ac */ /* 0x000ee20008000a00 */
[----:B------:R-:W4:Y:S01]  /*0060*/  LDCU.64 UR40, c[0x0][0x358] ;  /* 0x00006b00ff2877ac */ /* 0x000f220008000a00 */
[----:B0-----:R-:W-:-:S04]  /*0070*/  UISETP.LT.AND UP0, UPT, UR10, UR11, UPT ;  /* 0x0000000b0a00728c */ /* 0x001fc8000bf01270 */
[----:B------:R-:W-:-:S04]  /*0080*/  USEL UR10, UR10, UR11, UP0 ;  /* 0x0000000b0a0a7287 */ /* 0x000fc80008000000 */
[----:B------:R-:W-:Y:S02]  /*0090*/  UISETP.GE.AND UP0, UPT, UR10, 0x1, UPT ;  /* 0x000000010a00788c */ /* 0x000fe4000bf06270 */
[----:B---3--:R-:W-:Y:S02]  /*00a0*/  ULEA UR4, UR6, -UR4, 0x1 ;  /* 0x8000000406047291 */ /* 0x008fe4000f8e08ff */
[----:B--2---:R-:W-:Y:S02]  /*00b0*/  UISETP.LT.OR UP0, UPT, UR7, 0x1, !UP0 ;  /* 0x000000010700788c */ /* 0x004fe4000c701670 */
[----:B------:R-:W-:Y:S02]  /*00c0*/  ULEA UR6, UR6, -UR5, 0x1 ;  /* 0x8000000506067291 */ /* 0x000fe4000f8e08ff */
[----:B------:R-:W-:Y:S02]  /*00d0*/  UIADD3 UR5, UPT, UPT, UR4, UR8, URZ ;  /* 0x0000000804057290 */ /* 0x000fe4000fffe0ff */
[----:B------:R-:W-:-:S03]  /*00e0*/  UIADD3 UR8, UPT, UPT, UR6, UR9, URZ ;  /* 0x0000000906087290 */ /* 0x000fc6000fffe0ff */
[----:B-1--4-:R-:W-:Y:S09]  /*00f0*/  BRA.U UP0, `(.L_x_109) ;  /* 0x0000000900987547 */ /* 0x012ff2000b800000 */
[----:B------:R-:W-:Y:S02]  /*0100*/  ULOP3.LUT UR10, UR11, 0xf, URZ, 0xc0, !UPT ;  /* 0x0000000f0b0a7892 */ /* 0x000fe4000f8ec0ff */
[----:B------:R-:W-:Y:S02]  /*0110*/  ULOP3.LUT UR12, UR11, 0x7, URZ, 0xc0, !UPT ;  /* 0x000000070b0c7892 */ /* 0x000fe4000f8ec0ff */
[----:B------:R-:W-:Y:S02]  /*0120*/  UIADD3 UR4, UPT, UPT, UR10, -0x1, URZ ;  /* 0xffffffff0a047890 */ /* 0x000fe4000fffe0ff */
[----:B------:R-:W-:Y:S02]  /*0130*/  UIADD3 UR6, UPT, UPT, UR12, -0x1, URZ ;  /* 0xffffffff0c067890 */ /* 0x000fe4000fffe0ff */
[----:B------:R-:W-:Y:S02]  /*0140*/  ULOP3.LUT UR13, UR11, 0x7ffffff0, URZ, 0xc0, !UPT ;  /* 0x7ffffff00b0d7892 */ /* 0x000fe4000f8ec0ff */
[----:B------:R-:W-:-:S02]  /*0150*/  UISETP.GE.U32.AND UP2, UPT, UR4, 0x7, UPT ;  /* 0x000000070400788c */ /* 0x000fc4000bf46070 */
[----:B------:R-:W-:Y:S02]  /*0160*/  ULOP3.LUT UR11, UR11, 0x3, URZ, 0xc0, !UPT ;  /* 0x000000030b0b7892 */ /* 0x000fe4000f8ec0ff */
[----:B------:R-:W-:Y:S01]  /*0170*/  UISETP.GE.U32.AND UP1, UPT, UR6, 0x3, UPT ;  /* 0x000000030600788c */ /* 0x000fe2000bf26070 */
[----:B------:R-:W-:-:S10]  /*0180*/  UMOV UR4, URZ ;  /* 0x000000ff00047c82 */ /* 0x000fd40008000000 */
.L_x_116:
[----:B0-----:R-:W0:Y:S01]  /*0190*/  LDCU UR6, c[0x0][0x3bc] ;  /* 0x00007780ff0677ac */ /* 0x001e220008000800 */
[----:B------:R-:W-:Y:S01]  /*01a0*/  HFMA2 R5, -RZ, RZ, 0, 0 ;  /* 0x00000000ff057431 */ /* 0x000fe200000001ff */
[----:B-1----:R-:W1:Y:S01]  /*01b0*/  LDCU UR7, c[0x0][0x3c0] ;  /* 0x00007800ff0777ac */ /* 0x002e620008000800 */
[----:B--2---:R-:W2:Y:S01]  /*01c0*/  LDCU UR9, c[0x0][0x3a0] ;  /* 0x00007400ff0977ac */ /* 0x004ea20008000800 */
[----:B0-----:R-:W-:Y:S02]  /*01d0*/  UIMAD UR6, UR18, UR6, UR4 ;  /* 0x00000006120672a4 */ /* 0x001fe4000f8e0204 */
[----:B------:R-:W-:Y:S02]  /*01e0*/  UIADD3 UR4, UPT, UPT, UR4, 0x1, URZ ;  /* 0x0000000104047890 */ /* 0x000fe4000fffe0ff */
[----:B-1----:R-:W-:Y:S02]  /*01f0*/  UIMAD UR7, UR6, UR7, URZ ;  /* 0x00000007060772a4 */ /* 0x002fe4000f8e02ff */
[----:B--234-:R-:W-:-:S11]  /*0200*/  UISETP.NE.AND UP0, UPT, UR4, UR9, UPT ;  /* 0x000000090400728c */ /* 0x01cfd6000bf05270 */
.L_x_115:
[----:B0-23--:R-:W0:Y:S01]  /*0210*/  LDC.64 R2, c[0x0][0x3c8] ;  /* 0x0000f200ff027b82 */ /* 0x00de220000000a00 */
[----:B-1----:R-:W1:Y:S01]  /*0220*/  LDCU UR9, c[0x0][0x3c4] ;  /* 0x00007880ff0977ac */ /* 0x002e620008000800 */
[----:B------:R-:W-:-:S06]  /*0230*/  MOV R7, RZ ;  /* 0x000000ff00077202 */ /* 0x000fcc0000000f00 */
[----:B------:R-:W2:Y:S01]  /*0240*/  LDC R4, c[0x0][0x3b0] ;  /* 0x0000ec00ff047b82 */ /* 0x000ea20000000800 */
[----:B0-----:R-:W-:Y:S01]  /*0250*/  ISETP.GE.U32.AND P0, PT, R3, 0x10, PT ;  /* 0x000000100300780c */ /* 0x001fe20003f06070 */
[----:B------:R-:W-:Y:S02]  /*0260*/  IMAD R0, R2, UR6, R5 ;  /* 0x0000000602007c24 */ /* 0x000fe4000f8e0205 */
[C---:B--2---:R-:W-:Y:S01]  /*0270*/  IMAD R4, R5.reuse, R4, UR7 ;  /* 0x0000000705047e24 */ /* 0x044fe2000f8e0204 */
[----:B------:R-:W-:-:S04]  /*0280*/  IADD3 R5, PT, PT, R5, 0x1, RZ ;  /* 0x0000000105057810 */ /* 0x000fc80007ffe0ff */
[----:B------:R-:W-:Y:S01]  /*0290*/  ISETP.NE.AND P1, PT, R5, R2, PT ;  /* 0x000000020500720c */ /* 0x000fe20003f25270 */
[----:B-1----:R-:W-:-:S04]  /*02a0*/  IMAD R2, R4, UR9, RZ ;  /* 0x0000000904027c24 */ /* 0x002fc8000f8e02ff */
[----:B----4-:R-:W-:Y:S08]  /*02b0*/  @!P0 BRA `(.L_x_110) ;  /* 0x0000000000ec8947 */ /* 0x010ff00003800000 */
[----:B------:R-:W-:-:S07]  /*02c0*/  MOV R9, RZ ;  /* 0x000000ff00097202 */ /* 0x000fce0000000f00 */
.L_x_111:
[----:B0-----:R-:W0:Y:S01]  /*02d0*/  LDC.64 R6, c[0x0][0x388] ;  /* 0x0000e200ff067b82 */ /* 0x001e220000000a00 */
[----:B------:R-:W-:-:S07]  /*02e0*/  IMAD R11, R0, R3, R9 ;  /* 0x00000003000b7224 */ /* 0x000fce00078e0209 */
        /* <DEDUP_REMOVED lines=52> */
[----:B---3--:R-:W-:-:S05]  /*0630*/  IMAD.WIDE R16, R4, 0x4, R14 ;  /* 0x0000000404107825 */ /* 0x008fca00078e020e */
[----:B--2---:R0:W-:Y:S02]  /*0640*/  STG.E desc[UR40][R16.64], R19 ;  /* 0x0000001310007986 */ /* 0x0041e4000c101928 */
[----:B------:R-:W-:Y:S05]  /*0650*/  @P0 BRA `(.L_x_111) ;  /* 0xfffffffc001c0947 */ /* 0x000fea000383ffff */
[----:B------:R-:W-:-:S07]  /*0660*/  MOV R7, UR13 ;  /* 0x0000000d00077c02 */ /* 0x000fce0008000f00 */
.L_x_110:
[----:B------:R-:W-:-:S09]  /*0670*/  UISETP.NE.AND UP3, UPT, UR10, URZ, UPT ;  /* 0x000000ff0a00728c */ /* 0x000fd2000bf65270 */
[----:B------:R-:W-:Y:S05]  /*0680*/  BRA.U !UP3, `(.L_x_112) ;  /* 0x000000050b2c7547 */ /* 0x000fea000b800000 */
[----:B------:R-:W-:Y:S01]  /*0690*/  UISETP.NE.AND UP3, UPT, UR12, URZ, UPT ;  /* 0x000000ff0c00728c */ /* 0x000fe2000bf65270 */
[----:B------:R-:W-:Y:S10]  /*06a0*/  BRA.U !UP2, `(.L_x_113) ;  /* 0x000000010a7c7547 */ /* 0x000ff4000b800000 */
[----:B------:R-:W1:Y:S01]  /*06b0*/  LDC.64 R8, c[0x0][0x388] ;  /* 0x0000e200ff087b82 */ /* 0x000e620000000a00 */
[----:B0-----:R-:W-:-:S07]  /*06c0*/  IMAD R11, R0, R3, R7 ;  /* 0x00000003000b7224 */ /* 0x001fce00078e0207 */
[----:B------:R-:W0:Y:S01]  /*06d0*/  LDC R4, c[0x0][0x3b4] ;  /* 0x0000ed00ff047b82 */ /* 0x000e220000000800 */
[----:B-1----:R-:W-:-:S07]  /*06e0*/  IMAD.WIDE R8, R11, 0x4, R8 ;  /* 0x000000040b087825 */ /* 0x002fce00078e0208 */
[----:B------:R-:W1:Y:S01]  /*06f0*/  LDC.64 R10, c[0x0][0x380] ;  /* 0x0000e000ff0a7b82 */ /* 0x000e620000000a00 */
[----:B------:R-:W2:Y:S01]  /*0700*/  LDG.E R19, desc[UR40][R8.64] ;  /* 0x0000002808137981 */ /* 0x000ea2000c1e1900 */
[----:B0-----:R-:W-:-:S04]  /*0710*/  IMAD R13, R7, R4, R2 ;  /* 0x00000004070d7224 */ /* 0x001fc800078e0202 */
[----:B-1----:R-:W-:-:S05]  /*0720*/  IMAD.WIDE R10, R13, 0x4, R10 ;  /* 0x000000040d0a7825 */ /* 0x002fca00078e020a */
        /* <DEDUP_REMOVED lines=13> */
[----:B------:R-:W5:Y:S01]  /*0800*/  LDG.E R19, desc[UR40][R8.64+0x14] ;  /* 0x0000142808137981 */ /* 0x000f62000c1e1900 */
[----:B-1----:R-:W-:-:S05]  /*0810*/  IMAD.WIDE R12, R4, 0x4, R10 ;  /* 0x00000004040c7825 */ /* 0x002fca00078e020a */
[----:B-----5:R4:W-:Y:S04]  /*0820*/  STG.E desc[UR40][R12.64], R19 ;  /* 0x000000130c007986 */ /* 0x0209e8000c101928 */
[----:B------:R-:W5:Y:S01]  /*0830*/  LDG.E R21, desc[UR40][R8.64+0x18] ;  /* 0x0000182808157981 */ /* 0x000f62000c1e1900 */
[----:B--2---:R-:W-:-:S05]  /*0840*/  IMAD.WIDE R14, R4, 0x4, R12 ;  /* 0x00000004040e7825 */ /* 0x004fca00078e020c */
[----:B-----5:R4:W-:Y:S04]  /*0850*/  STG.E desc[UR40][R14.64], R21 ;  /* 0x000000150e007986 */ /* 0x0209e8000c101928 */
[----:B------:R-:W2:Y:S01]  /*0860*/  LDG.E R23, desc[UR40][R8.64+0x1c] ;  /* 0x00001c2808177981 */ /* 0x000ea2000c1e1900 */
[----:B---3--:R-:W-:Y:S01]  /*0870*/  IMAD.WIDE R16, R4, 0x4, R14 ;  /* 0x0000000404107825 */ /* 0x008fe200078e020e */
[----:B------:R-:W-:-:S04]  /*0880*/  IADD3 R7, PT, PT, R7, 0x8, RZ ;  /* 0x0000000807077810 */ /* 0x000fc80007ffe0ff */
[----:B--2---:R4:W-:Y:S03]  /*0890*/  STG.E desc[UR40][R16.64], R23 ;  /* 0x0000001710007986 */ /* 0x0049e6000c101928 */
.L_x_113:
[----:B------:R-:W-:Y:S05]  /*08a0*/  BRA.U !UP3, `(.L_x_112) ;  /* 0x000000010ba47547 */ /* 0x000fea000b800000 */
[----:B------:R-:W-:Y:S01]  /*08b0*/  UISETP.NE.AND UP3, UPT, UR11, URZ, UPT ;  /* 0x000000ff0b00728c */ /* 0x000fe2000bf65270 */
[----:B------:R-:W-:Y:S10]  /*08c0*/  BRA.U !UP1, `(.L_x_114) ;  /* 0x00000001094c7547 */ /* 0x000ff4000b800000 */
[----:B------:R-:W1:Y:S01]  /*08d0*/  LDC.64 R8, c[0x0][0x388] ;  /* 0x0000e200ff087b82 */ /* 0x000e620000000a00 */
[----:B0---4-:R-:W-:-:S07]  /*08e0*/  IMAD R11, R0, R3, R7 ;  /* 0x00000003000b7224 */ /* 0x011fce00078e0207 */
        /* <DEDUP_REMOVED lines=17> */
.L_x_114:
[----:B------:R-:W-:Y:S05]  /*0a00*/  BRA.U !UP3, `(.L_x_112) ;  /* 0x000000010b4c7547 */ /* 0x000fea000b800000 */
[----:B------:R-:W2:Y:S01]  /*0a10*/  LDC.64 R8, c[0x0][0x388] ;  /* 0x0000e200ff087b82 */ /* 0x000ea20000000a00 */
[----:B------:R-:W-:-:S07]  /*0a20*/  IMAD R3, R0, R3, R7 ;  /* 0x0000000300037224 */ /* 0x000fce00078e0207 */
[----:B01--4-:R-:W0:Y:S08]  /*0a30*/  LDC R15, c[0x0][0x3b4] ;  /* 0x0000ed00ff0f7b82 */ /* 0x013e300000000800 */
[----:B------:R-:W1:Y:S01]  /*0a40*/  LDC.64 R10, c[0x0][0x380] ;  /* 0x0000e000ff0a7b82 */ /* 0x000e620000000a00 */
[----:B--2---:R-:W-:-:S05]  /*0a50*/  IMAD.WIDE R8, R3, 0x4, R8 ;  /* 0x0000000403087825 */ /* 0x004fca00078e0208 */
[----:B------:R-:W2:Y:S01]  /*0a60*/  LDG.E R13, desc[UR40][R8.64] ;  /* 0x00000028080d7981 */ /* 0x000ea2000c1e1900 */
[----:B------:R-:W-:Y:S01]  /*0a70*/  UISETP.NE.AND UP3, UPT, UR11, 0x1, UPT ;  /* 0x000000010b00788c */ /* 0x000fe2000bf65270 */
[----:B0-----:R-:W-:-:S04]  /*0a80*/  IMAD R3, R7, R15, R2 ;  /* 0x0000000f07037224 */ /* 0x001fc800078e0202 */
[----:B-1----:R-:W-:-:S05]  /*0a90*/  IMAD.WIDE R2, R3, 0x4, R10 ;  /* 0x0000000403027825 */ /* 0x002fca00078e020a */
[----:B--2---:R2:W-:Y:S01]  /*0aa0*/  STG.E desc[UR40][R2.64], R13 ;  /* 0x0000000d02007986 */ /* 0x0045e2000c101928 */
[----:B------:R-:W-:Y:S05]  /*0ab0*/  BRA.U !UP3, `(.L_x_112) ;  /* 0x000000010b207547 */ /* 0x000fea000b800000 */
[----:B------:R-:W3:Y:S01]  /*0ac0*/  LDG.E R7, desc[UR40][R8.64+0x4] ;  /* 0x0000042808077981 */ /* 0x000ee2000c1e1900 */
[----:B--2---:R-:W-:Y:S01]  /*0ad0*/  IMAD.WIDE R2, R15, 0x4, R2 ;  /* 0x000000040f027825 */ /* 0x004fe200078e0202 */
[----:B------:R-:W-:-:S04]  /*0ae0*/  UISETP.NE.AND UP3, UPT, UR11, 0x2, UPT ;  /* 0x000000020b00788c */ /* 0x000fc8000bf65270 */
[----:B---3--:R3:W-:Y:S05]  /*0af0*/  STG.E desc[UR40][R2.64], R7 ;  /* 0x0000000702007986 */ /* 0x0087ea000c101928 */
[----:B------:R-:W-:Y:S05]  /*0b00*/  BRA.U !UP3, `(.L_x_112) ;  /* 0x000000010b0c7547 */ /* 0x000fea000b800000 */
[----:B------:R-:W2:Y:S01]  /*0b10*/  LDG.E R9, desc[UR40][R8.64+0x8] ;  /* 0x0000082808097981 */ /* 0x000ea2000c1e1900 */
[----:B---3--:R-:W-:-:S05]  /*0b20*/  IMAD.WIDE R2, R15, 0x4, R2 ;  /* 0x000000040f027825 */ /* 0x008fca00078e0202 */
[----:B--2---:R0:W-:Y:S02]  /*0b30*/  STG.E desc[UR40][R2.64], R9 ;  /* 0x0000000902007986 */ /* 0x0041e4000c101928 */
.L_x_112:
[----:B------:R-:W-:Y:S05]  /*0b40*/  @P1 BRA `(.L_x_115) ;  /* 0xfffffff400b01947 */ /* 0x000fea000383ffff */
[----:B------:R-:W-:Y:S05]  /*0b50*/  BRA.U UP0, `(.L_x_116) ;  /* 0xfffffff5008c7547 */ /* 0x000fea000b83ffff */
.L_x_109:
[----:B------:R-:W5:Y:S02]  /*0b60*/  LDCU UR4, c[0x0][0x3a4] ;  /* 0x00007480ff0477ac */ /* 0x000f640008000800 */
[----:B-----5:R-:W-:-:S06]  /*0b70*/  UISETP.GE.AND UP0, UPT, UR4, 0x1, UPT ;  /* 0x000000010400788c */ /* 0x020fcc000bf06270 */
[----:B------:R-:W-:-:S13]  /*0b80*/  PLOP3.LUT P0, PT, PT, PT, UP0, 0x80, 0x8 ;  /* 0x000000000008781c */ /* 0x000fda0003f0f008 */
[----:B------:R-:W-:Y:S05]  /*0b90*/  @!P0 EXIT ;  /* 0x000000000000894d */ /* 0x000fea0003800000 */
[----:B------:R-:W-:-:S06]  /*0ba0*/  ULOP3.LUT UR5, UR8, UR5, URZ, 0xfc, !UPT ;  /* 0x0000000508057292 */ /* 0x000fcc000f8efcff */
[----:B------:R-:W-:-:S13]  /*0bb0*/  ISETP.LE.AND P0, PT, RZ, UR5, PT ;  /* 0x00000005ff007c0c */ /* 0x000fda000bf03270 */
[----:B------:R-:W-:Y:S05]  /*0bc0*/  @!P0 EXIT ;  /* 0x000000000000894d */ /* 0x000fea0003800000 */
[----:B------:R-:W5:Y:S01]  /*0bd0*/  LDCU.64 UR6, c[0x0][0x3a8] ;  /* 0x00007500ff0677ac */ /* 0x000f620008000a00 */
[----:B0-23--:R-:W0:Y:S01]  /*0be0*/  LDC R3, c[0x0][0x3b8] ;  /* 0x0000ee00ff037b82 */ /* 0x00de220000000800 */
[----:B------:R-:W2:Y:S01]  /*0bf0*/  LDCU UR17, c[0x0][0x3c0] ;  /* 0x00007800ff1177ac */ /* 0x000ea20008000800 */
[----:B-----5:R-:W-:Y:S02]  /*0c00*/  UISETP.GE.AND UP0, UPT, UR6, 0x1, UPT ;  /* 0x000000010600788c */ /* 0x020fe4000bf06270 */
[C---:B0-----:R-:W-:Y:S02]  /*0c10*/  LEA R2, R3.reuse, -UR6, 0x1 ;  /* 0x8000000603027c11 */ /* 0x041fe4000f8e08ff */
[----:B------:R-:W-:Y:S02]  /*0c20*/  LEA R0, R3, -UR7, 0x1 ;  /* 0x8000000703007c11 */ /* 0x000fe4000f8e08ff */
[----:B--2---:R-:W-:Y:S02]  /*0c30*/  IADD3.X R2, PT, PT, R2, UR17, RZ, PT, !PT ;  /* 0x0000001102027c10 */ /* 0x004fe4000bffe4ff */
[----:B------:R-:W-:Y:S01]  /*0c40*/  IADD3.X R0, PT, PT, R0, UR9, RZ, PT, !PT ;  /* 0x0000000900007c10 */ /* 0x000fe2000bffe4ff */
[----:B------:R-:W-:Y:S06]  /*0c50*/  BRA.U !UP0, `(.L_x_117) ;  /* 0x0000001d089c7547 */ /* 0x000fec000b800000 */
[----:B------:R-:W-:-:S09]  /*0c60*/  UISETP.GE.AND UP0, UPT, UR7, 0x1, UPT ;  /* 0x000000010700788c */ /* 0x000fd2000bf06270 */
[----:B------:R-:W-:Y:S05]  /*0c70*/  BRA.U !UP0, `(.L_x_118) ;  /* 0x0000001908a07547 */ /* 0x000fea000b800000 */
[----:B------:R-:W0:Y:S02]  /*0c80*/  LDCU UR16, c[0x0][0x3a0] ;  /* 0x00007400ff1077ac */ /* 0x000e240008000800 */
[----:B0-----:R-:W-:-:S09]  /*0c90*/  UISETP.GE.AND UP0, UPT, UR16, 0x1, UPT ;  /* 0x000000011000788c */ /* 0x001fd2000bf06270 */
[----:B------:R-:W-:Y:S05]  /*0ca0*/  BRA.U !UP0, `(.L_x_119) ;  /* 0x0000001508a07547 */ /* 0x000fea000b800000 */
[----:B------:R-:W0:Y:S01]  /*0cb0*/  LDCU UR5, c[0x0][0x3bc] ;  /* 0x00007780ff0577ac */ /* 0x000e220008000800 */
[----:B------:R-:W-:Y:S02]  /*0cc0*/  UIMAD UR19, UR6, UR7, URZ ;  /* 0x00000007061372a4 */ /* 0x000fe4000f8e02ff */
[----:B------:R-:W-:Y:S02]  /*0cd0*/  UIMAD UR9, UR17, UR9, URZ ;  /* 0x00000009110972a4 */ /* 0x000fe4000f8e02ff */
[----:B------:R-:W-:Y:S02]  /*0ce0*/  ULOP3.LUT UR50, UR16, 0x7, URZ, 0xc0, !UPT ;  /* 0x0000000710327892 */ /* 0x000fe4000f8ec0ff */
[----:B------:R-:W-:Y:S02]  /*0cf0*/  ULOP3.LUT UR51, UR16, 0x3, URZ, 0xc0, !UPT ;  /* 0x0000000310337892 */ /* 0x000fe4000f8ec0ff */
[----:B------:R-:W-:Y:S02]  /*0d00*/  UIMAD UR17, UR18, UR17, URZ ;  /* 0x00000011121172a4 */ /* 0x000fe4000f8e02ff */
[----:B------:R-:W-:-:S02]  /*0d10*/  UIMAD UR19, UR19, UR4, URZ ;  /* 0x00000004131372a4 */ /* 0x000fc4000f8e02ff */
[----:B------:R-:W-:Y:S02]  /*0d20*/  ULOP3.LUT UR16, UR16, 0x7ffffff8, URZ, 0xc0, !UPT ;  /* 0x7ffffff810107892 */ /* 0x000fe4000f8ec0ff */
[----:B0-----:R-:W-:Y:S01]  /*0d30*/  UIMAD UR18, UR18, UR5, URZ ;  /* 0x00000005121272a4 */ /* 0x001fe2000f8e02ff */
[----:B------:R-:W-:-:S11]  /*0d40*/  UMOV UR4, URZ ;  /* 0x000000ff00047c82 */ /* 0x000fd60008000000 */
.L_x_130:
[----:B0-----:R-:W-:-:S05]  /*0d50*/  UMOV UR5, URZ ;  /* 0x000000ff00057c82 */ /* 0x001fca0008000000 */
.L_x_129:
[----:B0-----:R-:W0:Y:S01]  /*0d60*/  LDCU UR20, c[0x0][0x3b8] ;  /* 0x00007700ff1477ac */ /* 0x001e220008000800 */
[----:B------:R-:W2:Y:S01]  /*0d70*/  LDCU UR21, c[0x0][0x3ac] ;  /* 0x00007580ff1577ac */ /* 0x000ea20008000800 */
[----:B------:R-:W-:Y:S01]  /*0d80*/  UMOV UR6, URZ ;  /* 0x000000ff00067c82 */ /* 0x000fe20008000000 */
[----:B0-----:R-:W-:-:S04]  /*0d90*/  UIADD3 UR20, UPT, UPT, UR5, -UR20, URZ ;  /* 0x8000001405147290 */ /* 0x001fc8000fffe0ff */
[----:B--2---:R-:W-:-:S12]  /*0da0*/  UIADD3 UR21, UPT, UPT, UR20, UR21, URZ ;  /* 0x0000001514157290 */ /* 0x004fd8000fffe0ff */
.L_x_128:
[----:B0-----:R-:W0:Y:S01]  /*0db0*/  LDC R0, c[0x0][0x3a4] ;  /* 0x0000e900ff007b82 */ /* 0x001e220000000800 */
[----:B------:R-:W2:Y:S01]  /*0dc0*/  LDCU UR23, c[0x0][0x3b8] ;  /* 0x00007700ff1777ac */ /* 0x000ea20008000800 */
[----:B------:R-:W-:-:S06]  /*0dd0*/  HFMA2 R9, -RZ, RZ, 0, 0 ;  /* 0x00000000ff097431 */ /* 0x000fcc00000001ff */
[----:B------:R-:W3:Y:S08]  /*0de0*/  LDC R3, c[0x0][0x3a8] ;  /* 0x0000ea00ff037b82 */ /* 0x000ef00000000800 */
[----:B------:R-:W3:Y:S01]  /*0df0*/  LDC R2, c[0x0][0x3b8] ;  /* 0x0000ee00ff027b82 */ /* 0x000ee20000000800 */
[----:B--2---:R-:W-:Y:S01]  /*0e00*/  UIADD3 UR23, UPT, UPT, UR6, -UR23, URZ ;  /* 0x8000001706177290 */ /* 0x004fe2000fffe0ff */
[----:B0-----:R-:W-:-:S06]  /*0e10*/  VIADD R0, R0, UR4 ;  /* 0x0000000400007c36 */ /* 0x001fcc0008000000 */
[----:B------:R-:W-:Y:S01]  /*0e20*/  UMOV UR24, UR23 ;  /* 0x0000001700187c82 */ /* 0x000fe20008000000 */
[----:B---3--:R-:W-:-:S05]  /*0e30*/  IMAD R0, R0, R3, R2 ;  /* 0x0000000300007224 */ /* 0x008fca00078e0202 */
[----:B------:R-:W-:-:S15]  /*0e40*/  R2UR UR52, R0 ;  /* 0x00000000003472ca */ /* 0x000fde00000e0000 */
.L_x_127:
[----:B------:R-:W0:Y:S02]  /*0e50*/  LDCU UR39, c[0x0][0x3c0] ;  /* 0x00007800ff2777ac */ /* 0x000e240008000800 */
[----:B0-----:R-:W-:-:S09]  /*0e60*/  UISETP.GE.AND UP0, UPT, UR24, UR39, UPT ;  /* 0x000000271800728c */ /* 0x001fd2000bf06270 */
[----:B------:R-:W-:Y:S05]  /*0e70*/  BRA.U UP0, `(.L_x_120) ;  /* 0x0000001100a07547 */ /* 0x000fea000b800000 */
[----:B------:R-:W0:Y:S01]  /*0e80*/  LDCU UR25, c[0x0][0x3a4] ;  /* 0x00007480ff1977ac */ /* 0x000e220008000800 */
[----:B------:R-:W2:Y:S01]  /*0e90*/  LDCU.64 UR10, c[0x0][0x3a8] ;  /* 0x00007500ff0a77ac */ /* 0x000ea20008000a00 */
[----:B------:R-:W2:Y:S01]  /*0ea0*/  LDCU.64 UR28, c[0x0][0x3b8] ;  /* 0x00007700ff1c77ac */ /* 0x000ea20008000a00 */
[----:B------:R-:W3:Y:S01]  /*0eb0*/  LDCU UR30, c[0x0][0x3b8] ;  /* 0x00007700ff1e77ac */ /* 0x000ee20008000800 */
[----:B------:R-:W5:Y:S01]  /*0ec0*/  LDCU UR33, c[0x0][0x3c0] ;  /* 0x00007800ff2177ac */ /* 0x000f620008000800 */
[----:B0-----:R-:W-:Y:S02]  /*0ed0*/  ULEA UR7, UR25, UR4, 0x1 ;  /* 0x0000000419077291 */ /* 0x001fe4000f8e08ff */
[----:B------:R-:W-:Y:S02]  /*0ee0*/  UIMAD UR12, UR25, 0x3, UR4 ;  /* 0x00000003190c78a4 */ /* 0x000fe4000f8e0204 */
[----:B------:R-:W-:Y:S02]  /*0ef0*/  ULEA UR13, UR25, UR4, 0x2 ;  /* 0x00000004190d7291 */ /* 0x000fe4000f8e10ff */
[----:B------:R-:W-:-:S02]  /*0f00*/  UIMAD UR14, UR25, 0x5, UR4 ;  /* 0x00000005190e78a4 */ /* 0x000fc4000f8e0204 */
[----:B------:R-:W-:Y:S02]  /*0f10*/  UIMAD UR15, UR25, 0x6, UR4 ;  /* 0x00000006190f78a4 */ /* 0x000fe4000f8e0204 */
[----:B--2---:R-:W-:Y:S02]  /*0f20*/  UIMAD UR7, UR7, UR10, UR28 ;  /* 0x0000000a070772a4 */ /* 0x004fe4000f8e021c */
[----:B------:R-:W-:Y:S02]  /*0f30*/  UIMAD UR25, UR25, 0x7, UR4 ;  /* 0x00000007191978a4 */ /* 0x000fe4000f8e0204 */
[----:B------:R-:W-:Y:S02]  /*0f40*/  UIADD3 UR27, UPT, UPT, UR52, -UR6, URZ ;  /* 0x80000006341b7290 */ /* 0x000fe4000fffe0ff */
[----:B------:R-:W-:Y:S02]  /*0f50*/  UIMAD UR26, UR4, UR10, UR28 ;  /* 0x0000000a041a72a4 */ /* 0x000fe4000f8e021c */
[----:B------:R-:W-:-:S02]  /*0f60*/  UIMAD UR12, UR12, UR10, UR28 ;  /* 0x0000000a0c0c72a4 */ /* 0x000fc4000f8e021c */
[----:B------:R-:W-:Y:S02]  /*0f70*/  UIMAD UR13, UR13, UR10, UR28 ;  /* 0x0000000a0d0d72a4 */ /* 0x000fe4000f8e021c */
[----:B------:R-:W-:Y:S02]  /*0f80*/  UIMAD UR14, UR14, UR10, UR28 ;  /* 0x0000000a0e0e72a4 */ /* 0x000fe4000f8e021c */
[----:B------:R-:W-:Y:S02]  /*0f90*/  UIMAD UR15, UR15, UR10, UR28 ;  /* 0x0000000a0f0f72a4 */ /* 0x000fe4000f8e021c */
[----:B---3--:R-:W-:Y:S02]  /*0fa0*/  UIADD3 UR32, UPT, UPT, -UR5, UR30, URZ ;  /* 0x0000001e05207290 */ /* 0x008fe4000fffe1ff */
[----:B------:R-:W-:Y:S02]  /*0fb0*/  UIADD3 UR7, UPT, UPT, UR24, UR7, -UR6 ;  /* 0x0000000718077290 */ /* 0x000fe4000fffe806 */
[----:B------:R-:W-:-:S02]  /*0fc0*/  UIMAD UR10, UR25, UR10, UR28 ;  /* 0x0000000a190a72a4 */ /* 0x000fc4000f8e021c */
[----:B------:R-:W-:Y:S02]  /*0fd0*/  UIADD3 UR25, UPT, UPT, UR27, UR24, URZ ;  /* 0x000000181b197290 */ /* 0x000fe4000fffe0ff */
[----:B------:R-:W-:Y:S02]  /*0fe0*/  UIADD3 UR26, UPT, UPT, UR24, UR26, -UR6 ;  /* 0x0000001a181a7290 */ /* 0x000fe4000fffe806 */
[----:B------:R-:W-:Y:S02]  /*0ff0*/  UIADD3 UR12, UPT, UPT, UR24, UR12, -UR6 ;  /* 0x0000000c180c7290 */ /* 0x000fe4000fffe806 */
[----:B------:R-:W-:Y:S02]  /*1000*/  UIADD3 UR13, UPT, UPT, UR24, UR13, -UR6 ;  /* 0x0000000d180d7290 */ /* 0x000fe4000fffe806 */
[----:B------:R-:W-:Y:S02]  /*1010*/  UIADD3 UR14, UPT, UPT, UR24, UR14, -UR6 ;  /* 0x0000000e180e7290 */ /* 0x000fe4000fffe806 */
[----:B------:R-:W-:-:S02]  /*1020*/  UIADD3 UR15, UPT, UPT, UR24, UR15, -UR6 ;  /* 0x0000000f180f7290 */ /* 0x000fc4000fffe806 */
[----:B------:R-:W-:Y:S02]  /*1030*/  UIMAD UR27, UR7, UR11, UR32 ;  /* 0x0000000b071b72a4 */ /* 0x000fe4000f8e0220 */
[----:B------:R-:W-:Y:S02]  /*1040*/  UIADD3 UR35, UPT, UPT, UR18, 0x3, URZ ;  /* 0x0000000312237890 */ /* 0x000fe4000fffe0ff */
[----:B------:R-:W-:Y:S02]  /*1050*/  UIADD3 UR36, UPT, UPT, UR18, 0x4, URZ ;  /* 0x0000000412247890 */ /* 0x000fe4000fffe0ff */
[----:B------:R-:W-:Y:S02]  /*1060*/  UIADD3 UR37, UPT, UPT, UR18, 0x5, URZ ;  /* 0x0000000512257890 */ /* 0x000fe4000fffe0ff */
[----:B------:R-:W-:Y:S02]  /*1070*/  UIADD3 UR38, UPT, UPT, UR18, 0x6, URZ ;  /* 0x0000000612267890 */ /* 0x000fe4000fffe0ff */
[----:B------:R-:W-:-:S02]  /*1080*/  UIADD3 UR34, UPT, UPT, UR18, 0x2, URZ ;  /* 0x0000000212227890 */ /* 0x000fc4000fffe0ff */
[----:B------:R-:W-:Y:S02]  /*1090*/  UIADD3 UR10, UPT, UPT, UR24, UR10, -UR6 ;  /* 0x0000000a180a7290 */ /* 0x000fe4000fffe806 */
[----:B------:R-:W-:Y:S02]  /*10a0*/  UIADD3 UR7, UPT, UPT, UR18, 0x7, URZ ;  /* 0x0000000712077890 */ /* 0x000fe4000fffe0ff */
[----:B------:R-:W-:Y:S02]  /*10b0*/  UIMAD UR22, UR17, UR29, UR24 ;  /* 0x0000001d111672a4 */ /* 0x000fe4000f8e0218 */
[----:B------:R-:W-:Y:S02]  /*10c0*/  UIMAD UR25, UR25, UR11, UR32 ;  /* 0x0000000b191972a4 */ /* 0x000fe4000f8e0220 */
[----:B------:R-:W-:Y:S02]  /*10d0*/  UIMAD UR26, UR26, UR11, UR32 ;  /* 0x0000000b1a1a72a4 */ /* 0x000fe4000f8e0220 */
[----:B------:R-:W-:-:S02]  /*10e0*/  UIMAD UR28, UR12, UR11, UR32 ;  /* 0x0000000b0c1c72a4 */ /* 0x000fc4000f8e0220 */
[----:B------:R-:W-:Y:S02]  /*10f0*/  UIMAD UR29, UR13, UR11, UR32 ;  /* 0x0000000b0d1d72a4 */ /* 0x000fe4000f8e0220 */
[----:B------:R-:W-:Y:S02]  /*1100*/  UIMAD UR30, UR14, UR11, UR32 ;  /* 0x0000000b0e1e72a4 */ /* 0x000fe4000f8e0220 */
[----:B------:R-:W-:Y:S02]  /*1110*/  UIMAD UR31, UR15, UR11, UR32 ;  /* 0x0000000b0f1f72a4 */ /* 0x000fe4000f8e0220 */
[----:B------:R-:W-:Y:S02]  /*1120*/  UIMAD UR34, UR34, UR39, UR24 ;  /* 0x00000027222272a4 */ /* 0x000fe4000f8e0218 */
[----:B------:R-:W-:Y:S02]  /*1130*/  UIMAD UR35, UR35, UR39, UR24 ;  /* 0x00000027232372a4 */ /* 0x000fe4000f8e0218 */
[----:B------:R-:W-:-:S02]  /*1140*/  UIMAD UR36, UR36, UR39, UR24 ;  /* 0x00000027242472a4 */ /* 0x000fc4000f8e0218 */
[----:B------:R-:W-:Y:S02]  /*1150*/  UIMAD UR37, UR37, UR39, UR24 ;  /* 0x00000027252572a4 */ /* 0x000fe4000f8e0218 */
[----:B------:R-:W-:Y:S02]  /*1160*/  UIMAD UR38, UR38, UR39, UR24 ;  /* 0x00000027262672a4 */ /* 0x000fe4000f8e0218 */
[----:B------:R-:W-:Y:S02]  /*1170*/  UIMAD UR32, UR10, UR11, UR32 ;  /* 0x0000000b0a2072a4 */ /* 0x000fe4000f8e0220 */
[----:B-----5:R-:W-:Y:S02]  /*1180*/  UIMAD UR33, UR18, UR33, UR33 ;  /* 0x00000021122172a4 */ /* 0x020fe4000f8e0221 */
[----:B------:R-:W-:Y:S01]  /*1190*/  UIMAD UR39, UR7, UR39, UR24 ;  /* 0x00000027072772a4 */ /* 0x000fe2000f8e0218 */
[----:B------:R-:W-:-:S11]  /*11a0*/  UMOV UR42, UR20 ;  /* 0x00000014002a7c82 */ /* 0x000fd60008000000 */
.L_x_126:
[----:B------:R-:W0:Y:S01]  /*11b0*/  LDCU UR43, c[0x0][0x3c4] ;  /* 0x00007880ff2b77ac */ /* 0x000e220008000800 */
[----:B------:R-:W-:-:S04]  /*11c0*/  ULOP3.LUT UR7, UR42, UR24, URZ, 0xfc, !UPT ;  /* 0x000000182a077292 */ /* 0x000fc8000f8efcff */
[----:B------:R-:W-:-:S04]  /*11d0*/  UISETP.GT.AND UP0, UPT, UR7, -0x1, UPT ;  /* 0xffffffff0700788c */ /* 0x000fc8000bf04270 */
[----:B0-----:R-:W-:-:S09]  /*11e0*/  UISETP.LT.AND UP0, UPT, UR42, UR43, UP0 ;  /* 0x0000002b2a00728c */ /* 0x001fd20008701270 */
[----:B------:R-:W-:Y:S05]  /*11f0*/  BRA.U !UP0, `(.L_x_121) ;  /* 0x0000000d08b47547 */ /* 0x000fea000b800000 */
[----:B------:R-:W0:Y:S01]  /*1200*/  LDCU UR53, c[0x0][0x3a0] ;  /* 0x00007400ff3577ac */ /* 0x000e220008000800 */
[----:B------:R-:W-:Y:S01]  /*1210*/  UMOV UR7, URZ ;  /* 0x000000ff00077c82 */ /* 0x000fe20008000000 */
[----:B0-----:R-:W-:-:S09]  /*1220*/  UISETP.GE.U32.AND UP0, UPT, UR53, 0x8, UPT ;  /* 0x000000083500788c */ /* 0x001fd2000bf06070 */
[----:B------:R-:W-:Y:S05]  /*1230*/  BRA.U !UP0, `(.L_x_122) ;  /* 0x0000000508b87547 */ /* 0x000fea000b800000 */
[----:B------:R-:W-:Y:S02]  /*1240*/  UIADD3 UR7, UPT, UPT, UR33, UR24, URZ ;  /* 0x0000001821077290 */ /* 0x000fe4000fffe0ff */
[----:B------:R-:W-:Y:S02]  /*1250*/  UIMAD UR12, UR34, UR43, UR42 ;  /* 0x0000002b220c72a4 */ /* 0x000fe4000f8e022a */
[----:B------:R-:W-:Y:S02]  /*1260*/  UIMAD UR13, UR35, UR43, UR42 ;  /* 0x0000002b230d72a4 */ /* 0x000fe4000f8e022a */
[----:B------:R-:W-:Y:S02]  /*1270*/  UIMAD UR14, UR36, UR43, UR42 ;  /* 0x0000002b240e72a4 */ /* 0x000fe4000f8e022a */
[----:B------:R-:W-:Y:S01]  /*1280*/  UIMAD UR15, UR37, UR43, UR42 ;  /* 0x0000002b250f72a4 */ /* 0x000fe2000f8e022a */
[----:B------:R-:W-:Y:S01]  /*1290*/  MOV R3, UR12 ;  /* 0x0000000c00037c02 */ /* 0x000fe20008000f00 */
[----:B------:R-:W-:Y:S01]  /*12a0*/  UIMAD UR44, UR38, UR43, UR42 ;  /* 0x0000002b262c72a4 */ /* 0x000fe2000f8e022a */
[----:B-1--4-:R-:W-:Y:S01]  /*12b0*/  MOV R19, UR13 ;  /* 0x0000000d00137c02 */ /* 0x012fe20008000f00 */
[----:B------:R-:W-:Y:S01]  /*12c0*/  UIMAD UR45, UR39, UR43, UR42 ;  /* 0x0000002b272d72a4 */ /* 0x000fe2000f8e022a */
[----:B------:R-:W-:Y:S01]  /*12d0*/  MOV R4, UR14 ;  /* 0x0000000e00047c02 */ /* 0x000fe20008000f00 */
[----:B------:R-:W-:Y:S01]  /*12e0*/  UIMAD UR46, UR22, UR43, UR42 ;  /* 0x0000002b162e72a4 */ /* 0x000fe2000f8e022a */
[----:B------:R-:W-:Y:S01]  /*12f0*/  MOV R5, UR15 ;  /* 0x0000000f00057c02 */ /* 0x000fe20008000f00 */
[----:B------:R-:W-:Y:S01]  /*1300*/  UIMAD UR7, UR7, UR43, UR42 ;  /* 0x0000002b070772a4 */ /* 0x000fe2000f8e022a */
[----:B------:R-:W-:Y:S01]  /*1310*/  MOV R8, UR44 ;  /* 0x0000002c00087c02 */ /* 0x000fe20008000f00 */
[----:B------:R-:W-:Y:S01]  /*1320*/  UIADD3 UR62, UPT, UPT, -UR16, URZ, URZ ;  /* 0x000000ff103e7290 */ /* 0x000fe2000fffe1ff */
[----:B------:R-:W-:Y:S01]  /*1330*/  MOV R6, UR45 ;  /* 0x0000002d00067c02 */ /* 0x000fe20008000f00 */
[----:B------:R-:W-:Y:S01]  /*1340*/  IMAD.U32 R7, RZ, RZ, UR46 ;  /* 0x0000002eff077e24 */ /* 0x000fe2000f8e00ff */
[----:B------:R-:W-:Y:S01]  /*1350*/  UIADD3 UR54, UPT, UPT, UR25, UR42, URZ ;  /* 0x0000002a19367290 */ /* 0x000fe2000fffe0ff */
[----:B------:R-:W-:Y:S01]  /*1360*/  MOV R25, UR7 ;  /* 0x0000000700197c02 */ /* 0x000fe20008000f00 */
[----:B------:R-:W-:-:S02]  /*1370*/  UIADD3 UR55, UPT, UPT, UR27, UR42, URZ ;  /* 0x0000002a1b377290 */ /* 0x000fc4000fffe0ff */
[----:B------:R-:W-:Y:S02]  /*1380*/  UIADD3 UR56, UPT, UPT, UR28, UR42, URZ ;  /* 0x0000002a1c387290 */ /* 0x000fe4000fffe0ff */
[----:B------:R-:W-:Y:S02]  /*1390*/  UIADD3 UR57, UPT, UPT, UR29, UR42, URZ ;  /* 0x0000002a1d397290 */ /* 0x000fe4000fffe0ff */
[----:B------:R-:W-:Y:S02]  /*13a0*/  UIADD3 UR58, UPT, UPT, UR30, UR42, URZ ;  /* 0x0000002a1e3a7290 */ /* 0x000fe4000fffe0ff */
[----:B------:R-:W-:Y:S02]  /*13b0*/  UIADD3 UR59, UPT, UPT, UR31, UR42, URZ ;  /* 0x0000002a1f3b7290 */ /* 0x000fe4000fffe0ff */
[----:B------:R-:W-:Y:S02]  /*13c0*/  UIADD3 UR60, UPT, UPT, UR32, UR42, URZ ;  /* 0x0000002a203c7290 */ /* 0x000fe4000fffe0ff */
[----:B------:R-:W-:Y:S01]  /*13d0*/  UIADD3 UR61, UPT, UPT, UR26, UR42, URZ ;  /* 0x0000002a1a3d7290 */ /* 0x000fe2000fffe0ff */
[----:B------:R-:W0:Y:S11]  /*13e0*/  LDCU.64 UR10, c[0x0][0x390] ;  /* 0x00007200ff0a77ac */ /* 0x000e360008000a00 */
.L_x_123:
[----:B------:R-:W1:Y:S01]  /*13f0*/  LDC.64 R12, c[0x0][0x380] ;  /* 0x0000e000ff0c7b82 */ /* 0x000e620000000a00 */
[----:B0-----:R-:W-:Y:S02]  /*1400*/  UIMAD.WIDE UR14, UR54, 0x4, UR10 ;  /* 0x00000004360e78a5 */ /* 0x001fe4000f8e020a */
[----:B------:R-:W-:Y:S02]  /*1410*/  UIMAD.WIDE UR12, UR61, 0x4, UR10 ;  /* 0x000000043d0c78a5 */ /* 0x000fe4000f8e020a */
[----:B------:R-:W-:Y:S02]  /*1420*/  UIMAD.WIDE UR44, UR55, 0x4, UR10 ;  /* 0x00000004372c78a5 */ /* 0x000fe4000f8e020a */
[----:B------:R-:W-:Y:S01]  /*1430*/  UIMAD.WIDE UR46, UR56, 0x4, UR10 ;  /* 0x00000004382e78a5 */ /* 0x000fe2000f8e020a */
[----:B------:R-:W-:Y:S01]  /*1440*/  MOV R16, UR14 ;  /* 0x0000000e00107c02 */ /* 0x000fe20008000f00 */
[----:B------:R-:W-:Y:S01]  /*1450*/  UIMAD.WIDE UR48, UR57, 0x4, UR10 ;  /* 0x00000004393078a5 */ /* 0x000fe2000f8e020a */
[----:B------:R-:W-:-:S02]  /*1460*/  MOV R17, UR15 ;  /* 0x0000000f00117c02 */ /* 0x000fc40008000f00 */
[----:B------:R-:W-:Y:S02]  /*1470*/  MOV R26, UR12 ;  /* 0x0000000c001a7c02 */ /* 0x000fe40008000f00 */
[----:B------:R-:W-:Y:S01]  /*1480*/  MOV R27, UR13 ;  /* 0x0000000d001b7c02 */ /* 0x000fe20008000f00 */
[----:B------:R0:W2:Y:S01]  /*1490*/  LDG.E R2, desc[UR40][R16.64] ;  /* 0x0000002810027981 */ /* 0x0000a2000c1e1900 */
[----:B------:R-:W-:Y:S01]  /*14a0*/  MOV R14, UR44 ;  /* 0x0000002c000e7c02 */ /* 0x000fe20008000f00 */
[----:B------:R-:W-:Y:S01]  /*14b0*/  UIMAD.WIDE UR12, UR58, 0x4, UR10 ;  /* 0x000000043a0c78a5 */ /* 0x000fe2000f8e020a */
[----:B------:R-:W-:Y:S01]  /*14c0*/  MOV R15, UR45 ;  /* 0x0000002d000f7c02 */ /* 0x000fe20008000f00 */
[----:B------:R-:W3:Y:S04]  /*14d0*/  LDG.E R26, desc[UR40][R26.64] ;  /* 0x000000281a1a7981 */ /* 0x000ee8000c1e1900 */
[----:B------:R4:W5:Y:S01]  /*14e0*/  LDG.E R0, desc[UR40][R14.64] ;  /* 0x000000280e007981 */ /* 0x000962000c1e1900 */
[----:B-1----:R-:W-:Y:S01]  /*14f0*/  IMAD.WIDE R20, R7, 0x4, R12 ;  /* 0x0000000407147825 */ /* 0x002fe200078e020c */
[----:B0-----:R-:W-:-:S03]  /*1500*/  MOV R17, UR47 ;  /* 0x0000002f00117c02 */ /* 0x001fc60008000f00 */
[----:B------:R-:W-:Y:S01]  /*1510*/  IMAD.U32 R16, RZ, RZ, UR46 ;  /* 0x0000002eff107e24 */ /* 0x000fe2000f8e00ff */
[----:B------:R-:W3:Y:S01]  /*1520*/  LDG.E R24, desc[UR40][R20.64] ;  /* 0x0000002814187981 */ /* 0x000ee2000c1e1900 */
[----:B------:R-:W-:Y:S01]  /*1530*/  IMAD.WIDE R28, R25, 0x4, R12 ;  /* 0x00000004191c7825 */ /* 0x000fe200078e020c */
[----:B----4-:R-:W-:Y:S02]  /*1540*/  MOV R14, UR48 ;  /* 0x00000030000e7c02 */ /* 0x010fe40008000f00 */
[----:B------:R0:W4:Y:S01]  /*1550*/  LDG.E R23, desc[UR40][R16.64] ;  /* 0x0000002810177981 */ /* 0x000122000c1e1900 */
[----:B------:R-:W-:-:S03]  /*1560*/  MOV R15, UR49 ;  /* 0x00000031000f7c02 */ /* 0x000fc60008000f00 */
[----:B------:R-:W2:Y:S01]  /*1570*/  LDG.E R29, desc[UR40][R28.64] ;  /* 0x000000281c1d7981 */ /* 0x000ea2000c1e1900 */
[----:B------:R-:W-:-:S03]  /*1580*/  MOV R10, UR12 ;  /* 0x0000000c000a7c02 */ /* 0x000fc60008000f00 */
[----:B------:R1:W4:Y:S01]  /*1590*/  LDG.E R18, desc[UR40][R14.64] ;  /* 0x000000280e127981 */ /* 0x000322000c1e1900 */
[--C-:B0-----:R-:W-:Y:S01]  /*15a0*/  IMAD.WIDE R16, R3, 0x4, R12.reuse ;  /* 0x0000000403107825 */ /* 0x101fe200078e020c */
[----:B------:R-:W-:Y:S01]  /*15b0*/  MOV R11, UR13 ;  /* 0x0000000d000b7c02 */ /* 0x000fe20008000f00 */
[----:B------:R-:W-:Y:S02]  /*15c0*/  UIMAD.WIDE UR12, UR59, 0x4, UR10 ;  /* 0x000000043b0c78a5 */ /* 0x000fe4000f8e020a */
[--C-:B------:R-:W-:Y:S01]  /*15d0*/  IMAD.WIDE R20, R4, 0x4, R12.reuse ;  /* 0x0000000404147825 */ /* 0x100fe200078e020c */
[----:B------:R0:W5:Y:S03]  /*15e0*/  LDG.E R27, desc[UR40][R16.64] ;  /* 0x00000028101b7981 */ /* 0x000166000c1e1900 */
[--C-:B-1----:R-:W-:Y:S01]  /*15f0*/  IMAD.WIDE R14, R19, 0x4, R12.reuse ;  /* 0x00000004130e7825 */ /* 0x102fe200078e020c */
[----:B------:R-:W4:Y:S04]  /*1600*/  LDG.E R10, desc[UR40][R10.64] ;  /* 0x000000280a0a7981 */ /* 0x000f28000c1e1900 */
[----:B------:R1:W4:Y:S01]  /*1610*/  LDG.E R22, desc[UR40][R14.64] ;  /* 0x000000280e167981 */ /* 0x000322000c1e1900 */
[----:B0-----:R-:W-:-:S03]  /*1620*/  IMAD.WIDE R16, R5, 0x4, R12 ;  /* 0x0000000405107825 */ /* 0x001fc600078e020c */
[----:B------:R0:W4:Y:S01]  /*1630*/  LDG.E R11, desc[UR40][R20.64] ;  /* 0x00000028140b7981 */ /* 0x000122000c1e1900 */
[----:B-1----:R-:W-:-:S03]  /*1640*/  MOV R14, UR12 ;  /* 0x0000000c000e7c02 */ /* 0x002fc60008000f00 */
[----:B------:R-:W4:Y:S01]  /*1650*/  LDG.E R17, desc[UR40][R16.64] ;  /* 0x0000002810117981 */ /* 0x000f22000c1e1900 */
[----:B------:R-:W-:Y:S01]  /*1660*/  MOV R15, UR13 ;  /* 0x0000000d000f7c02 */ /* 0x000fe20008000f00 */
[----:B------:R-:W-:Y:S01]  /*1670*/  UIMAD.WIDE UR12, UR60, 0x4, UR10 ;  /* 0x000000043c0c78a5 */ /* 0x000fe2000f8e020a */
[----:B0-----:R-:W-:-:S03]  /*1680*/  IMAD.WIDE R20, R8, 0x4, R12 ;  /* 0x0000000408147825 */ /* 0x001fc600078e020c */
[----:B------:R-:W4:Y:S01]  /*1690*/  LDG.E R14, desc[UR40][R14.64] ;  /* 0x000000280e0e7981 */ /* 0x000f22000c1e1900 */
[----:B------:R-:W-:-:S03]  /*16a0*/  IMAD.WIDE R12, R6, 0x4, R12 ;  /* 0x00000004060c7825 */ /* 0x000fc600078e020c */
[----:B------:R-:W4:Y:S04]  /*16b0*/  LDG.E R28, desc[UR40][R20.64] ;  /* 0x00000028141c7981 */ /* 0x000f28000c1e1900 */
[----:B------:R0:W4:Y:S02]  /*16c0*/  LDG.E R16, desc[UR40][R12.64] ;  /* 0x000000280c107981 */ /* 0x000124000c1e1900 */
[----:B0-----:R-:W-:Y:S01]  /*16d0*/  MOV R13, UR13 ;  /* 0x0000000d000d7c02 */ /* 0x001fe20008000f00 */
[----:B------:R-:W-:-:S05]  /*16e0*/  IMAD.U32 R12, RZ, RZ, UR12 ;  /* 0x0000000cff0c7e24 */ /* 0x000fca000f8e00ff */
[----:B------:R-:W4:Y:S01]  /*16f0*/  LDG.E R13, desc[UR40][R12.64] ;  /* 0x000000280c0d7981 */ /* 0x000f22000c1e1900 */
[----:B------:R-:W-:-:S04]  /*1700*/  UIADD3 UR62, UPT, UPT, UR62, 0x8, URZ ;  /* 0x000000083e3e7890 */ /* 0x000fc8000fffe0ff */
[----:B------:R-:W-:Y:S01]  /*1710*/  UISETP.NE.AND UP0, UPT, UR62, URZ, UPT ;  /* 0x000000ff3e00728c */ /* 0x000fe2000bf05270 */
[----:B------:R-:W-:Y:S01]  /*1720*/  MOV R20, UR9 ;  /* 0x0000000900147c02 */ /* 0x000fe20008000f00 */
[----:B------:R-:W-:-:S04]  /*1730*/  ULEA UR54, UR19, UR54, 0x3 ;  /* 0x0000003613367291 */ /* 0x000fc8000f8e18ff */
[----:B------:R-:W-:Y:S01]  /*1740*/  IMAD R19, R20, 0x8, R19 ;  /* 0x0000000814137824 */ /* 0x000fe200078e0213 */
[----:B------:R-:W-:Y:S02]  /*1750*/  ULEA UR55, UR19, UR55, 0x3 ;  /* 0x0000003713377291 */ /* 0x000fe4000f8e18ff */
[----:B------:R-:W-:Y:S02]  /*1760*/  ULEA UR56, UR19, UR56, 0x3 ;  /* 0x0000003813387291 */ /* 0x000fe4000f8e18ff */
[----:B------:R-:W-:Y:S02]  /*1770*/  ULEA UR57, UR19, UR57, 0x3 ;  /* 0x0000003913397291 */ /* 0x000fe4000f8e18ff */
[----:B------:R-:W-:Y:S02]  /*1780*/  ULEA UR58, UR19, UR58, 0x3 ;  /* 0x0000003a133a7291 */ /* 0x000fe4000f8e18ff */
[----:B------:R-:W-:Y:S02]  /*1790*/  ULEA UR59, UR19, UR59, 0x3 ;  /* 0x0000003b133b7291 */ /* 0x000fe4000f8e18ff */
[----:B------:R-:W-:-:S02]  /*17a0*/  ULEA UR60, UR19, UR60, 0x3 ;  /* 0x0000003c133c7291 */ /* 0x000fc4000f8e18ff */
[----:B------:R-:W-:Y:S01]  /*17b0*/  ULEA UR61, UR19, UR61, 0x3 ;  /* 0x0000003d133d7291 */ /* 0x000fe2000f8e18ff */
[----:B---3--:R-:W-:-:S04]  /*17c0*/  FFMA R24, R24, R26, R9 ;  /* 0x0000001a18187223 */ /* 0x008fc80000000009 */
[----:B--2---:R-:W-:-:S04]  /*17d0*/  FFMA R2, R29, R2, R24 ;  /* 0x000000021d027223 */ /* 0x004fc80000000018 */
[----:B-----5:R-:W-:-:S04]  /*17e0*/  FFMA R27, R27, R0, R2 ;  /* 0x000000001b1b7223 */ /* 0x020fc80000000002 */
[----:B----4-:R-:W-:-:S04]  /*17f0*/  FFMA R22, R22, R23, R27 ;  /* 0x0000001716167223 */ /* 0x010fc8000000001b */
[----:B------:R-:W-:Y:S01]  /*1800*/  FFMA R18, R11, R18, R22 ;  /* 0x000000120b127223 */ /* 0x000fe20000000016 */
[----:B------:R-:W-:-:S03]  /*1810*/  MOV R9, UR9 ;  /* 0x0000000900097c02 */ /* 0x000fc60008000f00 */
[----:B------:R-:W-:Y:S01]  /*1820*/  FFMA R17, R17, R10, R18 ;  /* 0x0000000a11117223 */ /* 0x000fe20000000012 */
[----:B------:R-:W-:Y:S02]  /*1830*/  MOV R26, UR9 ;  /* 0x00000009001a7c02 */ /* 0x000fe40008000f00 */
[----:B------:R-:W-:Y:S02]  /*1840*/  MOV R24, UR9 ;  /* 0x0000000900187c02 */ /* 0x000fe40008000f00 */
[----:B------:R-:W-:Y:S02]  /*1850*/  MOV R0, UR9 ;  /* 0x0000000900007c02 */ /* 0x000fe40008000f00 */
[----:B------:R-:W-:Y:S01]  /*1860*/  MOV R11, UR9 ;  /* 0x00000009000b7c02 */ /* 0x000fe20008000f00 */
[----:B------:R-:W-:Y:S01]  /*1870*/  FFMA R17, R28, R14, R17 ;  /* 0x0000000e1c117223 */ /* 0x000fe20000000011 */
[C---:B------:R-:W-:Y:S02]  /*1880*/  LEA R4, R9.reuse, R4, 0x3 ;  /* 0x0000000409047211 */ /* 0x040fe400078e18ff */
[----:B------:R-:W-:-:S02]  /*1890*/  LEA R8, R9, R8, 0x3 ;  /* 0x0000000809087211 */ /* 0x000fc400078e18ff */
[----:B------:R-:W-:Y:S02]  /*18a0*/  LEA R25, R26, R25, 0x3 ;  /* 0x000000191a197211 */ /* 0x000fe400078e18ff */
[----:B------:R-:W-:Y:S02]  /*18b0*/  LEA R3, R24, R3, 0x3 ;  /* 0x0000000318037211 */ /* 0x000fe400078e18ff */
[C---:B------:R-:W-:Y:S02]  /*18c0*/  LEA R5, R0.reuse, R5, 0x3 ;  /* 0x0000000500057211 */ /* 0x040fe400078e18ff */
[----:B------:R-:W-:Y:S02]  /*18d0*/  LEA R6, R11, R6, 0x3 ;  /* 0x000000060b067211 */ /* 0x000fe400078e18ff */
[----:B------:R-:W-:Y:S01]  /*18e0*/  LEA R7, R0, R7, 0x3 ;  /* 0x0000000700077211 */ /* 0x000fe200078e18ff */
[----:B------:R-:W-:Y:S01]  /*18f0*/  FFMA R9, R16, R13, R17 ;  /* 0x0000000d10097223 */ /* 0x000fe20000000011 */
[----:B------:R-:W-:Y:S06]  /*1900*/  BRA.U UP0, `(.L_x_123) ;  /* 0xfffffff900b87547 */ /* 0x000fec000b83ffff */
[----:B------:R-:W-:-:S05]  /*1910*/  UMOV UR7, UR16 ;  /* 0x0000001000077c82 */ /* 0x000fca0008000000 */
.L_x_122:
[----:B------:R-:W-:-:S09]  /*1920*/  UISETP.NE.AND UP0, UPT, UR50, URZ, UPT ;  /* 0x000000ff3200728c */ /* 0x000fd2000bf05270 */
[----:B------:R-:W-:Y:S05]  /*1930*/  BRA.U !UP0, `(.L_x_121) ;  /* 0x0000000508e47547 */ /* 0x000fea000b800000 */
[----:B------:R-:W-:Y:S02]  /*1940*/  UIADD3 UR10, UPT, UPT, UR50, -0x1, URZ ;  /* 0xffffffff320a7890 */ /* 0x000fe4000fffe0ff */
[----:B------:R-:W-:Y:S02]  /*1950*/  UISETP.NE.AND UP1, UPT, UR51, URZ, UPT ;  /* 0x000000ff3300728c */ /* 0x000fe4000bf25270 */
[----:B------:R-:W-:-:S09]  /*1960*/  UISETP.GE.U32.AND UP0, UPT, UR10, 0x3, UPT ;  /* 0x000000030a00788c */ /* 0x000fd2000bf06070 */
[----:B------:R-:W-:Y:S05]  /*1970*/  BRA.U !UP0, `(.L_x_124) ;  /* 0x0000000108e47547 */ /* 0x000fea000b800000 */
[----:B------:R-:W0:Y:S01]  /*1980*/  LDCU UR48, c[0x0][0x3a4] ;  /* 0x00007480ff3077ac */ /* 0x000e220008000800 */
[----:B------:R-:W2:Y:S01]  /*1990*/  LDC.64 R4, c[0x0][0x380] ;  /* 0x0000e000ff047b82 */ /* 0x000ea20000000a00 */
[----:B------:R-:W3:Y:S01]  /*19a0*/  LDCU UR47, c[0x0][0x3c0] ;  /* 0x00007800ff2f77ac */ /* 0x000ee20008000800 */
[----:B------:R-:W5:Y:S06]  /*19b0*/  LDCU.64 UR10, c[0x0][0x3a8] ;  /* 0x00007500ff0a77ac */ /* 0x000f6c0008000a00 */
[----:B------:R-:W2:Y:S01]  /*19c0*/  LDC.64 R2, c[0x0][0x390] ;  /* 0x0000e400ff027b82 */ /* 0x000ea20000000a00 */
[----:B------:R-:W-:-:S02]  /*19d0*/  UIADD3 UR12, UPT, UPT, UR18, UR7, URZ ;  /* 0x00000007120c7290 */ /* 0x000fc4000fffe0ff */
[----:B------:R-:W-:Y:S02]  /*19e0*/  UIADD3 UR14, UPT, UPT, -UR23, UR24, URZ ;  /* 0x00000018170e7290 */ /* 0x000fe4000fffe1ff */
[----:B------:R-:W-:Y:S02]  /*19f0*/  UIADD3 UR44, UPT, UPT, -UR20, UR42, URZ ;  /* 0x0000002a142c7290 */ /* 0x000fe4000fffe1ff */
[----:B0-----:R-:W-:Y:S02]  /*1a00*/  UIMAD UR13, UR7, UR48, UR4 ;  /* 0x00000030070d72a4 */ /* 0x001fe4000f8e0204 */
[----:B---3--:R-:W-:Y:S02]  /*1a10*/  UIMAD UR12, UR12, UR47, UR24 ;  /* 0x0000002f0c0c72a4 */ /* 0x008fe4000f8e0218 */
[----:B-----5:R-:W-:Y:S02]  /*1a20*/  UIMAD UR15, UR13, UR10, UR14 ;  /* 0x0000000a0d0f72a4 */ /* 0x020fe4000f8e020e */
[----:B------:R-:W-:-:S02]  /*1a30*/  UIADD3 UR13, UPT, UPT, UR13, UR48, URZ ;  /* 0x000000300d0d7290 */ /* 0x000fc4000fffe0ff */
[----:B------:R-:W-:Y:S02]  /*1a40*/  UIMAD UR46, UR12, UR43, UR42 ;  /* 0x0000002b0c2e72a4 */ /* 0x000fe4000f8e022a */
[----:B------:R-:W-:Y:S02]  /*1a50*/  UIADD3 UR12, UPT, UPT, UR12, UR47, URZ ;  /* 0x0000002f0c0c7290 */ /* 0x000fe4000fffe0ff */
[----:B------:R-:W-:Y:S02]  /*1a60*/  UIMAD UR45, UR13, UR10, UR14 ;  /* 0x0000000a0d2d72a4 */ /* 0x000fe4000f8e020e */
[----:B------:R-:W-:Y:S01]  /*1a70*/  UIADD3 UR13, UPT, UPT, UR13, UR48, URZ ;  /* 0x000000300d0d7290 */ /* 0x000fe2000fffe0ff */
[----:B-1--4-:R-:W-:Y:S01]  /*1a80*/  IMAD.U32 R11, RZ, RZ, UR46 ;  /* 0x0000002eff0b7e24 */ /* 0x012fe2000f8e00ff */
[----:B------:R-:W-:Y:S02]  /*1a90*/  UIMAD UR15, UR15, UR11, UR44 ;  /* 0x0000000b0f0f72a4 */ /* 0x000fe4000f8e022c */
[----:B------:R-:W-:Y:S01]  /*1aa0*/  UIMAD UR49, UR12, UR43, UR42 ;  /* 0x0000002b0c3172a4 */ /* 0x000fe2000f8e022a */
[----:B--2---:R-:W-:Y:S01]  /*1ab0*/  IMAD.WIDE R10, R11, 0x4, R4 ;  /* 0x000000040b0a7825 */ /* 0x004fe200078e0204 */
[----:B------:R-:W-:-:S02]  /*1ac0*/  UIADD3 UR12, UPT, UPT, UR12, UR47, URZ ;  /* 0x0000002f0c0c7290 */ /* 0x000fc4000fffe0ff */
[----:B------:R-:W-:Y:S01]  /*1ad0*/  UIMAD UR46, UR13, UR10, UR14 ;  /* 0x0000000a0d2e72a4 */ /* 0x000fe2000f8e020e */
[----:B------:R-:W-:Y:S01]  /*1ae0*/  MOV R13, UR15 ;  /* 0x0000000f000d7c02 */ /* 0x000fe20008000f00 */
[----:B------:R-:W-:Y:S01]  /*1af0*/  UIMAD UR45, UR45, UR11, UR44 ;  /* 0x0000000b2d2d72a4 */ /* 0x000fe2000f8e022c */
[----:B------:R-:W-:Y:S01]  /*1b00*/  MOV R7, UR49 ;  /* 0x0000003100077c02 */ /* 0x000fe20008000f00 */
[----:B------:R-:W-:Y:S01]  /*1b10*/  UIADD3 UR13, UPT, UPT, UR13, UR48, URZ ;  /* 0x000000300d0d7290 */ /* 0x000fe2000fffe0ff */
[----:B------:R-:W2:Y:S01]  /*1b20*/  LDG.E R0, desc[UR40][R10.64] ;  /* 0x000000280a007981 */ /* 0x000ea2000c1e1900 */
[----:B------:R-:W-:Y:S02]  /*1b30*/  UIMAD UR54, UR12, UR43, UR42 ;  /* 0x0000002b0c3672a4 */ /* 0x000fe4000f8e022a */
[----:B------:R-:W-:Y:S02]  /*1b40*/  UIADD3 UR12, UPT, UPT, UR12, UR47, URZ ;  /* 0x0000002f0c0c7290 */ /* 0x000fe4000fffe0ff */
[----:B------:R-:W-:Y:S01]  /*1b50*/  UIMAD UR46, UR46, UR11, UR44 ;  /* 0x0000000b2e2e72a4 */ /* 0x000fe2000f8e022c */
[----:B------:R-:W-:Y:S01]  /*1b60*/  MOV R15, UR45 ;  /* 0x0000002d000f7c02 */ /* 0x000fe20008000f00 */
[----:B------:R-:W-:Y:S01]  /*1b70*/  UIMAD UR13, UR13, UR10, UR14 ;  /* 0x0000000a0d0d72a4 */ /* 0x000fe2000f8e020e */
[----:B------:R-:W-:Y:S01]  /*1b80*/  IMAD.WIDE R6, R7, 0x4, R4 ;  /* 0x0000000407067825 */ /* 0x000fe200078e0204 */
[----:B------:R-:W-:-:S02]  /*1b90*/  UIMAD UR12, UR12, UR43, UR42 ;  /* 0x0000002b0c0c72a4 */ /* 0x000fc4000f8e022a */
[----:B------:R-:W-:Y:S01]  /*1ba0*/  UIMAD UR13, UR13, UR11, UR44 ;  /* 0x0000000b0d0d72a4 */ /* 0x000fe2000f8e022c */
[--C-:B------:R-:W-:Y:S01]  /*1bb0*/  IMAD.WIDE R12, R13, 0x4, R2.reuse ;  /* 0x000000040d0c7825 */ /* 0x100fe200078e0202 */
[----:B------:R-:W-:Y:S01]  /*1bc0*/  MOV R17, UR54 ;  /* 0x0000003600117c02 */ /* 0x000fe20008000f00 */
[----:B------:R0:W3:Y:S01]  /*1bd0*/  LDG.E R6, desc[UR40][R6.64] ;  /* 0x0000002806067981 */ /* 0x0000e2000c1e1900 */
[----:B------:R-:W-:Y:S01]  /*1be0*/  MOV R19, UR46 ;  /* 0x0000002e00137c02 */ /* 0x000fe20008000f00 */
[----:B------:R-:W-:Y:S01]  /*1bf0*/  IMAD.WIDE R14, R15, 0x4, R2 ;  /* 0x000000040f0e7825 */ /* 0x000fe200078e0202 */
[----:B------:R-:W-:Y:S01]  /*1c00*/  MOV R21, UR12 ;  /* 0x0000000c00157c02 */ /* 0x000fe20008000f00 */
[----:B------:R-:W2:Y:S02]  /*1c10*/  LDG.E R12, desc[UR40][R12.64] ;  /* 0x000000280c0c7981 */ /* 0x000ea4000c1e1900 */
[----:B------:R-:W-:Y:S02]  /*1c20*/  IMAD.WIDE R16, R17, 0x4, R4 ;  /* 0x0000000411107825 */ /* 0x000fe400078e0204 */
[----:B------:R-:W3:Y:S01]  /*1c30*/  LDG.E R14, desc[UR40][R14.64] ;  /* 0x000000280e0e7981 */ /* 0x000ee2000c1e1900 */
[----:B0-----:R-:W-:Y:S01]  /*1c40*/  MOV R7, UR13 ;  /* 0x0000000d00077c02 */ /* 0x001fe20008000f00 */
[----:B------:R-:W-:-:S02]  /*1c50*/  IMAD.WIDE R10, R19, 0x4, R2 ;  /* 0x00000004130a7825 */ /* 0x000fc400078e0202 */
[----:B------:R-:W4:Y:S02]  /*1c60*/  LDG.E R17, desc[UR40][R16.64] ;  /* 0x0000002810117981 */ /* 0x000f24000c1e1900 */
[----:B------:R-:W-:Y:S02]  /*1c70*/  IMAD.WIDE R4, R21, 0x4, R4 ;  /* 0x0000000415047825 */ /* 0x000fe400078e0204 */
[----:B------:R-:W4:Y:S02]  /*1c80*/  LDG.E R10, desc[UR40][R10.64] ;  /* 0x000000280a0a7981 */ /* 0x000f24000c1e1900 */
[----:B------:R-:W-:Y:S02]  /*1c90*/  IMAD.WIDE R2, R7, 0x4, R2 ;  /* 0x0000000407027825 */ /* 0x000fe400078e0202 */
[----:B------:R-:W5:Y:S04]  /*1ca0*/  LDG.E R5, desc[UR40][R4.64] ;  /* 0x0000002804057981 */ /* 0x000f68000c1e1900 */
[----:B------:R-:W5:Y:S01]  /*1cb0*/  LDG.E R2, desc[UR40][R2.64] ;  /* 0x0000002802027981 */ /* 0x000f62000c1e1900 */
[----:B------:R-:W-:Y:S01]  /*1cc0*/  UIADD3 UR7, UPT, UPT, UR7, 0x4, URZ ;  /* 0x0000000407077890 */ /* 0x000fe2000fffe0ff */
[----:B--2---:R-:W-:-:S04]  /*1cd0*/  FFMA R9, R0, R12, R9 ;  /* 0x0000000c00097223 */ /* 0x004fc80000000009 */
[----:B---3--:R-:W-:-:S04]  /*1ce0*/  FFMA R6, R6, R14, R9 ;  /* 0x0000000e06067223 */ /* 0x008fc80000000009 */
[----:B----4-:R-:W-:-:S04]  /*1cf0*/  FFMA R6, R17, R10, R6 ;  /* 0x0000000a11067223 */ /* 0x010fc80000000006 */
[----:B-----5:R-:W-:-:S07]  /*1d00*/  FFMA R9, R5, R2, R6 ;  /* 0x0000000205097223 */ /* 0x020fce0000000006 */
.L_x_124:
[----:B------:R-:W-:Y:S05]  /*1d10*/  BRA.U !UP1, `(.L_x_121) ;  /* 0x0000000109ec7547 */ /* 0x000fea000b800000 */
[----:B------:R-:W-:Y:S02]  /*1d20*/  UISETP.NE.AND UP0, UPT, UR51, 0x1, UPT ;  /* 0x000000013300788c */ /* 0x000fe4000bf05270 */
[----:B------:R-:W-:-:S07]  /*1d30*/  ULOP3.LUT UP1, URZ, UR53, 0x1, URZ, 0xc0, !UPT ;  /* 0x0000000135ff7892 */ /* 0x000fce000f82c0ff */
        /* <DEDUP_REMOVED lines=11> */
[----:B------:R-:W-:Y:S02]  /*1df0*/  UIADD3 UR14, UPT, UPT, UR15, UR14, URZ ;  /* 0x0000000e0f0e7290 */ /* 0x000fe4000fffe0ff */
[----:B-----5:R-:W-:-:S02]  /*1e00*/  UIMAD UR45, UR15, UR10, UR44 ;  /* 0x0000000a0f2d72a4 */ /* 0x020fc4000f8e022c */
[----:B------:R-:W-:Y:S02]  /*1e10*/  UIMAD UR47, UR12, UR43, UR42 ;  /* 0x0000002b0c2f72a4 */ /* 0x000fe4000f8e022a */
[----:B------:R-:W-:Y:S02]  /*1e20*/  UIADD3 UR12, UPT, UPT, UR12, UR13, URZ ;  /* 0x0000000d0c0c7290 */ /* 0x000fe4000fffe0ff */
[----:B------:R-:W-:Y:S02]  /*1e30*/  UIMAD UR45, UR45, UR11, UR46 ;  /* 0x0000000b2d2d72a4 */ /* 0x000fe4000f8e022e */
[----:B------:R-:W-:Y:S01]  /*1e40*/  UIMAD UR14, UR14, UR10, UR44 ;  /* 0x0000000a0e0e72a4 */ /* 0x000fe2000f8e022c */
[----:B------:R-:W-:Y:S01]  /*1e50*/  IMAD.U32 R5, RZ, RZ, UR47 ;  /* 0x0000002fff057e24 */ /* 0x000fe2000f8e00ff */
[----:B------:R-:W-:Y:S02]  /*1e60*/  UIMAD UR12, UR12, UR43, UR42 ;  /* 0x0000002b0c0c72a4 */ /* 0x000fe4000f8e022a */
[----:B------:R-:W-:Y:S01]  /*1e70*/  UIMAD UR14, UR14, UR11, UR46 ;  /* 0x0000000b0e0e72a4 */ /* 0x000fe2000f8e022e */
[----:B-1--4-:R-:W-:Y:S01]  /*1e80*/  MOV R11, UR45 ;  /* 0x0000002d000b7c02 */ /* 0x012fe20008000f00 */
[----:B--2---:R-:W-:-:S02]  /*1e90*/  IMAD.WIDE R4, R5, 0x4, R2 ;  /* 0x0000000405047825 */ /* 0x004fc400078e0202 */
[----:B------:R-:W-:Y:S02]  /*1ea0*/  MOV R15, UR12 ;  /* 0x0000000c000f7c02 */ /* 0x000fe40008000f00 */
[----:B------:R-:W-:Y:S01]  /*1eb0*/  MOV R13, UR14 ;  /* 0x0000000e000d7c02 */ /* 0x000fe20008000f00 */
[----:B------:R-:W-:Y:S01]  /*1ec0*/  IMAD.WIDE R10, R11, 0x4, R6 ;  /* 0x000000040b0a7825 */ /* 0x000fe200078e0206 */
[----:B------:R-:W2:Y:S03]  /*1ed0*/  LDG.E R4, desc[UR40][R4.64] ;  /* 0x0000002804047981 */ /* 0x000ea6000c1e1900 */
[----:B------:R-:W-:Y:S02]  /*1ee0*/  IMAD.WIDE R2, R15, 0x4, R2 ;  /* 0x000000040f027825 */ /* 0x000fe400078e0202 */
[----:B------:R-:W2:Y:S02]  /*1ef0*/  LDG.E R10, desc[UR40][R10.64] ;  /* 0x000000280a0a7981 */ /* 0x000ea4000c1e1900 */
[----:B------:R-:W-:-:S02]  /*1f00*/  IMAD.WIDE R6, R13, 0x4, R6 ;  /* 0x000000040d067825 */ /* 0x000fc400078e0206 */
[----:B------:R-:W3:Y:S04]  /*1f10*/  LDG.E R2, desc[UR40][R2.64] ;  /* 0x0000002802027981 */ /* 0x000ee8000c1e1900 */
[----:B------:R-:W3:Y:S01]  /*1f20*/  LDG.E R6, desc[UR40][R6.64] ;  /* 0x0000002806067981 */ /* 0x000ee2000c1e1900 */
[----:B------:R-:W-:Y:S01]  /*1f30*/  UIADD3 UR7, UPT, UPT, UR7, 0x2, URZ ;  /* 0x0000000207077890 */ /* 0x000fe2000fffe0ff */
[----:B--2---:R-:W-:-:S04]  /*1f40*/  FFMA R9, R4, R10, R9 ;  /* 0x0000000a04097223 */ /* 0x004fc80000000009 */
[----:B---3--:R-:W-:-:S07]  /*1f50*/  FFMA R9, R2, R6, R9 ;  /* 0x0000000602097223 */ /* 0x008fce0000000009 */
.L_x_125:
[----:B------:R-:W-:Y:S05]  /*1f60*/  BRA.U !UP1, `(.L_x_121) ;  /* 0x0000000109587547 */ /* 0x000fea000b800000 */
[----:B------:R-:W0:Y:S01]  /*1f70*/  LDCU UR46, c[0x0][0x3a4] ;  /* 0x00007480ff2e77ac */ /* 0x000e220008000800 */
[----:B------:R-:W2:Y:S01]  /*1f80*/  LDCU UR45, c[0x0][0x3c0] ;  /* 0x00007800ff2d77ac */ /* 0x000ea20008000800 */
[----:B------:R-:W3:Y:S01]  /*1f90*/  LDCU.64 UR12, c[0x0][0x3a8] ;  /* 0x00007500ff0c77ac */ /* 0x000ee20008000a00 */
[----:B------:R-:W5:Y:S01]  /*1fa0*/  LDCU.64 UR14, c[0x0][0x380] ;  /* 0x00007000ff0e77ac */ /* 0x000f620008000a00 */
[----:B------:R-:W1:Y:S01]  /*1fb0*/  LDCU.64 UR10, c[0x0][0x390] ;  /* 0x00007200ff0a77ac */ /* 0x000e620008000a00 */
[----:B------:R-:W-:Y:S02]  /*1fc0*/  UIADD3 UR44, UPT, UPT, UR18, UR7, URZ ;  /* 0x00000007122c7290 */ /* 0x000fe4000fffe0ff */
[----:B------:R-:W-:Y:S02]  /*1fd0*/  UIADD3 UR47, UPT, UPT, -UR23, UR24, URZ ;  /* 0x00000018172f7290 */ /* 0x000fe4000fffe1ff */
[----:B0-----:R-:W-:Y:S02]  /*1fe0*/  UIMAD UR7, UR7, UR46, UR4 ;  /* 0x0000002e070772a4 */ /* 0x001fe4000f8e0204 */
[----:B------:R-:W-:-:S02]  /*1ff0*/  UIADD3 UR46, UPT, UPT, -UR20, UR42, URZ ;  /* 0x0000002a142e7290 */ /* 0x000fc4000fffe1ff */
[----:B--2---:R-:W-:Y:S02]  /*2000*/  UIMAD UR44, UR44, UR45, UR24 ;  /* 0x0000002d2c2c72a4 */ /* 0x004fe4000f8e0218 */
[----:B---3--:R-:W-:Y:S02]  /*2010*/  UIMAD UR7, UR7, UR12, UR47 ;  /* 0x0000000c070772a4 */ /* 0x008fe4000f8e022f */
[----:B------:R-:W-:Y:S02]  /*2020*/  UIMAD UR44, UR44, UR43, UR42 ;  /* 0x0000002b2c2c72a4 */ /* 0x000fe4000f8e022a */
[----:B------:R-:W-:Y:S02]  /*2030*/  UIMAD UR7, UR7, UR13, UR46 ;  /* 0x0000000d070772a4 */ /* 0x000fe4000f8e022e */
[----:B-----5:R-:W-:Y:S02]  /*2040*/  UIMAD.WIDE UR14, UR44, 0x4, UR14 ;  /* 0x000000042c0e78a5 */ /* 0x020fe4000f8e020e */
[----:B-1----:R-:W-:-:S04]  /*2050*/  UIMAD.WIDE UR10, UR7, 0x4, UR10 ;  /* 0x00000004070a78a5 */ /* 0x002fc8000f8e020a */
[----:B------:R-:W-:Y:S02]  /*2060*/  MOV R2, UR14 ;  /* 0x0000000e00027c02 */ /* 0x000fe40008000f00 */
[----:B------:R-:W-:Y:S02]  /*2070*/  MOV R4, UR10 ;  /* 0x0000000a00047c02 */ /* 0x000fe40008000f00 */
[----:B------:R-:W-:Y:S02]  /*2080*/  MOV R3, UR15 ;  /* 0x0000000f00037c02 */ /* 0x000fe40008000f00 */
[----:B------:R-:W-:-:S03]  /*2090*/  MOV R5, UR11 ;  /* 0x0000000b00057c02 */ /* 0x000fc60008000f00 */
[----:B------:R-:W2:Y:S04]  /*20a0*/  LDG.E R2, desc[UR40][R2.64] ;  /* 0x0000002802027981 */ /* 0x000ea8000c1e1900 */
[----:B------:R-:W2:Y:S02]  /*20b0*/  LDG.E R4, desc[UR40][R4.64] ;  /* 0x0000002804047981 */ /* 0x000ea4000c1e1900 */
[----:B--2---:R-:W-:-:S07]  /*20c0*/  FFMA R9, R2, R4, R9 ;  /* 0x0000000402097223 */ /* 0x004fce0000000009 */
.L_x_121:
[----:B------:R-:W-:-:S04]  /*20d0*/  UIADD3 UR42, UPT, UPT, UR42, 0x1, URZ ;  /* 0x000000012a2a7890 */ /* 0x000fc8000fffe0ff */
[----:B------:R-:W-:-:S09]  /*20e0*/  UISETP.GE.AND UP0, UPT, UR42, UR21, UPT ;  /* 0x000000152a00728c */ /* 0x000fd2000bf06270 */
[----:B------:R-:W-:Y:S05]  /*20f0*/  BRA.U !UP0, `(.L_x_126) ;  /* 0xfffffff1082c7547 */ /* 0x000fea000b83ffff */
.L_x_120:
[----:B------:R-:W0:Y:S01]  /*2100*/  LDCU UR7, c[0x0][0x3a8] ;  /* 0x00007500ff0777ac */ /* 0x000e220008000800 */
[----:B------:R-:W-:Y:S02]  /*2110*/  UIADD3 UR24, UPT, UPT, UR24, 0x1, URZ ;  /* 0x0000000118187890 */ /* 0x000fe4000fffe0ff */
[----:B0-----:R-:W-:-:S04]  /*2120*/  UIADD3 UR7, UPT, UPT, UR23, UR7, URZ ;  /* 0x0000000717077290 */ /* 0x001fc8000fffe0ff */
[----:B------:R-:W-:-:S09]  /*2130*/  UISETP.GE.AND UP0, UPT, UR24, UR7, UPT ;  /* 0x000000071800728c */ /* 0x000fd2000bf06270 */
[----:B------:R-:W-:Y:S05]  /*2140*/  BRA.U !UP0, `(.L_x_127) ;  /* 0xffffffed08407547 */ /* 0x000fea000b83ffff */
[----:B------:R-:W0:Y:S01]  /*2150*/  LDCU UR10, c[0x0][0x3b8] ;  /* 0x00007700ff0a77ac */ /* 0x000e220008000800 */
[----:B------:R-:W2:Y:S01]  /*2160*/  S2UR UR7, SR_CTAID.X ;  /* 0x00000000000779c3 */ /* 0x000ea20000002500 */
[----:B------:R-:W0:Y:S01]  /*2170*/  LDCU UR11, c[0x0][0x3a8] ;  /* 0x00007500ff0b77ac */ /* 0x000e220008000800 */
[----:B------:R-:W2:Y:S01]  /*2180*/  LDCU UR13, c[0x0][0x3a4] ;  /* 0x00007480ff0d77ac */ /* 0x000ea20008000800 */
[----:B------:R-:W3:Y:S01]  /*2190*/  LDCU UR12, c[0x0][0x3c0] ;  /* 0x00007800ff0c77ac */ /* 0x000ee20008000800 */
[----:B0-----:R-:W-:Y:S02]  /*21a0*/  ULEA UR10, UR10, -UR11, 0x1 ;  /* 0x8000000b0a0a7291 */ /* 0x001fe4000f8e08ff */
[----:B--2---:R-:W-:Y:S02]  /*21b0*/  UIMAD UR7, UR7, UR13, UR4 ;  /* 0x0000000d070772a4 */ /* 0x004fe4000f8e0204 */
[----:B---3--:R-:W-:-:S07]  /*21c0*/  UIADD3 UR12, UPT, UPT, UR10, UR12, URZ ;  /* 0x0000000c0a0c7290 */ /* 0x008fce000fffe0ff */
[----:B------:R-:W0:Y:S01]  /*21d0*/  LDCU.64 UR10, c[0x0][0x398] ;  /* 0x00007300ff0a77ac */ /* 0x000e220008000a00 */
[----:B------:R-:W-:Y:S02]  /*21e0*/  UIMAD UR7, UR12, UR7, UR7 ;  /* 0x000000070c0772a4 */ /* 0x000fe4000f8e0207 */
[----:B------:R-:W-:Y:S02]  /*21f0*/  UISETP.NE.AND UP0, UPT, UR6, UR12, UPT ;  /* 0x0000000c0600728c */ /* 0x000fe4000bf05270 */
[----:B------:R-:W-:-:S04]  /*2200*/  UIADD3 UR7, UPT, UPT, UR7, UR6, URZ ;  /* 0x0000000607077290 */ /* 0x000fc8000fffe0ff */
[----:B------:R-:W-:-:S04]  /*2210*/  UIMAD UR7, UR8, UR7, UR7 ;  /* 0x00000007080772a4 */ /* 0x000fc8000f8e0207 */
[----:B------:R-:W-:-:S04]  /*2220*/  UIADD3 UR7, UPT, UPT, UR7, UR5, URZ ;  /* 0x0000000507077290 */ /* 0x000fc8000fffe0ff */
[----:B0-----:R-:W-:Y:S02]  /*2230*/  UIMAD.WIDE UR10, UR7, 0x4, UR10 ;  /* 0x00000004070a78a5 */ /* 0x001fe4000f8e020a */
[----:B------:R-:W-:-:S04]  /*2240*/  UIADD3 UR7, UPT, UPT, UR6, 0x1, URZ ;  /* 0x0000000106077890 */ /* 0x000fc8000fffe0ff */
[----:B------:R-:W-:Y:S01]  /*2250*/  IMAD.U32 R2, RZ, RZ, UR10 ;  /* 0x0000000aff027e24 */ /* 0x000fe2000f8e00ff */
[----:B------:R-:W-:Y:S02]  /*2260*/  MOV R3, UR11 ;  /* 0x0000000b00037c02 */ /* 0x000fe40008000f00 */
[----:B------:R-:W-:-:S03]  /*2270*/  UMOV UR6, UR7 ;  /* 0x0000000700067c82 */ /* 0x000fc60008000000 */
[----:B------:R0:W-:Y:S01]  /*2280*/  STG.E desc[UR40][R2.64], R9 ;  /* 0x0000000902007986 */ /* 0x0001e2000c101928 */
[----:B------:R-:W-:Y:S05]  /*2290*/  BRA.U UP0, `(.L_x_128) ;  /* 0xffffffe900c47547 */ /* 0x000fea000b83ffff */
[----:B------:R-:W-:Y:S02]  /*22a0*/  UISETP.NE.AND UP0, UPT, UR5, UR8, UPT ;  /* 0x000000080500728c */ /* 0x000fe4000bf05270 */
[----:B------:R-:W-:-:S07]  /*22b0*/  UIADD3 UR6, UPT, UPT, UR5, 0x1, URZ ;  /* 0x0000000105067890 */ /* 0x000fce000fffe0ff */
[----:B------:R-:W-:Y:S01]  /*22c0*/  UMOV UR5, UR6 ;  /* 0x0000000600057c82 */ /* 0x000fe20008000000 */
[----:B------:R-:W-:Y:S05]  /*22d0*/  BRA.U UP0, `(.L_x_129) ;  /* 0xffffffe900a07547 */ /* 0x000fea000b83ffff */
[----:B------:R-:W-:-:S04]  /*22e0*/  UIADD3 UR4, UPT, UPT, UR4, 0x1, URZ ;  /* 0x0000000104047890 */ /* 0x000fc8000fffe0ff */
[----:B------:R-:W-:-:S06]  /*22f0*/  UISETP.NE.AND UP0, UPT, UR4, UR13, UPT ;  /* 0x0000000d0400728c */ /* 0x000fcc000bf05270 */
[----:B------:R-:W-:-:S13]  /*2300*/  PLOP3.LUT P0, PT, PT, PT, UP0, 0x80, 0x8 ;  /* 0x000000000008781c */ /* 0x000fda0003f0f008 */
[----:B------:R-:W-:Y:S05]  /*2310*/  @!P0 EXIT ;  /* 0x000000000000894d */ /* 0x000fea0003800000 */
[----:B------:R-:W-:Y:S05]  /*2320*/  BRA `(.L_x_130) ;  /* 0xffffffe800887947 */ /* 0x000fea000383ffff */
.L_x_119:
[----:B------:R-:W-:Y:S01]  /*2330*/  LEA R3, R3, UR6, 0x1 ;  /* 0x0000000603037c11 */ /* 0x000fe2000f8e08ff */
[----:B------:R-:W-:Y:S01]  /*2340*/  HFMA2 R4, -RZ, RZ, 0, 0 ;  /* 0x00000000ff047431 */ /* 0x000fe200000001ff */
[----:B------:R-:W-:Y:S02]  /*2350*/  LOP3.LUT R5, R2, 0xfffffffc, RZ, 0xc0, !PT ;  /* 0xfffffffc02057812 */ /* 0x000fe400078ec0ff */
[----:B------:R-:W-:-:S13]  /*2360*/  R2UR UR4, R3 ;  /* 0x00000000030472ca */ /* 0x000fda00000e0000 */
[----:B------:R-:W-:-:S06]  /*2370*/  UIADD3 UR4, UPT, UPT, -UR4, 0x1, UR17 ;  /* 0x0000000104047890 */ /* 0x000fcc000fffe111 */
[----:B------:R-:W-:-:S04]  /*2380*/  MOV R18, UR4 ;  /* 0x0000000400127c02 */ /* 0x000fc80008000f00 */
[----:B------:R-:W-:-:S04]  /*2390*/  LOP3.LUT R3, R18, 0x3, RZ, 0xc0, !PT ;  /* 0x0000000312037812 */ /* 0x000fc800078ec0ff */
[----:B------:R-:W-:-:S13]  /*23a0*/  ISETP.NE.AND P0, PT, R3, 0x1, PT ;  /* 0x000000010300780c */ /* 0x000fda0003f05270 */
.L_x_136:
[----:B0-----:R-:W0:Y:S01]  /*23b0*/  LDC R7, c[0x0][0x3a4] ;  /* 0x0000e900ff077b82 */ /* 0x001e220000000800 */
[----:B------:R-:W-:Y:S01]  /*23c0*/  MOV R3, RZ ;  /* 0x000000ff00037202 */ /* 0x000fe20000000f00 */
[----:B0-----:R-:W-:-:S04]  /*23d0*/  IMAD R7, R7, UR18, R4 ;  /* 0x0000001207077c24 */ /* 0x001fc8000f8e0204 */
[----:B--23--:R-:W-:-:S07]  /*23e0*/  IMAD R6, R7, R2, RZ ;  /* 0x0000000207067224 */ /* 0x00cfce00078e02ff */
.L_x_135:
[----:B0-----:R-:W0:Y:S01]  /*23f0*/  LDCU UR4, c[0x0][0x3b8] ;  /* 0x00007700ff0477ac */ /* 0x001e220008000800 */
[----:B------:R-:W-:Y:S01]  /*2400*/  MOV R7, RZ ;  /* 0x000000ff00077202 */ /* 0x000fe20000000f00 */
[----:B------:R-:W0:Y:S01]  /*2410*/  LDCU UR5, c[0x0][0x3a8] ;  /* 0x00007500ff0577ac */ /* 0x000e220008000800 */
[----:B--2---:R-:W2:Y:S01]  /*2420*/  LDCU UR6, c[0x0][0x3c0] ;  /* 0x00007800ff0677ac */ /* 0x004ea20008000800 */
[----:B0-----:R-:W-:-:S04]  /*2430*/  ULEA UR4, UR4, -UR5, 0x1 ;  /* 0x8000000504047291 */ /* 0x001fc8000f8e08ff */
[----:B--2---:R-:W-:-:S04]  /*2440*/  UIADD3 UR4, UPT, UPT, UR4, UR6, URZ ;  /* 0x0000000604047290 */ /* 0x004fc8000fffe0ff */
[----:B------:R-:W-:-:S09]  /*2450*/  UISETP.GE.U32.AND UP0, UPT, UR4, 0x3, UPT ;  /* 0x000000030400788c */ /* 0x000fd2000bf06070 */
[----:B---3--:R-:W-:Y:S05]  /*2460*/  BRA.U !UP0, `(.L_x_131) ;  /* 0x0000000108407547 */ /* 0x008fea000b800000 */
[----:B------:R-:W0:Y:S01]  /*2470*/  LDC.64 R8, c[0x0][0x398] ;  /* 0x0000e600ff087b82 */ /* 0x000e220000000a00 */
[----:B------:R-:W-:-:S07]  /*2480*/  HFMA2 R7, -RZ, RZ, 0, 0 ;  /* 0x00000000ff077431 */ /* 0x000fce00000001ff */
.L_x_132:
[----:B-12-4-:R-:W-:Y:S01]  /*2490*/  IADD3 R10, PT, PT, R6, R7, RZ ;  /* 0x00000007060a7210 */ /* 0x016fe20007ffe0ff */
[----:B------:R-:W-:-:S04]  /*24a0*/  VIADD R7, R7, 0x4 ;  /* 0x0000000407077836 */ /* 0x000fc80000000000 */
[----:B------:R-:W-:Y:S01]  /*24b0*/  IMAD R11, R10, R0, R3 ;  /* 0x000000000a0b7224 */ /* 0x000fe200078e0203 */
[----:B------:R-:W-:-:S03]  /*24c0*/  ISETP.NE.AND P1, PT, R7, R5, PT ;  /* 0x000000050700720c */ /* 0x000fc60003f25270 */
[----:B0-----:R-:W-:-:S05]  /*24d0*/  IMAD.WIDE R10, R11, 0x4, R8 ;  /* 0x000000040b0a7825 */ /* 0x001fca00078e0208 */
[----:B------:R2:W-:Y:S01]  /*24e0*/  STG.E desc[UR40][R10.64], RZ ;  /* 0x000000ff0a007986 */ /* 0x0005e2000c101928 */
[----:B------:R-:W-:-:S05]  /*24f0*/  IMAD.WIDE R12, R0, 0x4, R10 ;  /* 0x00000004000c7825 */ /* 0x000fca00078e020a */
[----:B------:R2:W-:Y:S01]  /*2500*/  STG.E desc[UR40][R12.64], RZ ;  /* 0x000000ff0c007986 */ /* 0x0005e2000c101928 */
[----:B------:R-:W-:-:S05]  /*2510*/  IMAD.WIDE R14, R0, 0x4, R12 ;  /* 0x00000004000e7825 */ /* 0x000fca00078e020c */
[----:B------:R2:W-:Y:S01]  /*2520*/  STG.E desc[UR40][R14.64], RZ ;  /* 0x000000ff0e007986 */ /* 0x0005e2000c101928 */
[----:B------:R-:W-:-:S05]  /*2530*/  IMAD.WIDE R16, R0, 0x4, R14 ;  /* 0x0000000400107825 */ /* 0x000fca00078e020e */
[----:B------:R2:W-:Y:S01]  /*2540*/  STG.E desc[UR40][R16.64], RZ ;  /* 0x000000ff10007986 */ /* 0x0005e2000c101928 */
[----:B------:R-:W-:Y:S05]  /*2550*/  @P1 BRA `(.L_x_132) ;  /* 0xfffffffc00cc1947 */ /* 0x000fea000383ffff */
[----:B------:R-:W-:-:S07]  /*2560*/  MOV R7, R5 ;  /* 0x0000000500077202 */ /* 0x000fce0000000f00 */
.L_x_131:
[----:B------:R-:W-:-:S13]  /*2570*/  LOP3.LUT P1, RZ, R2, 0x3, RZ, 0xc0, !PT ;  /* 0x0000000302ff7812 */ /* 0x000fda000782c0ff */
[----:B------:R-:W-:Y:S05]  /*2580*/  @!P1 BRA `(.L_x_133) ;  /* 0x00000000003c9947 */ /* 0x000fea0003800000 */
[----:B------:R-:W-:-:S13]  /*2590*/  LOP3.LUT P1, RZ, R18, 0x1, RZ, 0xc0, !PT ;  /* 0x0000000112ff7812 */ /* 0x000fda000782c0ff */
[----:B------:R-:W0:Y:S01]  /*25a0*/  @P1 LDC.64 R8, c[0x0][0x398] ;  /* 0x0000e600ff081b82 */ /* 0x000e220000000a00 */
[----:B------:R-:W-:Y:S05]  /*25b0*/  @!P0 BRA `(.L_x_134) ;  /* 0x0000000000208947 */ /* 0x000fea0003800000 */
[----:B-12-4-:R-:W1:Y:S01]  /*25c0*/  LDC.64 R10, c[0x0][0x398] ;  /* 0x0000e600ff0a7b82 */ /* 0x016e620000000a00 */
[----:B------:R-:W-:Y:S02]  /*25d0*/  IADD3 R12, PT, PT, R6, R7, RZ ;  /* 0x00000007060c7210 */ /* 0x000fe40007ffe0ff */
[----:B------:R-:W-:-:S03]  /*25e0*/  IADD3 R7, PT, PT, R7, 0x2, RZ ;  /* 0x0000000207077810 */ /* 0x000fc60007ffe0ff */
[----:B------:R-:W-:-:S04]  /*25f0*/  IMAD R13, R12, R0, R3 ;  /* 0x000000000c0d7224 */ /* 0x000fc800078e0203 */
[----:B-1----:R-:W-:-:S05]  /*2600*/  IMAD.WIDE R10, R13, 0x4, R10 ;  /* 0x000000040d0a7825 */ /* 0x002fca00078e020a */
[----:B------:R3:W-:Y:S01]  /*2610*/  STG.E desc[UR40][R10.64], RZ ;  /* 0x000000ff0a007986 */ /* 0x0007e2000c101928 */
[----:B------:R-:W-:-:S05]  /*2620*/  IMAD.WIDE R12, R0, 0x4, R10 ;  /* 0x00000004000c7825 */ /* 0x000fca00078e020a */
[----:B------:R3:W-:Y:S02]  /*2630*/  STG.E desc[UR40][R12.64], RZ ;  /* 0x000000ff0c007986 */ /* 0x0007e4000c101928 */
.L_x_134:
[----:B------:R-:W-:-:S05]  /*2640*/  @P1 IADD3 R7, PT, PT, R6, R7, RZ ;  /* 0x0000000706071210 */ /* 0x000fca0007ffe0ff */
[----:B------:R-:W-:-:S04]  /*2650*/  @P1 IMAD R7, R7, R0, R3 ;  /* 0x0000000007071224 */ /* 0x000fc800078e0203 */
[----:B0-----:R-:W-:-:S05]  /*2660*/  @P1 IMAD.WIDE R8, R7, 0x4, R8 ;  /* 0x0000000407081825 */ /* 0x001fca00078e0208 */
[----:B------:R0:W-:Y:S02]  /*2670*/  @P1 STG.E desc[UR40][R8.64], RZ ;  /* 0x000000ff08001986 */ /* 0x0001e4000c101928 */
.L_x_133:
[C---:B------:R-:W-:Y:S02]  /*2680*/  ISETP.NE.AND P1, PT, R3.reuse, UR8, PT ;  /* 0x0000000803007c0c */ /* 0x040fe4000bf25270 */
[----:B------:R-:W-:-:S11]  /*2690*/  IADD3 R3, PT, PT, R3, 0x1, RZ ;  /* 0x0000000103037810 */ /* 0x000fd60007ffe0ff */
[----:B------:R-:W-:Y:S05]  /*26a0*/  @P1 BRA `(.L_x_135) ;  /* 0xfffffffc00501947 */ /* 0x000fea000383ffff */
[----:B------:R-:W5:Y:S01]  /*26b0*/  LDCU UR4, c[0x0][0x3a4] ;  /* 0x00007480ff0477ac */ /* 0x000f620008000800 */
[----:B------:R-:W-:-:S04]  /*26c0*/  IADD3 R4, PT, PT, R4, 0x1, RZ ;  /* 0x0000000104047810 */ /* 0x000fc80007ffe0ff */
[----:B-----5:R-:W-:-:S13]  /*26d0*/  ISETP.NE.AND P1, PT, R4, UR4, PT ;  /* 0x0000000404007c0c */ /* 0x020fda000bf25270 */
[----:B------:R-:W-:Y:S05]  /*26e0*/  @!P1 EXIT ;  /* 0x000000000000994d */ /* 0x000fea0003800000 */
[----:B------:R-:W-:Y:S05]  /*26f0*/  BRA `(.L_x_136) ;  /* 0xfffffffc002c7947 */ /* 0x000fea000383ffff */
.L_x_118:
        /* <DEDUP_REMOVED lines=8> */
.L_x_142:
[----:B0-----:R-:W0:Y:S01]  /*2780*/  LDC R7, c[0x0][0x3a4] ;  /* 0x0000e900ff077b82 */ /* 0x001e220000000800 */
[----:B------:R-:W-:Y:S02]  /*2790*/  IMAD.MOV.U32 R3, RZ, RZ, RZ ;  /* 0x000000ffff037224 */ /* 0x000fe400078e00ff */
[----:B0-----:R-:W-:-:S04]  /*27a0*/  IMAD R7, R7, UR18, R4 ;  /* 0x0000001207077c24 */ /* 0x001fc8000f8e0204 */
[----:B--23--:R-:W-:-:S07]  /*27b0*/  IMAD R6, R7, R2, RZ ;  /* 0x0000000207067224 */ /* 0x00cfce00078e02ff */
.L_x_141:
        /* <DEDUP_REMOVED lines=10> */
.L_x_138:
[----:B-12-4-:R-:W-:Y:S02]  /*2860*/  IADD3 R10, PT, PT, R6, R7, RZ ;  /* 0x00000007060a7210 */ /* 0x016fe40007ffe0ff */
[----:B------:R-:W-:-:S03]  /*2870*/  IADD3 R7, PT, PT, R7, 0x4, RZ ;  /* 0x0000000407077810 */ /* 0x000fc60007ffe0ff */
        /* <DEDUP_REMOVED lines=12> */
.L_x_137:
        /* <DEDUP_REMOVED lines=13> */
.L_x_140:
[----:B------:R-:W-:-:S05]  /*2a10*/  @P1 IADD3 R7, PT, PT, R6, R7, RZ ;  /* 0x0000000706071210 */ /* 0x000fca0007ffe0ff */
[----:B------:R-:W-:-:S04]  /*2a20*/  @P1 IMAD R7, R7, R0, R3 ;  /* 0x0000000007071224 */ /* 0x000fc800078e0203 */
[----:B0-----:R-:W-:-:S05]  /*2a30*/  @P1 IMAD.WIDE R8, R7, 0x4, R8 ;  /* 0x0000000407081825 */ /* 0x001fca00078e0208 */
[----:B------:R0:W-:Y:S02]  /*2a40*/  @P1 STG.E desc[UR40][R8.64], RZ ;  /* 0x000000ff08001986 */ /* 0x0001e4000c101928 */
.L_x_139:
[C---:B------:R-:W-:Y:S01]  /*2a50*/  ISETP.NE.AND P1, PT, R3.reuse, UR8, PT ;  /* 0x0000000803007c0c */ /* 0x040fe2000bf25270 */
[----:B------:R-:W-:-:S12]  /*2a60*/  VIADD R3, R3, 0x1 ;  /* 0x0000000103037836 */ /* 0x000fd80000000000 */
[----:B------:R-:W-:Y:S05]  /*2a70*/  @P1 BRA `(.L_x_141) ;  /* 0xfffffffc00501947 */ /* 0x000fea000383ffff */
[----:B------:R-:W5:Y:S01]  /*2a80*/  LDCU UR4, c[0x0][0x3a4] ;  /* 0x00007480ff0477ac */ /* 0x000f620008000800 */
[----:B------:R-:W-:-:S04]  /*2a90*/  IADD3 R4, PT, PT, R4, 0x1, RZ ;  /* 0x0000000104047810 */ /* 0x000fc80007ffe0ff */
[----:B-----5:R-:W-:-:S13]  /*2aa0*/  ISETP.NE.AND P1, PT, R4, UR4, PT ;  /* 0x0000000404007c0c */ /* 0x020fda000bf25270 */
[----:B------:R-:W-:Y:S05]  /*2ab0*/  @!P1 EXIT ;  /* 0x000000000000994d */ /* 0x000fea0003800000 */
[----:B------:R-:W-:Y:S05]  /*2ac0*/  BRA `(.L_x_142) ;  /* 0xfffffffc002c7947 */ /* 0x000fea000383ffff */
.L_x_117:
[----:B------:R-:W-:Y:S01]  /*2ad0*/  LEA R3, R3, UR6, 0x1 ;  /* 0x0000000603037c11 */ /* 0x000fe2000f8e08ff */
[----:B------:R-:W-:Y:S01]  /*2ae0*/  HFMA2 R20, -RZ, RZ, 0, 0 ;  /* 0x00000000ff147431 */ /* 0x000fe200000001ff */
[----:B-1--4-:R-:W-:Y:S02]  /*2af0*/  LOP3.LUT R23, R2, 0x7, RZ, 0xc0, !PT ;  /* 0x0000000702177812 */ /* 0x012fe400078ec0ff */
[----:B------:R-:W-:Y:S02]  /*2b00*/  R2UR UR4, R3 ;  /* 0x00000000030472ca */ /* 0x000fe400000e0000 */
[----:B------:R-:W-:-:S04]  /*2b10*/  IADD3 R3, PT, PT, R23, -0x1, RZ ;  /* 0xffffffff17037810 */ /* 0x000fc80007ffe0ff */
[----:B------:R-:W-:Y:S02]  /*2b20*/  ISETP.GE.U32.AND P0, PT, R3, 0x3, PT ;  /* 0x000000030300780c */ /* 0x000fe40003f06070 */
[----:B------:R-:W-:-:S05]  /*2b30*/  LOP3.LUT R3, R2, 0xfffffff8, RZ, 0xc0, !PT ;  /* 0xfffffff802037812 */ /* 0x000fca00078ec0ff */
[----:B------:R-:W-:-:S06]  /*2b40*/  UIADD3 UR4, UPT, UPT, -UR4, 0x1, UR17 ;  /* 0x0000000104047890 */ /* 0x000fcc000fffe111 */
[----:B------:R-:W-:-:S04]  /*2b50*/  MOV R26, UR4 ;  /* 0x00000004001a7c02 */ /* 0x000fc80008000f00 */
[----:B------:R-:W-:-:S04]  /*2b60*/  LOP3.LUT R4, R26, 0x3, RZ, 0xc0, !PT ;  /* 0x000000031a047812 */ /* 0x000fc800078ec0ff */
[----:B------:R-:W-:-:S13]  /*2b70*/  ISETP.NE.AND P1, PT, R4, 0x1, PT ;  /* 0x000000010400780c */ /* 0x000fda0003f25270 */
.L_x_149:
[----:B0-----:R-:W0:Y:S01]  /*2b80*/  LDC R7, c[0x0][0x3a4] ;  /* 0x0000e900ff077b82 */ /* 0x001e220000000800 */
[----:B------:R-:W-:Y:S01]  /*2b90*/  MOV R21, RZ ;  /* 0x000000ff00157202 */ /* 0x000fe20000000f00 */
[----:B0-2---:R-:W-:Y:S01]  /*2ba0*/  IMAD R5, R7, UR18, R20 ;  /* 0x0000001207057c24 */ /* 0x005fe2000f8e0214 */
[----:B------:R-:W-:-:S03]  /*2bb0*/  IADD3 R20, PT, PT, R20, 0x1, RZ ;  /* 0x0000000114147810 */ /* 0x000fc60007ffe0ff */
[----:B------:R-:W-:Y:S01]  /*2bc0*/  IMAD R22, R5, R2, RZ ;  /* 0x0000000205167224 */ /* 0x000fe200078e02ff */
[----:B-1----:R-:W-:-:S13]  /*2bd0*/  ISETP.NE.AND P2, PT, R20, R7, PT ;  /* 0x000000071400720c */ /* 0x002fda0003f45270 */
.L_x_148:
[----:B0-----:R-:W0:Y:S01]  /*2be0*/  LDCU UR4, c[0x0][0x3b8] ;  /* 0x00007700ff0477ac */ /* 0x001e220008000800 */
[----:B------:R-:W-:Y:S01]  /*2bf0*/  MOV R7, RZ ;  /* 0x000000ff00077202 */ /* 0x000fe20000000f00 */
[----:B------:R-:W0:Y:S01]  /*2c00*/  LDCU UR5, c[0x0][0x3a8] ;  /* 0x00007500ff0577ac */ /* 0x000e220008000800 */
[----:B-1----:R-:W1:Y:S01]  /*2c10*/  LDCU UR6, c[0x0][0x3c0] ;  /* 0x00007800ff0677ac */ /* 0x002e620008000800 */
[----:B0-----:R-:W-:-:S04]  /*2c20*/  ULEA UR4, UR4, -UR5, 0x1 ;  /* 0x8000000504047291 */ /* 0x001fc8000f8e08ff */
[----:B-1----:R-:W-:-:S04]  /*2c30*/  UIADD3 UR4, UPT, UPT, UR4, UR6, URZ ;  /* 0x0000000604047290 */ /* 0x002fc8000fffe0ff */
[----:B------:R-:W-:-:S09]  /*2c40*/  UISETP.GE.U32.AND UP0, UPT, UR4, 0x7, UPT ;  /* 0x000000070400788c */ /* 0x000fd2000bf06070 */
[----:B--2---:R-:W-:Y:S05]  /*2c50*/  BRA.U !UP0, `(.L_x_143) ;  /* 0x0000000108607547 */ /* 0x004fea000b800000 */
[----:B------:R-:W0:Y:S01]  /*2c60*/  LDC.64 R4, c[0x0][0x398] ;  /* 0x0000e600ff047b82 */ /* 0x000e220000000a00 */
[----:B------:R-:W-:-:S07]  /*2c70*/  HFMA2 R27, -RZ, RZ, 0, 0 ;  /* 0x00000000ff1b7431 */ /* 0x000fce00000001ff */
.L_x_144:
[----:B-1----:R-:W-:Y:S01]  /*2c80*/  IMAD.IADD R6, R22, 0x1, R27 ;  /* 0x0000000116067824 */ /* 0x002fe200078e021b */
        /* <DEDUP_REMOVED lines=20> */
[----:B-1----:R-:W-:-:S07]  /*2dd0*/  MOV R7, R3 ;  /* 0x0000000300077202 */ /* 0x002fce0000000f00 */
.L_x_143:
[----:B------:R-:W-:-:S13]  /*2de0*/  ISETP.NE.AND P3, PT, R23, RZ, PT ;  /* 0x000000ff1700720c */ /* 0x000fda0003f65270 */
[----:B------:R-:W-:Y:S05]  /*2df0*/  @!P3 BRA `(.L_x_145) ;  /* 0x000000000078b947 */ /* 0x000fea0003800000 */
[----:B------:R-:W-:Y:S01]  /*2e00*/  LOP3.LUT P3, RZ, R2, 0x3, RZ, 0xc0, !PT ;  /* 0x0000000302ff7812 */ /* 0x000fe2000786c0ff */
[----:B------:R-:W-:-:S12]  /*2e10*/  @!P0 BRA `(.L_x_146) ;  /* 0x0000000000308947 */ /* 0x000fd80003800000 */
[----:B------:R-:W0:Y:S01]  /*2e20*/  LDC.64 R4, c[0x0][0x398] ;  /* 0x0000e600ff047b82 */ /* 0x000e220000000a00 */
[----:B------:R-:W-:Y:S02]  /*2e30*/  IADD3 R6, PT, PT, R22, R7, RZ ;  /* 0x0000000716067210 */ /* 0x000fe40007ffe0ff */
[----:B------:R-:W-:-:S03]  /*2e40*/  IADD3 R7, PT, PT, R7, 0x4, RZ ;  /* 0x0000000407077810 */ /* 0x000fc60007ffe0ff */
[----:B------:R-:W-:-:S04]  /*2e50*/  IMAD R9, R6, R0, R21 ;  /* 0x0000000006097224 */ /* 0x000fc800078e0215 */
[----:B0-----:R-:W-:-:S05]  /*2e60*/  IMAD.WIDE R4, R9, 0x4, R4 ;  /* 0x0000000409047825 */ /* 0x001fca00078e0204 */
[----:B------:R0:W-:Y:S01]  /*2e70*/  STG.E desc[UR40][R4.64], RZ ;  /* 0x000000ff04007986 */ /* 0x0001e2000c101928 */
[----:B------:R-:W-:-:S05]  /*2e80*/  IMAD.WIDE R8, R0, 0x4, R4 ;  /* 0x0000000400087825 */ /* 0x000fca00078e0204 */
[----:B------:R0:W-:Y:S01]  /*2e90*/  STG.E desc[UR40][R8.64], RZ ;  /* 0x000000ff08007986 */ /* 0x0001e2000c101928 */
[----:B------:R-:W-:-:S05]  /*2ea0*/  IMAD.WIDE R10, R0, 0x4, R8 ;  /* 0x00000004000a7825 */ /* 0x000fca00078e0208 */
[----:B------:R0:W-:Y:S01]  /*2eb0*/  STG.E desc[UR40][R10.64], RZ ;  /* 0x000000ff0a007986 */ /* 0x0001e2000c101928 */
[----:B------:R-:W-:-:S05]  /*2ec0*/  IMAD.WIDE R12, R0, 0x4, R10 ;  /* 0x00000004000c7825 */ /* 0x000fca00078e020a */
[----:B------:R0:W-:Y:S02]  /*2ed0*/  STG.E desc[UR40][R12.64], RZ ;  /* 0x000000ff0c007986 */ /* 0x0001e4000c101928 */
.L_x_146:
[----:B------:R-:W-:Y:S05]  /*2ee0*/  @!P3 BRA `(.L_x_145) ;  /* 0x00000000003cb947 */ /* 0x000fea0003800000 */
[----:B------:R-:W-:-:S13]  /*2ef0*/  LOP3.LUT P3, RZ, R26, 0x1, RZ, 0xc0, !PT ;  /* 0x000000011aff7812 */ /* 0x000fda000786c0ff */
[----:B0-----:R-:W0:Y:S01]  /*2f00*/  @P3 LDC.64 R4, c[0x0][0x398] ;  /* 0x0000e600ff043b82 */ /* 0x001e220000000a00 */
[----:B------:R-:W-:Y:S05]  /*2f10*/  @!P1 BRA `(.L_x_147) ;  /* 0x0000000000209947 */ /* 0x000fea0003800000 */
[----:B------:R-:W1:Y:S01]  /*2f20*/  LDC.64 R8, c[0x0][0x398] ;  /* 0x0000e600ff087b82 */ /* 0x000e620000000a00 */
[----:B------:R-:W-:Y:S02]  /*2f30*/  IADD3 R6, PT, PT, R22, R7, RZ ;  /* 0x0000000716067210 */ /* 0x000fe40007ffe0ff */
[----:B------:R-:W-:-:S03]  /*2f40*/  IADD3 R7, PT, PT, R7, 0x2, RZ ;  /* 0x0000000207077810 */ /* 0x000fc60007ffe0ff */
[----:B------:R-:W-:-:S04]  /*2f50*/  IMAD R11, R6, R0, R21 ;  /* 0x00000000060b7224 */ /* 0x000fc800078e0215 */
[----:B-1----:R-:W-:-:S05]  /*2f60*/  IMAD.WIDE R8, R11, 0x4, R8 ;  /* 0x000000040b087825 */ /* 0x002fca00078e0208 */
[----:B------:R1:W-:Y:S01]  /*2f70*/  STG.E desc[UR40][R8.64], RZ ;  /* 0x000000ff08007986 */ /* 0x0003e2000c101928 */
[----:B------:R-:W-:-:S05]  /*2f80*/  IMAD.WIDE R10, R0, 0x4, R8 ;  /* 0x00000004000a7825 */ /* 0x000fca00078e0208 */
[----:B------:R1:W-:Y:S02]  /*2f90*/  STG.E desc[UR40][R10.64], RZ ;  /* 0x000000ff0a007986 */ /* 0x0003e4000c101928 */
.L_x_147:
[----:B------:R-:W-:-:S05]  /*2fa0*/  @P3 IADD3 R6, PT, PT, R22, R7, RZ ;  /* 0x0000000716063210 */ /* 0x000fca0007ffe0ff */
[----:B------:R-:W-:-:S04]  /*2fb0*/  @P3 IMAD R7, R6, R0, R21 ;  /* 0x0000000006073224 */ /* 0x000fc800078e0215 */
[----:B0-----:R-:W-:-:S05]  /*2fc0*/  @P3 IMAD.WIDE R4, R7, 0x4, R4 ;  /* 0x0000000407043825 */ /* 0x001fca00078e0204 */
[----:B------:R2:W-:Y:S02]  /*2fd0*/  @P3 STG.E desc[UR40][R4.64], RZ ;  /* 0x000000ff04003986 */ /* 0x0005e4000c101928 */
.L_x_145:
[C---:B------:R-:W-:Y:S02]  /*2fe0*/  ISETP.NE.AND P3, PT, R21.reuse, UR8, PT ;  /* 0x0000000815007c0c */ /* 0x040fe4000bf65270 */
[----:B------:R-:W-:-:S11]  /*2ff0*/  IADD3 R21, PT, PT, R21, 0x1, RZ ;  /* 0x0000000115157810 */ /* 0x000fd60007ffe0ff */
[----:B------:R-:W-:Y:S05]  /*3000*/  @P3 BRA `(.L_x_148) ;  /* 0xfffffff800f43947 */ /* 0x000fea000383ffff */
[----:B------:R-:W-:Y:S05]  /*3010*/  @P2 BRA `(.L_x_149) ;  /* 0xfffffff800d82947 */ /* 0x000fea000383ffff */
[----:B------:R-:W-:Y:S05]  /*3020*/  EXIT ;  /* 0x000000000000794d */ /* 0x000fea0003800000 */
.L_x_150:
        /* <DEDUP_REMOVED lines=13> */
.L_x_275:


//--------------------- .text._Z19deconvolute1_kernelPfS_S_iiiiiiiiiiiiiii --------------------------
	.section	.text._Z19deconvolute1_kernelPfS_S_iiiiiiiiiiiiiii,"ax",@progbits
	.align	128
        .global         _Z19deconvolute1_kernelPfS_S_iiiiiiiiiiiiiii
        .type           _Z19deconvolute1_kernelPfS_S_iiiiiiiiiiiiiii,@function
        .size           _Z19deconvolute1_kernelPfS_S_iiiiiiiiiiiiiii,(.L_x_276 - _Z19deconvolute1_kernelPfS_S_iiiiiiiiiiiiiii)
        .other          _Z19deconvolute1_kernelPfS_S_iiiiiiiiiiiiiii,@"STO_CUDA_ENTRY STV_DEFAULT"
_Z19deconvolute1_kernelPfS_S_iiiiiiiiiiiiiii:
.text._Z19deconvolute1_kernelPfS_S_iiiiiiiiiiiiiii:
[----:B------:R-:W-:Y:S08]  /*0000*/  LDC R1, c[0x0][0x37c] ;  /* 0x0000df00ff017b82 */ /* 0x000ff00000000800 */
[----:B------:R-:W0:Y:S02]  /*0010*/  LDC R0, c[0x0][0x3c8] ;  /* 0x0000f200ff007b82 */ /* 0x000e240000000800 */
[----:B0-----:R-:W-:-:S13]  /*0020*/  ISETP.GE.AND P0, PT, R0, 0x1, PT ;  /* 0x000000010000780c */ /* 0x001fda0003f06270 */
[----:B------:R-:W-:Y:S05]  /*0030*/  @!P0 EXIT ;  /* 0x000000000000894d */ /* 0x000fea0003800000 */
[----:B------:R-:W0:Y:S02]  /*0040*/  LDC R3, c[0x0][0x3c4] ;  /* 0x0000f100ff037b82 */ /* 0x000e240000000800 */
[----:B0-----:R-:W-:-:S13]  /*0050*/  ISETP.GE.AND P0, PT, R3, 0x1, PT ;  /* 0x000000010300780c */ /* 0x001fda0003f06270 */
[----:B------:R-:W-:Y:S05]  /*0060*/  @!P0 EXIT ;  /* 0x000000000000894d */ /* 0x000fea0003800000 */
[----:B------:R-:W0:Y:S01]  /*0070*/  S2R R0, SR_TID.X ;  /* 0x0000000000007919 */ /* 0x000e220000002100 */
[----:B------:R-:W1:Y:S01]  /*0080*/  LDCU UR5, c[0x0][0x3a0] ;  /* 0x00007400ff0577ac */ /* 0x000e620008000800 */
[----:B------:R-:W0:Y:S01]  /*0090*/  S2UR UR13, SR_CTAID.X ;  /* 0x00000000000d79c3 */ /* 0x000e220000002500 */
[----:B------:R-:W2:Y:S07]  /*00a0*/  LDCU.64 UR28, c[0x0][0x358] ;  /* 0x00006b00ff1c77ac */ /* 0x000eae0008000a00 */
[----:B------:R-:W0:Y:S01]  /*00b0*/  LDC R5, c[0x0][0x39c] ;  /* 0x0000e700ff057b82 */ /* 0x000e220000000800 */
[----:B-1----:R-:W-:Y:S01]  /*00c0*/  UISETP.GE.AND UP0, UPT, UR5, 0x1, UPT ;  /* 0x000000010500788c */ /* 0x002fe2000bf06270 */
[----:B0-----:R-:W-:-:S08]  /*00d0*/  IMAD R2, R5, UR13, R0 ;  /* 0x0000000d05027c24 */ /* 0x001fd0000f8e0200 */
[----:B--2---:R-:W-:Y:S05]  /*00e0*/  BRA.U !UP0, `(.L_x_151) ;  /* 0x0000002108f47547 */ /* 0x004fea000b800000 */
[----:B------:R-:W0:Y:S02]  /*00f0*/  LDCU UR6, c[0x0][0x3a4] ;  /* 0x00007480ff0677ac */ /* 0x000e240008000800 */
[----:B0-----:R-:W-:-:S09]  /*0100*/  UISETP.GE.AND UP0, UPT, UR6, 0x1, UPT ;  /* 0x000000010600788c */ /* 0x001fd2000bf06270 */
[----:B------:R-:W-:Y:S05]  /*0110*/  BRA.U !UP0, `(.L_x_152) ;  /* 0x0000001d084c7547 */ /* 0x000fea000b800000 */
[----:B------:R-:W0:Y:S02]  /*0120*/  LDCU UR4, c[0x0][0x398] ;  /* 0x00007300ff0477ac */ /* 0x000e240008000800 */
[----:B0-----:R-:W-:-:S09]  /*0130*/  UISETP.GE.AND UP0, UPT, UR4, 0x1, UPT ;  /* 0x000000010400788c */ /* 0x001fd2000bf06270 */
[----:B------:R-:W-:Y:S05]  /*0140*/  BRA.U !UP0, `(.L_x_153) ;  /* 0x0000001508a47547 */ /* 0x000fea000b800000 */
[----:B------:R-:W0:Y:S01]  /*0150*/  LDCU UR7, c[0x0][0x3b8] ;  /* 0x00007700ff0777ac */ /* 0x000e220008000800 */
[----:B------:R-:W1:Y:S01]  /*0160*/  LDCU UR8, c[0x0][0x3bc] ;  /* 0x00007780ff0877ac */ /* 0x000e620008000800 */
[----:B------:R-:W2:Y:S01]  /*0170*/  LDCU UR12, c[0x0][0x3c0] ;  /* 0x00007800ff0c77ac */ /* 0x000ea20008000800 */
[----:B------:R-:W-:Y:S02]  /*0180*/  ULOP3.LUT UR4, UR4, 0x7, URZ, 0xc0, !UPT ;  /* 0x0000000704047892 */ /* 0x000fe4000f8ec0ff */
[----:B------:R-:W-:Y:S02]  /*0190*/  UIMAD UR5, UR5, UR6, URZ ;  /* 0x00000006050572a4 */ /* 0x000fe4000f8e02ff */
[----:B------:R-:W-:Y:S02]  /*01a0*/  UIADD3 UR4, UPT, UPT, UR4, -0x1, URZ ;  /* 0xffffffff04047890 */ /* 0x000fe4000fffe0ff */
[----:B0-----:R-:W-:Y:S02]  /*01b0*/  UIMAD UR7, UR13, UR7, URZ ;  /* 0x000000070d0772a4 */ /* 0x001fe4000f8e02ff */
[----:B------:R-:W-:Y:S01]  /*01c0*/  IMAD R3, R5, UR5, RZ ;  /* 0x0000000505037c24 */ /* 0x000fe2000f8e02ff */
[----:B------:R-:W-:-:S02]  /*01d0*/  UISETP.GE.U32.AND UP1, UPT, UR4, 0x3, UPT ;  /* 0x000000030400788c */ /* 0x000fc4000bf26070 */
[----:B-1----:R-:W-:Y:S01]  /*01e0*/  UIMAD UR13, UR13, UR8, URZ ;  /* 0x000000080d0d72a4 */ /* 0x002fe2000f8e02ff */
[----:B------:R-:W-:Y:S01]  /*01f0*/  UMOV UR4, URZ ;  /* 0x000000ff00047c82 */ /* 0x000fe20008000000 */
[----:B--2---:R-:W-:-:S12]  /*0200*/  UIMAD UR12, UR8, UR12, URZ ;  /* 0x0000000c080c72a4 */ /* 0x004fd8000f8e02ff */
.L_x_164:
[----:B------:R-:W0:Y:S01]  /*0210*/  LDCU.64 UR14, c[0x0][0x3b0] ;  /* 0x00007600ff0e77ac */ /* 0x000e220008000a00 */
[----:B------:R-:W1:Y:S01]  /*0220*/  LDCU UR5, c[0x0][0x3d0] ;  /* 0x00007a00ff0577ac */ /* 0x000e620008000800 */
[----:B0-----:R-:W-:Y:S02]  /*0230*/  UISETP.GE.AND UP0, UPT, UR4, UR15, UPT ;  /* 0x0000000f0400728c */ /* 0x001fe4000bf06270 */
[----:B------:R-:W-:-:S04]  /*0240*/  UIADD3 UR15, UPT, UPT, UR4, -UR15, URZ ;  /* 0x8000000f040f7290 */ /* 0x000fc8000fffe0ff */
[----:B-1----:R-:W-:-:S09]  /*0250*/  UISETP.GE.OR UP0, UPT, UR15, UR5, !UP0 ;  /* 0x000000050f00728c */ /* 0x002fd2000c706670 */
[----:B------:R-:W-:Y:S05]  /*0260*/  BRA.U UP0, `(.L_x_154) ;  /* 0x0000001500447547 */ /* 0x000fea000b800000 */
[----:B------:R-:W-:Y:S01]  /*0270*/  UIADD3 UR14, UPT, UPT, UR4, -UR14, URZ ;  /* 0x8000000e040e7290 */ /* 0x000fe2000fffe0ff */
[----:B------:R-:W-:-:S11]  /*0280*/  UMOV UR5, URZ ;  /* 0x000000ff00057c82 */ /* 0x000fd60008000000 */
.L_x_163:
[----:B------:R-:W0:Y:S01]  /*0290*/  LDCU UR16, c[0x0][0x3b0] ;  /* 0x00007600ff1077ac */ /* 0x000e220008000800 */
[----:B------:R-:W-:Y:S01]  /*02a0*/  HFMA2 R27, -RZ, RZ, 0, 0 ;  /* 0x00000000ff1b7431 */ /* 0x000fe200000001ff */
[----:B0-----:R-:W-:-:S07]  /*02b0*/  UIADD3 UR16, UPT, UPT, UR5, -UR16, URZ ;  /* 0x8000001005107290 */ /* 0x001fce000fffe0ff */
[----:B------:R-:W-:-:S05]  /*02c0*/  UMOV UR15, UR16 ;  /* 0x00000010000f7c82 */ /* 0x000fca0008000000 */
.L_x_162:
[----:B------:R-:W0:Y:S02]  /*02d0*/  LDCU UR6, c[0x0][0x3bc] ;  /* 0x00007780ff0677ac */ /* 0x000e240008000800 */
[----:B0-----:R-:W-:-:S09]  /*02e0*/  UISETP.GE.AND UP0, UPT, UR15, UR6, UPT ;  /* 0x000000060f00728c */ /* 0x001fd2000bf06270 */
[----:B------:R-:W-:Y:S05]  /*02f0*/  BRA.U UP0, `(.L_x_155) ;  /* 0x0000001100b47547 */ /* 0x000fea000b800000 */
[----:B------:R-:W0:Y:S01]  /*0300*/  LDC R7, c[0x0][0x3b0] ;  /* 0x0000ec00ff077b82 */ /* 0x000e220000000800 */
[----:B------:R-:W0:Y:S01]  /*0310*/  LDCU.64 UR8, c[0x0][0x3a0] ;  /* 0x00007400ff0877ac */ /* 0x000e220008000a00 */
[----:B------:R-:W-:Y:S01]  /*0320*/  MOV R4, UR15 ;  /* 0x0000000f00047c02 */ /* 0x000fe20008000f00 */
[----:B------:R-:W-:Y:S01]  /*0330*/  IMAD.U32 R13, RZ, RZ, UR15 ;  /* 0x0000000fff0d7e24 */ /* 0x000fe2000f8e00ff */
[----:B------:R-:W-:Y:S01]  /*0340*/  MOV R11, UR15 ;  /* 0x0000000f000b7c02 */ /* 0x000fe20008000f00 */
[----:B------:R-:W-:Y:S01]  /*0350*/  IMAD.U32 R15, RZ, RZ, UR15 ;  /* 0x0000000fff0f7e24 */ /* 0x000fe2000f8e00ff */
[----:B------:R-:W1:Y:S01]  /*0360*/  LDCU UR17, c[0x0][0x3bc] ;  /* 0x00007780ff1177ac */ /* 0x000e620008000800 */
[----:B------:R-:W-:Y:S01]  /*0370*/  MOV R17, UR15 ;  /* 0x0000000f00117c02 */ /* 0x000fe20008000f00 */
[----:B------:R-:W2:Y:S01]  /*0380*/  LDC R9, c[0x0][0x39c] ;  /* 0x0000e700ff097b82 */ /* 0x000ea20000000800 */
[----:B------:R-:W-:Y:S01]  /*0390*/  UMOV UR18, UR14 ;  /* 0x0000000e00127c82 */ /* 0x000fe20008000000 */
[----:B0-----:R-:W-:Y:S01]  /*03a0*/  IMAD R5, R0, UR8, R7 ;  /* 0x0000000800057c24 */ /* 0x001fe2000f8e0207 */
[----:B-1----:R-:W-:-:S04]  /*03b0*/  UIMAD UR17, UR7, UR17, UR17 ;  /* 0x00000011071172a4 */ /* 0x002fc8000f8e0211 */
[----:B------:R-:W-:Y:S02]  /*03c0*/  IADD3 R5, PT, PT, R4, -UR5, R5 ;  /* 0x8000000504057c10 */ /* 0x000fe4000fffe005 */
[----:B--2---:R-:W-:Y:S01]  /*03d0*/  IADD3 R4, PT, PT, R0, R9, RZ ;  /* 0x0000000900047210 */ /* 0x004fe20007ffe0ff */
[C-C-:B------:R-:W-:Y:S01]  /*03e0*/  IMAD R10, R9.reuse, 0x3, R0.reuse ;  /* 0x00000003090a7824 */ /* 0x140fe200078e0200 */
[CC--:B------:R-:W-:Y:S01]  /*03f0*/  LEA R6, R9.reuse, R0.reuse, 0x1 ;  /* 0x0000000009067211 */ /* 0x0c0fe200078e08ff */
[C---:B------:R-:W-:Y:S01]  /*0400*/  IMAD R14, R9.reuse, 0x6, R0 ;  /* 0x00000006090e7824 */ /* 0x040fe200078e0200 */
[----:B------:R-:W-:Y:S01]  /*0410*/  LEA R12, R9, R0, 0x2 ;  /* 0x00000000090c7211 */ /* 0x000fe200078e10ff */
[--C-:B------:R-:W-:Y:S02]  /*0420*/  IMAD R4, R4, UR8, R7.reuse ;  /* 0x0000000804047c24 */ /* 0x100fe4000f8e0207 */
[--C-:B------:R-:W-:Y:S02]  /*0430*/  IMAD R8, R6, UR8, R7.reuse ;  /* 0x0000000806087c24 */ /* 0x100fe4000f8e0207 */
[--C-:B------:R-:W-:Y:S01]  /*0440*/  IMAD R10, R10, UR8, R7.reuse ;  /* 0x000000080a0a7c24 */ /* 0x100fe2000f8e0207 */
[----:B------:R-:W-:Y:S01]  /*0450*/  IADD3 R6, PT, PT, R11, -UR5, R4 ;  /* 0x800000050b067c10 */ /* 0x000fe2000fffe004 */
[----:B------:R-:W-:Y:S01]  /*0460*/  IMAD R16, R9, 0x7, R0 ;  /* 0x0000000709107824 */ /* 0x000fe200078e0200 */
[----:B------:R-:W-:Y:S01]  /*0470*/  IADD3 R4, PT, PT, R13, -UR5, R8 ;  /* 0x800000050d047c10 */ /* 0x000fe2000fffe008 */
[--C-:B------:R-:W-:Y:S01]  /*0480*/  IMAD R12, R12, UR8, R7.reuse ;  /* 0x000000080c0c7c24 */ /* 0x100fe2000f8e0207 */
[----:B------:R-:W-:Y:S01]  /*0490*/  IADD3 R8, PT, PT, R15, -UR5, R10 ;  /* 0x800000050f087c10 */ /* 0x000fe2000fffe00a */
[----:B------:R-:W-:Y:S01]  /*04a0*/  IMAD R10, R9, 0x5, R0 ;  /* 0x00000005090a7824 */ /* 0x000fe200078e0200 */
[----:B------:R-:W-:Y:S01]  /*04b0*/  MOV R9, UR15 ;  /* 0x0000000f00097c02 */ /* 0x000fe20008000f00 */
[--C-:B------:R-:W-:Y:S01]  /*04c0*/  IMAD R14, R14, UR8, R7.reuse ;  /* 0x000000080e0e7c24 */ /* 0x100fe2000f8e0207 */
[----:B------:R-:W-:Y:S01]  /*04d0*/  IADD3 R12, PT, PT, R17, -UR5, R12 ;  /* 0x80000005110c7c10 */ /* 0x000fe2000fffe00c */
[--C-:B------:R-:W-:Y:S01]  /*04e0*/  IMAD R10, R10, UR8, R7.reuse ;  /* 0x000000080a0a7c24 */ /* 0x100fe2000f8e0207 */
[----:B------:R-:W-:Y:S01]  /*04f0*/  IADD3 R13, PT, PT, R7, -UR4, RZ ;  /* 0x80000004070d7c10 */ /* 0x000fe2000fffe0ff */
[----:B------:R-:W-:Y:S01]  /*0500*/  IMAD R16, R16, UR8, R7 ;  /* 0x0000000810107c24 */ /* 0x000fe2000f8e0207 */
[----:B------:R-:W-:-:S02]  /*0510*/  IADD3 R14, PT, PT, R9, -UR5, R14 ;  /* 0x80000005090e7c10 */ /* 0x000fc4000fffe00e */
[----:B------:R-:W-:Y:S01]  /*0520*/  IADD3 R10, PT, PT, R11, -UR5, R10 ;  /* 0x800000050b0a7c10 */ /* 0x000fe2000fffe00a */
[--C-:B------:R-:W-:Y:S01]  /*0530*/  IMAD R9, R12, UR9, R13.reuse ;  /* 0x000000090c097c24 */ /* 0x100fe2000f8e020d */
[----:B------:R-:W-:Y:S01]  /*0540*/  IADD3 R16, PT, PT, R15, -UR5, R16 ;  /* 0x800000050f107c10 */ /* 0x000fe2000fffe010 */
[--C-:B------:R-:W-:Y:S02]  /*0550*/  IMAD R5, R5, UR9, R13.reuse ;  /* 0x0000000905057c24 */ /* 0x100fe4000f8e020d */
[--C-:B------:R-:W-:Y:S02]  /*0560*/  IMAD R6, R6, UR9, R13.reuse ;  /* 0x0000000906067c24 */ /* 0x100fe4000f8e020d */
[--C-:B------:R-:W-:Y:S02]  /*0570*/  IMAD R7, R4, UR9, R13.reuse ;  /* 0x0000000904077c24 */ /* 0x100fe4000f8e020d */
[--C-:B------:R-:W-:Y:S02]  /*0580*/  IMAD R8, R8, UR9, R13.reuse ;  /* 0x0000000908087c24 */ /* 0x100fe4000f8e020d */
[----:B------:R-:W-:-:S02]  /*0590*/  IMAD R10, R10, UR9, R13 ;  /* 0x000000090a0a7c24 */ /* 0x000fc4000f8e020d */
[--C-:B------:R-:W-:Y:S02]  /*05a0*/  IMAD R11, R14, UR9, R13.reuse ;  /* 0x000000090e0b7c24 */ /* 0x100fe4000f8e020d */
[----:B------:R-:W-:-:S07]  /*05b0*/  IMAD R12, R16, UR9, R13 ;  /* 0x00000009100c7c24 */ /* 0x000fce000f8e020d */
.L_x_161:
[----:B------:R-:W0:Y:S01]  /*05c0*/  LDCU UR19, c[0x0][0x3c0] ;  /* 0x00007800ff1377ac */ /* 0x000e220008000800 */
[----:B------:R-:W-:-:S04]  /*05d0*/  ULOP3.LUT UR6, UR18, UR15, URZ, 0xfc, !UPT ;  /* 0x0000000f12067292 */ /* 0x000fc8000f8efcff */
[----:B------:R-:W-:-:S04]  /*05e0*/  UISETP.GT.AND UP0, UPT, UR6, -0x1, UPT ;  /* 0xffffffff0600788c */ /* 0x000fc8000bf04270 */
[----:B0-----:R-:W-:-:S09]  /*05f0*/  UISETP.LT.AND UP0, UPT, UR18, UR19, UP0 ;  /* 0x000000131200728c */ /* 0x001fd20008701270 */
[----:B------:R-:W-:Y:S05]  /*0600*/  BRA.U !UP0, `(.L_x_156) ;  /* 0x0000000d08dc7547 */ /* 0x000fea000b800000 */
[----:B------:R-:W0:Y:S02]  /*0610*/  LDCU UR6, c[0x0][0x398] ;  /* 0x00007300ff0677ac */ /* 0x000e240008000800 */
[----:B0-----:R-:W-:-:S03]  /*0620*/  UISETP.GE.U32.AND UP0, UPT, UR6, 0x8, UPT ;  /* 0x000000080600788c */ /* 0x001fc6000bf06070 */
[----:B------:R-:W-:-:S06]  /*0630*/  UMOV UR6, URZ ;  /* 0x000000ff00067c82 */ /* 0x000fcc0008000000 */
[----:B------:R-:W-:Y:S05]  /*0640*/  BRA.U !UP0, `(.L_x_157) ;  /* 0x0000000508d07547 */ /* 0x000fea000b800000 */
[----:B------:R-:W0:Y:S01]  /*0650*/  LDCU UR10, c[0x0][0x3bc] ;  /* 0x00007780ff0a77ac */ /* 0x000e220008000800 */
[----:B------:R-:W-:Y:S01]  /*0660*/  VIADD R4, R6, UR18 ;  /* 0x0000001206047c36 */ /* 0x000fe20008000000 */
[----:B------:R-:W-:Y:S01]  /*0670*/  IADD3 R22, PT, PT, R7, UR18, RZ ;  /* 0x0000001207167c10 */ /* 0x000fe2000fffe0ff */
[----:B------:R-:W-:Y:S01]  /*0680*/  VIADD R28, R10, UR18 ;  /* 0x000000120a1c7c36 */ /* 0x000fe20008000000 */
[----:B------:R-:W1:Y:S01]  /*0690*/  LDCU UR6, c[0x0][0x398] ;  /* 0x00007300ff0677ac */ /* 0x000e620008000800 */
[----:B------:R-:W-:Y:S02]  /*06a0*/  IADD3 R24, PT, PT, R8, UR18, RZ ;  /* 0x0000001208187c10 */ /* 0x000fe4000fffe0ff */
[----:B------:R-:W-:Y:S01]  /*06b0*/  IADD3 R26, PT, PT, R9, UR18, RZ ;  /* 0x00000012091a7c10 */ /* 0x000fe2000fffe0ff */
[----:B------:R-:W2:Y:S01]  /*06c0*/  LDCU UR9, c[0x0][0x3b8] ;  /* 0x00007700ff0977ac */ /* 0x000ea20008000800 */
[----:B------:R-:W-:Y:S02]  /*06d0*/  IADD3 R13, PT, PT, R11, UR18, RZ ;  /* 0x000000120b0d7c10 */ /* 0x000fe4000fffe0ff */
[----:B------:R-:W-:Y:S01]  /*06e0*/  IADD3 R23, PT, PT, R12, UR18, RZ ;  /* 0x000000120c177c10 */ /* 0x000fe2000fffe0ff */
[----:B------:R-:W-:Y:S01]  /*06f0*/  UIADD3 UR11, UPT, UPT, UR7, 0x2, URZ ;  /* 0x00000002070b7890 */ /* 0x000fe2000fffe0ff */
[----:B------:R-:W-:Y:S01]  /*0700*/  IADD3 R25, PT, PT, R5, UR18, RZ ;  /* 0x0000001205197c10 */ /* 0x000fe2000fffe0ff */
[----:B------:R-:W-:-:S02]  /*0710*/  UIADD3 UR20, UPT, UPT, UR7, 0x4, URZ ;  /* 0x0000000407147890 */ /* 0x000fc4000fffe0ff */
[----:B------:R-:W-:Y:S02]  /*0720*/  UIADD3 UR21, UPT, UPT, UR7, 0x5, URZ ;  /* 0x0000000507157890 */ /* 0x000fe4000fffe0ff */
[----:B------:R-:W-:Y:S02]  /*0730*/  UIADD3 UR30, UPT, UPT, UR7, 0x6, URZ ;  /* 0x00000006071e7890 */ /* 0x000fe4000fffe0ff */
[----:B------:R-:W-:Y:S02]  /*0740*/  UIADD3 UR31, UPT, UPT, UR7, 0x7, URZ ;  /* 0x00000007071f7890 */ /* 0x000fe4000fffe0ff */
[----:B------:R-:W-:Y:S02]  /*0750*/  UIADD3 UR32, UPT, UPT, UR7, 0x3, URZ ;  /* 0x0000000307207890 */ /* 0x000fe4000fffe0ff */
[----:B------:R-:W-:Y:S02]  /*0760*/  UIADD3 UR8, UPT, UPT, UR17, UR15, URZ ;  /* 0x0000000f11087290 */ /* 0x000fe4000fffe0ff */
[----:B0-----:R-:W-:-:S02]  /*0770*/  UIMAD UR11, UR11, UR10, UR15 ;  /* 0x0000000a0b0b72a4 */ /* 0x001fc4000f8e020f */
[----:B------:R-:W-:Y:S02]  /*0780*/  UIMAD UR20, UR20, UR10, UR15 ;  /* 0x0000000a141472a4 */ /* 0x000fe4000f8e020f */
[----:B------:R-:W-:Y:S02]  /*0790*/  UIMAD UR21, UR21, UR10, UR15 ;  /* 0x0000000a151572a4 */ /* 0x000fe4000f8e020f */
[----:B-1----:R-:W-:Y:S02]  /*07a0*/  ULOP3.LUT UR23, UR6, 0x7ffffff8, URZ, 0xc0, !UPT ;  /* 0x7ffffff806177892 */ /* 0x002fe4000f8ec0ff */
[----:B--2---:R-:W-:Y:S02]  /*07b0*/  UIMAD UR22, UR13, UR9, UR15 ;  /* 0x000000090d1672a4 */ /* 0x004fe4000f8e020f */
[----:B------:R-:W-:Y:S02]  /*07c0*/  UIMAD UR30, UR30, UR10, UR15 ;  /* 0x0000000a1e1e72a4 */ /* 0x000fe4000f8e020f */
[----:B------:R-:W-:-:S02]  /*07d0*/  UIMAD UR31, UR31, UR10, UR15 ;  /* 0x0000000a1f1f72a4 */ /* 0x000fc4000f8e020f */
[----:B------:R-:W-:Y:S02]  /*07e0*/  UIMAD UR32, UR32, UR10, UR15 ;  /* 0x0000000a202072a4 */ /* 0x000fe4000f8e020f */
[----:B------:R-:W-:Y:S02]  /*07f0*/  UIMAD UR6, UR8, UR19, UR18 ;  /* 0x00000013080672a4 */ /* 0x000fe4000f8e0212 */
[----:B------:R-:W-:Y:S02]  /*0800*/  UIMAD UR8, UR11, UR19, UR18 ;  /* 0x000000130b0872a4 */ /* 0x000fe4000f8e0212 */
[----:B------:R-:W-:Y:S02]  /*0810*/  UIMAD UR10, UR20, UR19, UR18 ;  /* 0x00000013140a72a4 */ /* 0x000fe4000f8e0212 */
[----:B------:R-:W-:Y:S01]  /*0820*/  UIMAD UR11, UR21, UR19, UR18 ;  /* 0x00000013150b72a4 */ /* 0x000fe2000f8e0212 */
[----:B------:R-:W0:Y:S01]  /*0830*/  LDCU.128 UR24, c[0x0][0x380] ;  /* 0x00007000ff1877ac */ /* 0x000e220008000c00 */
[----:B------:R-:W-:-:S02]  /*0840*/  UIADD3 UR23, UPT, UPT, -UR23, URZ, URZ ;  /* 0x000000ff17177290 */ /* 0x000fc4000fffe1ff */
[----:B------:R-:W-:Y:S02]  /*0850*/  UIMAD UR9, UR32, UR19, UR18 ;  /* 0x00000013200972a4 */ /* 0x000fe4000f8e0212 */
[----:B------:R-:W-:Y:S02]  /*0860*/  UIMAD UR20, UR30, UR19, UR18 ;  /* 0x000000131e1472a4 */ /* 0x000fe4000f8e0212 */
[----:B------:R-:W-:Y:S02]  /*0870*/  UIMAD UR21, UR31, UR19, UR18 ;  /* 0x000000131f1572a4 */ /* 0x000fe4000f8e0212 */
[----:B------:R-:W-:-:S12]  /*0880*/  UIMAD UR22, UR22, UR19, UR18 ;  /* 0x00000013161672a4 */ /* 0x000fd8000f8e0212 */
.L_x_158:
[----:B0-----:R-:W-:Y:S01]  /*0890*/  UIMAD.WIDE UR30, UR22, 0x4, UR24 ;  /* 0x00000004161e78a5 */ /* 0x001fe2000f8e0218 */
[----:B------:R-:W-:Y:S02]  /*08a0*/  HFMA2 R21, -RZ, RZ, 0, 2.384185791015625e-07 ;  /* 0x00000004ff157431 */ /* 0x000fe400000001ff */
[----:B------:R-:W-:Y:S01]  /*08b0*/  IMAD.MOV.U32 R14, RZ, RZ, 0x4 ;  /* 0x00000004ff0e7424 */ /* 0x000fe200078e00ff */
[----:B------:R-:W-:-:S03]  /*08c0*/  UIMAD.WIDE UR32, UR6, 0x4, UR24 ;  /* 0x00000004062078a5 */ /* 0x000fc6000f8e0218 */
[----:B------:R-:W-:Y:S01]  /*08d0*/  IMAD.WIDE R14, R25, R14, UR26 ;  /* 0x0000001a190e7e25 */ /* 0x000fe2000f8e020e */
[----:B------:R-:W-:Y:S02]  /*08e0*/  MOV R16, UR30 ;  /* 0x0000001e00107c02 */ /* 0x000fe40008000f00 */
[----:B------:R-:W-:Y:S01]  /*08f0*/  MOV R17, UR31 ;  /* 0x0000001f00117c02 */ /* 0x000fe20008000f00 */
[----:B------:R-:W-:Y:S01]  /*0900*/  IMAD.U32 R18, RZ, RZ, UR32 ;  /* 0x00000020ff127e24 */ /* 0x000fe2000f8e00ff */
[----:B------:R-:W-:Y:S01]  /*0910*/  MOV R19, UR33 ;  /* 0x0000002100137c02 */ /* 0x000fe20008000f00 */
[----:B------:R-:W-:Y:S01]  /*0920*/  IMAD.WIDE R20, R4, R21, UR26 ;  /* 0x0000001a04147e25 */ /* 0x000fe2000f8e0215 */
[----:B------:R-:W2:Y:S04]  /*0930*/  LDG.E R14, desc[UR28][R14.64] ;  /* 0x0000001c0e0e7981 */ /* 0x000ea8000c1e1900 */
[----:B------:R0:W2:Y:S04]  /*0940*/  LDG.E R16, desc[UR28][R16.64] ;  /* 0x0000001c10107981 */ /* 0x0000a8000c1e1900 */
[----:B------:R-:W3:Y:S04]  /*0950*/  LDG.E R20, desc[UR28][R20.64] ;  /* 0x0000001c14147981 */ /* 0x000ee8000c1e1900 */
[----:B------:R1:W3:Y:S01]  /*0960*/  LDG.E R18, desc[UR28][R18.64] ;  /* 0x0000001c12127981 */ /* 0x0002e2000c1e1900 */
[----:B------:R-:W-:Y:S01]  /*0970*/  UIMAD.WIDE UR30, UR8, 0x4, UR24 ;  /* 0x00000004081e78a5 */ /* 0x000fe2000f8e0218 */
[----:B------:R-:W-:Y:S01]  /*0980*/  MOV R29, 0x4 ;  /* 0x00000004001d7802 */ /* 0x000fe20000000f00 */
[----:B------:R-:W-:-:S04]  /*0990*/  UIMAD.WIDE UR32, UR9, 0x4, UR24 ;  /* 0x00000004092078a5 */ /* 0x000fc8000f8e0218 */
[----:B0-----:R-:W-:Y:S02]  /*09a0*/  IMAD.U32 R17, RZ, RZ, UR31 ;  /* 0x0000001fff117e24 */ /* 0x001fe4000f8e00ff */
[----:B-1----:R-:W-:Y:S01]  /*09b0*/  MOV R19, UR33 ;  /* 0x0000002100137c02 */ /* 0x002fe20008000f00 */
[----:B--2---:R-:W-:Y:S01]  /*09c0*/  FFMA R27, R16, R14, R27 ;  /* 0x0000000e101b7223 */ /* 0x004fe2000000001b */
[----:B------:R-:W-:Y:S01]  /*09d0*/  IMAD.WIDE R14, R22, R29, UR26 ;  /* 0x0000001a160e7e25 */ /* 0x000fe2000f8e021d */
[----:B------:R-:W-:-:S05]  /*09e0*/  MOV R16, UR30 ;  /* 0x0000001e00107c02 */ /* 0x000fca0008000f00 */
[----:B------:R-:W2:Y:S01]  /*09f0*/  LDG.E R14, desc[UR28][R14.64] ;  /* 0x0000001c0e0e7981 */ /* 0x000ea2000c1e1900 */
[----:B---3--:R-:W-:Y:S01]  /*0a00*/  FFMA R27, R18, R20, R27 ;  /* 0x00000014121b7223 */ /* 0x008fe2000000001b */
[----:B------:R-:W-:Y:S01]  /*0a10*/  IMAD.WIDE R20, R24, R29, UR26 ;  /* 0x0000001a18147e25 */ /* 0x000fe2000f8e021d */
[----:B------:R-:W-:Y:S01]  /*0a20*/  MOV R18, UR32 ;  /* 0x0000002000127c02 */ /* 0x000fe20008000f00 */
[----:B------:R0:W2:Y:S04]  /*0a30*/  LDG.E R16, desc[UR28][R16.64] ;  /* 0x0000001c10107981 */ /* 0x0000a8000c1e1900 */
[----:B------:R-:W3:Y:S04]  /*0a40*/  LDG.E R20, desc[UR28][R20.64] ;  /* 0x0000001c14147981 */ /* 0x000ee8000c1e1900 */
[----:B------:R1:W3:Y:S01]  /*0a50*/  LDG.E R18, desc[UR28][R18.64] ;  /* 0x0000001c12127981 */ /* 0x0002e2000c1e1900 */
[----:B------:R-:W-:-:S02]  /*0a60*/  UIMAD.WIDE UR30, UR10, 0x4, UR24 ;  /* 0x000000040a1e78a5 */ /* 0x000fc4000f8e0218 */
        /* <DEDUP_REMOVED lines=11> */
[----:B------:R1:W3:Y:S04]  /*0b20*/  LDG.E R20, desc[UR28][R20.64] ;  /* 0x0000001c14147981 */ /* 0x0002e8000c1e1900 */
[----:B------:R-:W3:Y:S01]  /*0b30*/  LDG.E R18, desc[UR28][R18.64] ;  /* 0x0000001c12127981 */ /* 0x000ee2000c1e1900 */
[----:B------:R-:W-:-:S02]  /*0b40*/  UIMAD.WIDE UR30, UR20, 0x4, UR24 ;  /* 0x00000004141e78a5 */ /* 0x000fc4000f8e0218 */
[----:B------:R-:W-:-:S04]  /*0b50*/  UIMAD.WIDE UR32, UR21, 0x4, UR24 ;  /* 0x00000004152078a5 */ /* 0x000fc8000f8e0218 */
[----:B0-----:R-:W-:Y:S02]  /*0b60*/  MOV R17, UR31 ;  /* 0x0000001f00117c02 */ /* 0x001fe40008000f00 */
[----:B-1----:R-:W-:Y:S01]  /*0b70*/  MOV R21, UR33 ;  /* 0x0000002100157c02 */ /* 0x002fe20008000f00 */
[----:B--2---:R-:W-:Y:S01]  /*0b80*/  FFMA R27, R16, R14, R27 ;  /* 0x0000000e101b7223 */ /* 0x004fe2000000001b */
[----:B------:R-:W-:Y:S01]  /*0b90*/  IMAD.WIDE R14, R13, R29, UR26 ;  /* 0x0000001a0d0e7e25 */ /* 0x000fe2000f8e021d */
[----:B------:R-:W-:-:S05]  /*0ba0*/  MOV R16, UR30 ;  /* 0x0000001e00107c02 */ /* 0x000fca0008000f00 */
[----:B------:R-:W2:Y:S01]  /*0bb0*/  LDG.E R14, desc[UR28][R14.64] ;  /* 0x0000001c0e0e7981 */ /* 0x000ea2000c1e1900 */
[----:B---3--:R-:W-:Y:S01]  /*0bc0*/  FFMA R27, R18, R20, R27 ;  /* 0x00000014121b7223 */ /* 0x008fe2000000001b */
[----:B------:R-:W-:Y:S02]  /*0bd0*/  IMAD.WIDE R18, R23, R29, UR26 ;  /* 0x0000001a17127e25 */ /* 0x000fe4000f8e021d */
[----:B------:R-:W2:Y:S02]  /*0be0*/  LDG.E R16, desc[UR28][R16.64] ;  /* 0x0000001c10107981 */ /* 0x000ea4000c1e1900 */
[----:B------:R-:W-:Y:S02]  /*0bf0*/  IMAD.U32 R20, RZ, RZ, UR32 ;  /* 0x00000020ff147e24 */ /* 0x000fe4000f8e00ff */
[----:B------:R-:W3:Y:S04]  /*0c00*/  LDG.E R18, desc[UR28][R18.64] ;  /* 0x0000001c12127981 */ /* 0x000ee8000c1e1900 */
[----:B------:R-:W3:Y:S01]  /*0c10*/  LDG.E R20, desc[UR28][R20.64] ;  /* 0x0000001c14147981 */ /* 0x000ee2000c1e1900 */
[----:B------:R-:W-:-:S04]  /*0c20*/  UIADD3 UR23, UPT, UPT, UR23, 0x8, URZ ;  /* 0x0000000817177890 */ /* 0x000fc8000fffe0ff */
[----:B------:R-:W-:Y:S01]  /*0c30*/  UISETP.NE.AND UP0, UPT, UR23, URZ, UPT ;  /* 0x000000ff1700728c */ /* 0x000fe2000bf05270 */
[C---:B------:R-:W-:Y:S01]  /*0c40*/  LEA R4, R3.reuse, R4, 0x3 ;  /* 0x0000000403047211 */ /* 0x040fe200078e18ff */
[C---:B------:R-:W-:Y:S01]  /*0c50*/  IMAD R26, R3.reuse, 0x8, R26 ;  /* 0x00000008031a7824 */ /* 0x040fe200078e021a */
[C---:B------:R-:W-:Y:S02]  /*0c60*/  LEA R22, R3.reuse, R22, 0x3 ;  /* 0x0000001603167211 */ /* 0x040fe400078e18ff */
[C---:B------:R-:W-:Y:S02]  /*0c70*/  LEA R24, R3.reuse, R24, 0x3 ;  /* 0x0000001803187211 */ /* 0x040fe400078e18ff */
[C---:B------:R-:W-:Y:S02]  /*0c80*/  LEA R28, R3.reuse, R28, 0x3 ;  /* 0x0000001c031c7211 */ /* 0x040fe400078e18ff */
[C---:B------:R-:W-:Y:S02]  /*0c90*/  LEA R13, R3.reuse, R13, 0x3 ;  /* 0x0000000d030d7211 */ /* 0x040fe400078e18ff */
[----:B------:R-:W-:-:S02]  /*0ca0*/  LEA R23, R3, R23, 0x3 ;  /* 0x0000001703177211 */ /* 0x000fc400078e18ff */
[----:B------:R-:W-:Y:S01]  /*0cb0*/  LEA R25, R3, R25, 0x3 ;  /* 0x0000001903197211 */ /* 0x000fe200078e18ff */
[----:B------:R-:W-:Y:S02]  /*0cc0*/  ULEA UR6, UR12, UR6, 0x3 ;  /* 0x000000060c067291 */ /* 0x000fe4000f8e18ff */
[----:B------:R-:W-:Y:S02]  /*0cd0*/  ULEA UR8, UR12, UR8, 0x3 ;  /* 0x000000080c087291 */ /* 0x000fe4000f8e18ff */
[----:B------:R-:W-:Y:S02]  /*0ce0*/  ULEA UR9, UR12, UR9, 0x3 ;  /* 0x000000090c097291 */ /* 0x000fe4000f8e18ff */
[----:B------:R-:W-:Y:S02]  /*0cf0*/  ULEA UR10, UR12, UR10, 0x3 ;  /* 0x0000000a0c0a7291 */ /* 0x000fe4000f8e18ff */
[----:B------:R-:W-:Y:S02]  /*0d00*/  ULEA UR11, UR12, UR11, 0x3 ;  /* 0x0000000b0c0b7291 */ /* 0x000fe4000f8e18ff */
[----:B------:R-:W-:-:S02]  /*0d10*/  ULEA UR20, UR12, UR20, 0x3 ;  /* 0x000000140c147291 */ /* 0x000fc4000f8e18ff */
[----:B------:R-:W-:Y:S02]  /*0d20*/  ULEA UR21, UR12, UR21, 0x3 ;  /* 0x000000150c157291 */ /* 0x000fe4000f8e18ff */
[----:B------:R-:W-:Y:S01]  /*0d30*/  ULEA UR22, UR12, UR22, 0x3 ;  /* 0x000000160c167291 */ /* 0x000fe2000f8e18ff */
[----:B--2---:R-:W-:-:S04]  /*0d40*/  FFMA R27, R16, R14, R27 ;  /* 0x0000000e101b7223 */ /* 0x004fc8000000001b */
[----:B---3--:R-:W-:Y:S01]  /*0d50*/  FFMA R27, R20, R18, R27 ;  /* 0x00000012141b7223 */ /* 0x008fe2000000001b */
[----:B------:R-:W-:Y:S06]  /*0d60*/  BRA.U UP0, `(.L_x_158) ;  /* 0xfffffff900c87547 */ /* 0x000fec000b83ffff */
[----:B------:R-:W0:Y:S02]  /*0d70*/  LDCU UR6, c[0x0][0x398] ;  /* 0x00007300ff0677ac */ /* 0x000e240008000800 */
[----:B0-----:R-:W-:-:S12]  /*0d80*/  ULOP3.LUT UR6, UR6, 0x7ffffff8, URZ, 0xc0, !UPT ;  /* 0x7ffffff806067892 */ /* 0x001fd8000f8ec0ff */
.L_x_157:
[----:B------:R-:W0:Y:S02]  /*0d90*/  LDCU UR8, c[0x0][0x398] ;  /* 0x00007300ff0877ac */ /* 0x000e240008000800 */
[----:B0-----:R-:W-:-:S04]  /*0da0*/  ULOP3.LUT UR9, UR8, 0x7, URZ, 0xc0, !UPT ;  /* 0x0000000708097892 */ /* 0x001fc8000f8ec0ff */
[----:B------:R-:W-:-:S09]  /*0db0*/  UISETP.NE.AND UP0, UPT, UR9, URZ, UPT ;  /* 0x000000ff0900728c */ /* 0x000fd2000bf05270 */
[----:B------:R-:W-:Y:S05]  /*0dc0*/  BRA.U !UP0, `(.L_x_156) ;  /* 0x0000000508ec7547 */ /* 0x000fea000b800000 */
[----:B------:R-:W-:-:S04]  /*0dd0*/  ULOP3.LUT UR11, UR8, 0x3, URZ, 0xc0, !UPT ;  /* 0x00000003080b7892 */ /* 0x000fc8000f8ec0ff */
[----:B------:R-:W-:Y:S01]  /*0de0*/  UISETP.NE.AND UP0, UPT, UR11, URZ, UPT ;  /* 0x000000ff0b00728c */ /* 0x000fe2000bf05270 */
[----:B------:R-:W-:Y:S10]  /*0df0*/  BRA.U !UP1, `(.L_x_159) ;  /* 0x0000000109e07547 */ /* 0x000ff4000b800000 */
[----:B------:R-:W0:Y:S01]  /*0e00*/  LDCU UR10, c[0x0][0x3bc] ;  /* 0x00007780ff0a77ac */ /* 0x000e220008000800 */
[----:B------:R-:W1:Y:S01]  /*0e10*/  LDC.64 R16, c[0x0][0x380] ;  /* 0x0000e000ff107b82 */ /* 0x000e620000000a00 */
[----:B------:R-:W2:Y:S01]  /*0e20*/  LDCU UR21, c[0x0][0x39c] ;  /* 0x00007380ff1577ac */ /* 0x000ea20008000800 */
[----:B------:R-:W-:-:S06]  /*0e30*/  UIADD3 UR8, UPT, UPT, UR7, UR6, URZ ;  /* 0x0000000607087290 */ /* 0x000fcc000fffe0ff */
[----:B------:R-:W3:Y:S01]  /*0e40*/  LDC.64 R14, c[0x0][0x388] ;  /* 0x0000e200ff0e7b82 */ /* 0x000ee20000000a00 */
[----:B------:R-:W4:Y:S01]  /*0e50*/  LDCU.64 UR22, c[0x0][0x3a0] ;  /* 0x00007400ff1677ac */ /* 0x000f220008000a00 */
[----:B------:R-:W-:Y:S02]  /*0e60*/  UIADD3 UR24, UPT, UPT, -UR16, UR15, URZ ;  /* 0x0000000f10187290 */ /* 0x000fe4000fffe1ff */
[----:B0-----:R-:W-:Y:S01]  /*0e70*/  UIMAD UR8, UR8, UR10, UR15 ;  /* 0x0000000a080872a4 */ /* 0x001fe2000f8e020f */
[----:B--2---:R-:W-:-:S03]  /*0e80*/  IMAD.U32 R13, RZ, RZ, UR21 ;  /* 0x00000015ff0d7e24 */ /* 0x004fc6000f8e00ff */
[----:B------:R-:W-:Y:S02]  /*0e90*/  UIADD3 UR9, UPT, UPT, UR8, UR10, URZ ;  /* 0x0000000a08097290 */ /* 0x000fe4000fffe0ff */
[----:B------:R-:W-:Y:S01]  /*0ea0*/  UIMAD UR8, UR8, UR19, UR18 ;  /* 0x00000013080872a4 */ /* 0x000fe2000f8e0212 */
[----:B------:R-:W-:Y:S01]  /*0eb0*/  IMAD R13, R13, UR6, R0 ;  /* 0x000000060d0d7c24 */ /* 0x000fe2000f8e0200 */
[----:B------:R-:W-:Y:S01]  /*0ec0*/  UIMAD UR20, UR9, UR19, UR18 ;  /* 0x00000013091472a4 */ /* 0x000fe2000f8e0212 */
[----:B----4-:R-:W-:Y:S01]  /*0ed0*/  MOV R4, UR22 ;  /* 0x0000001600047c02 */ /* 0x010fe20008000f00 */
[----:B------:R-:W-:Y:S02]  /*0ee0*/  UIADD3 UR9, UPT, UPT, UR9, UR10, URZ ;  /* 0x0000000a09097290 */ /* 0x000fe4000fffe0ff */
[----:B------:R-:W-:Y:S02]  /*0ef0*/  IADD3 R21, PT, PT, R13, UR21, RZ ;  /* 0x000000150d157c10 */ /* 0x000fe4000fffe0ff */
[----:B------:R-:W-:Y:S01]  /*0f00*/  MOV R25, UR8 ;  /* 0x0000000800197c02 */ /* 0x000fe20008000f00 */
[----:B------:R-:W-:Y:S01]  /*0f10*/  UIMAD UR8, UR9, UR19, UR18 ;  /* 0x00000013090872a4 */ /* 0x000fe2000f8e0212 */
[----:B------:R-:W-:Y:S01]  /*0f20*/  IADD3 R26, PT, PT, R21, UR21, RZ ;  /* 0x00000015151a7c10 */ /* 0x000fe2000fffe0ff */
[-C--:B------:R-:W-:Y:S01]  /*0f30*/  IMAD R13, R13, R4.reuse, UR24 ;  /* 0x000000180d0d7e24 */ /* 0x080fe2000f8e0204 */
[----:B------:R-:W-:Y:S01]  /*0f40*/  MOV R19, UR20 ;  /* 0x0000001400137c02 */ /* 0x000fe20008000f00 */
[----:B------:R-:W-:-:S02]  /*0f50*/  IMAD R21, R21, R4, UR24 ;  /* 0x0000001815157e24 */ /* 0x000fc4000f8e0204 */
[C---:B------:R-:W-:Y:S01]  /*0f60*/  VIADD R23, R26.reuse, UR21 ;  /* 0x000000151a177c36 */ /* 0x040fe20008000000 */
[----:B------:R-:W-:Y:S01]  /*0f70*/  MOV R29, UR8 ;  /* 0x00000008001d7c02 */ /* 0x000fe20008000f00 */
[--C-:B-1----:R-:W-:Y:S01]  /*0f80*/  IMAD.WIDE R18, R19, 0x4, R16.reuse ;  /* 0x0000000413127825 */ /* 0x102fe200078e0210 */
[----:B------:R-:W-:Y:S01]  /*0f90*/  UIADD3 UR8, UPT, UPT, -UR14, UR18, URZ ;  /* 0x000000120e087290 */ /* 0x000fe2000fffe1ff */
[----:B------:R-:W-:Y:S02]  /*0fa0*/  MOV R28, UR23 ;  /* 0x00000017001c7c02 */ /* 0x000fe40008000f00 */
[-C--:B------:R-:W-:Y:S02]  /*0fb0*/  IMAD R26, R26, R4.reuse, UR24 ;  /* 0x000000181a1a7e24 */ /* 0x080fe4000f8e0204 */
[----:B------:R-:W-:Y:S02]  /*0fc0*/  IMAD R23, R23, R4, UR24 ;  /* 0x0000001817177e24 */ /* 0x000fe4000f8e0204 */
[----:B------:R-:W-:Y:S01]  /*0fd0*/  IMAD.WIDE R24, R25, 0x4, R16 ;  /* 0x0000000419187825 */ /* 0x000fe200078e0210 */
[----:B------:R0:W2:Y:S01]  /*0fe0*/  LDG.E R4, desc[UR28][R18.64] ;  /* 0x0000001c12047981 */ /* 0x0000a2000c1e1900 */
[----:B------:R-:W-:-:S02]  /*0ff0*/  UIADD3 UR9, UPT, UPT, UR9, UR10, URZ ;  /* 0x0000000a09097290 */ /* 0x000fc4000fffe0ff */
[----:B------:R-:W-:Y:S01]  /*1000*/  IMAD R21, R21, R28, UR8 ;  /* 0x0000000815157e24 */ /* 0x000fe2000f8e021c */
[----:B------:R1:W4:Y:S01]  /*1010*/  LDG.E R22, desc[UR28][R24.64] ;  /* 0x0000001c18167981 */ /* 0x000322000c1e1900 */
[----:B0-----:R-:W-:-:S04]  /*1020*/  IMAD.WIDE R18, R29, 0x4, R16 ;  /* 0x000000041d127825 */ /* 0x001fc800078e0210 */
[-C--:B------:R-:W-:Y:S01]  /*1030*/  IMAD R29, R13, R28.reuse, UR8 ;  /* 0x000000080d1d7e24 */ /* 0x080fe2000f8e021c */
[----:B------:R-:W-:Y:S01]  /*1040*/  UIMAD UR9, UR9, UR19, UR18 ;  /* 0x00000013090972a4 */ /* 0x000fe2000f8e0212 */
[--C-:B---3--:R-:W-:Y:S01]  /*1050*/  IMAD.WIDE R20, R21, 0x4, R14.reuse ;  /* 0x0000000415147825 */ /* 0x108fe200078e020e */
[----:B------:R0:W3:Y:S03]  /*1060*/  LDG.E R13, desc[UR28][R18.64] ;  /* 0x0000001c120d7981 */ /* 0x0000e6000c1e1900 */
[----:B-1----:R-:W-:Y:S02]  /*1070*/  IMAD.WIDE R24, R29, 0x4, R14 ;  /* 0x000000041d187825 */ /* 0x002fe400078e020e */
[----:B------:R-:W2:Y:S02]  /*1080*/  LDG.E R21, desc[UR28][R20.64] ;  /* 0x0000001c14157981 */ /* 0x000ea4000c1e1900 */
[-C--:B------:R-:W-:Y:S01]  /*1090*/  IMAD R29, R26, R28.reuse, UR8 ;  /* 0x000000081a1d7e24 */ /* 0x080fe2000f8e021c */
[----:B------:R-:W-:Y:S01]  /*10a0*/  MOV R26, UR9 ;  /* 0x00000009001a7c02 */ /* 0x000fe20008000f00 */
[----:B------:R-:W4:Y:S01]  /*10b0*/  LDG.E R24, desc[UR28][R24.64] ;  /* 0x0000001c18187981 */ /* 0x000f22000c1e1900 */
[----:B------:R-:W-:-:S02]  /*10c0*/  IMAD R23, R23, R28, UR8 ;  /* 0x0000000817177e24 */ /* 0x000fc4000f8e021c */
[----:B0-----:R-:W-:-:S04]  /*10d0*/  IMAD.WIDE R18, R29, 0x4, R14 ;  /* 0x000000041d127825 */ /* 0x001fc800078e020e */
[----:B------:R-:W-:Y:S02]  /*10e0*/  IMAD.WIDE R16, R26, 0x4, R16 ;  /* 0x000000041a107825 */ /* 0x000fe400078e0210 */
[----:B------:R-:W3:Y:S02]  /*10f0*/  LDG.E R18, desc[UR28][R18.64] ;  /* 0x0000001c12127981 */ /* 0x000ee4000c1e1900 */
[----:B------:R-:W-:Y:S02]  /*1100*/  IMAD.WIDE R14, R23, 0x4, R14 ;  /* 0x00000004170e7825 */ /* 0x000fe400078e020e */
[----:B------:R-:W5:Y:S04]  /*1110*/  LDG.E R17, desc[UR28][R16.64] ;  /* 0x0000001c10117981 */ /* 0x000f68000c1e1900 */
[----:B------:R-:W5:Y:S01]  /*1120*/  LDG.E R14, desc[UR28][R14.64] ;  /* 0x0000001c0e0e7981 */ /* 0x000f62000c1e1900 */
[----:B------:R-:W-:Y:S01]  /*1130*/  UIADD3 UR6, UPT, UPT, UR6, 0x4, URZ ;  /* 0x0000000406067890 */ /* 0x000fe2000fffe0ff */
[----:B----4-:R-:W-:-:S04]  /*1140*/  FFMA R27, R22, R24, R27 ;  /* 0x00000018161b7223 */ /* 0x010fc8000000001b */
[----:B--2---:R-:W-:-:S04]  /*1150*/  FFMA R4, R4, R21, R27 ;  /* 0x0000001504047223 */ /* 0x004fc8000000001b */
[----:B---3--:R-:W-:-:S04]  /*1160*/  FFMA R4, R13, R18, R4 ;  /* 0x000000120d047223 */ /* 0x008fc80000000004 */
[----:B-----5:R-:W-:-:S07]  /*1170*/  FFMA R27, R17, R14, R4 ;  /* 0x0000000e111b7223 */ /* 0x020fce0000000004 */
.L_x_159:
[----:B------:R-:W-:Y:S05]  /*1180*/  BRA.U !UP0, `(.L_x_156) ;  /* 0x0000000108fc7547 */ /* 0x000fea000b800000 */
[----:B------:R-:W0:Y:S01]  /*1190*/  LDCU UR8, c[0x0][0x398] ;  /* 0x00007300ff0877ac */ /* 0x000e220008000800 */
[----:B------:R-:W-:Y:S02]  /*11a0*/  UISETP.NE.AND UP0, UPT, UR11, 0x1, UPT ;  /* 0x000000010b00788c */ /* 0x000fe4000bf05270 */
[----:B0-----:R-:W-:-:S07]  /*11b0*/  ULOP3.LUT UP2, URZ, UR8, 0x1, URZ, 0xc0, !UPT ;  /* 0x0000000108ff7892 */ /* 0x001fce000f84c0ff */
[----:B------:R-:W-:Y:S05]  /*11c0*/  BRA.U !UP0, `(.L_x_160) ;  /* 0x0000000108887547 */ /* 0x000fea000b800000 */
[----:B------:R-:W0:Y:S01]  /*11d0*/  LDCU UR11, c[0x0][0x39c] ;  /* 0x00007380ff0b77ac */ /* 0x000e220008000800 */
[----:B------:R-:W1:Y:S01]  /*11e0*/  LDC.64 R20, c[0x0][0x380] ;  /* 0x0000e000ff147b82 */ /* 0x000e620000000a00 */
[----:B------:R-:W2:Y:S01]  /*11f0*/  LDCU UR9, c[0x0][0x3bc] ;  /* 0x00007780ff0977ac */ /* 0x000ea20008000800 */
[----:B------:R-:W3:Y:S06]  /*1200*/  LDCU.64 UR20, c[0x0][0x3a0] ;  /* 0x00007400ff1477ac */ /* 0x000eec0008000a00 */
[----:B------:R-:W4:Y:S01]  /*1210*/  LDC.64 R14, c[0x0][0x388] ;  /* 0x0000e200ff0e7b82 */ /* 0x000f220000000a00 */
[----:B------:R-:W-:-:S02]  /*1220*/  UIADD3 UR8, UPT, UPT, UR7, UR6, URZ ;  /* 0x0000000607087290 */ /* 0x000fc4000fffe0ff */
[----:B------:R-:W-:Y:S01]  /*1230*/  UIADD3 UR22, UPT, UPT, -UR16, UR15, URZ ;  /* 0x0000000f10167290 */ /* 0x000fe2000fffe1ff */
[----:B0-----:R-:W-:Y:S01]  /*1240*/  IMAD.U32 R13, RZ, RZ, UR11 ;  /* 0x0000000bff0d7e24 */ /* 0x001fe2000f8e00ff */
[----:B--2---:R-:W-:-:S03]  /*1250*/  UIMAD UR8, UR8, UR9, UR15 ;  /* 0x00000009080872a4 */ /* 0x004fc6000f8e020f */
[----:B------:R-:W-:Y:S01]  /*1260*/  IMAD R4, R13, UR6, R0 ;  /* 0x000000060d047c24 */ /* 0x000fe2000f8e0200 */
[----:B---3--:R-:W-:Y:S01]  /*1270*/  MOV R16, UR20 ;  /* 0x0000001400107c02 */ /* 0x008fe20008000f00 */
[----:B------:R-:W-:Y:S01]  /*1280*/  UIMAD UR10, UR8, UR19, UR18 ;  /* 0x00000013080a72a4 */ /* 0x000fe2000f8e0212 */
[----:B------:R-:W-:Y:S01]  /*1290*/  MOV R22, UR21 ;  /* 0x0000001500167c02 */ /* 0x000fe20008000f00 */
[----:B------:R-:W-:Y:S01]  /*12a0*/  UIADD3 UR8, UPT, UPT, UR8, UR9, URZ ;  /* 0x0000000908087290 */ /* 0x000fe2000fffe0ff */
[C---:B------:R-:W-:Y:S01]  /*12b0*/  IADD3 R13, PT, PT, R4.reuse, UR11, RZ ;  /* 0x0000000b040d7c10 */ /* 0x040fe2000fffe0ff */
[----:B------:R-:W-:Y:S01]  /*12c0*/  UIADD3 UR9, UPT, UPT, -UR14, UR18, URZ ;  /* 0x000000120e097290 */ /* 0x000fe2000fffe1ff */
[-C--:B------:R-:W-:Y:S01]  /*12d0*/  IMAD R4, R4, R16.reuse, UR22 ;  /* 0x0000001604047e24 */ /* 0x080fe2000f8e0210 */
[----:B------:R-:W-:Y:S01]  /*12e0*/  UIMAD UR8, UR8, UR19, UR18 ;  /* 0x00000013080872a4 */ /* 0x000fe2000f8e0212 */
[----:B------:R-:W-:Y:S01]  /*12f0*/  MOV R19, UR10 ;  /* 0x0000000a00137c02 */ /* 0x000fe20008000f00 */
[----:B------:R-:W-:-:S02]  /*1300*/  IMAD R13, R13, R16, UR22 ;  /* 0x000000160d0d7e24 */ /* 0x000fc4000f8e0210 */
[----:B------:R-:W-:Y:S02]  /*1310*/  IMAD R17, R4, R22, UR9 ;  /* 0x0000000904117e24 */ /* 0x000fe4000f8e0216 */
[----:B-1----:R-:W-:-:S04]  /*1320*/  IMAD.WIDE R18, R19, 0x4, R20 ;  /* 0x0000000413127825 */ /* 0x002fc800078e0214 */
[----:B------:R-:W-:Y:S02]  /*1330*/  IMAD.U32 R23, RZ, RZ, UR8 ;  /* 0x00000008ff177e24 */ /* 0x000fe4000f8e00ff */
[----:B------:R-:W-:Y:S01]  /*1340*/  IMAD R13, R13, R22, UR9 ;  /* 0x000000090d0d7e24 */ /* 0x000fe2000f8e0216 */
[----:B------:R-:W2:Y:S01]  /*1350*/  LDG.E R18, desc[UR28][R18.64] ;  /* 0x0000001c12127981 */ /* 0x000ea2000c1e1900 */
[----:B----4-:R-:W-:-:S04]  /*1360*/  IMAD.WIDE R16, R17, 0x4, R14 ;  /* 0x0000000411107825 */ /* 0x010fc800078e020e */
[----:B------:R-:W-:Y:S02]  /*1370*/  IMAD.WIDE R20, R23, 0x4, R20 ;  /* 0x0000000417147825 */ /* 0x000fe400078e0214 */
[----:B------:R-:W2:Y:S02]  /*1380*/  LDG.E R16, desc[UR28][R16.64] ;  /* 0x0000001c10107981 */ /* 0x000ea4000c1e1900 */
[----:B------:R-:W-:Y:S02]  /*1390*/  IMAD.WIDE R14, R13, 0x4, R14 ;  /* 0x000000040d0e7825 */ /* 0x000fe400078e020e */
[----:B------:R-:W3:Y:S04]  /*13a0*/  LDG.E R20, desc[UR28][R20.64] ;  /* 0x0000001c14147981 */ /* 0x000ee8000c1e1900 */
[----:B------:R-:W3:Y:S01]  /*13b0*/  LDG.E R14, desc[UR28][R14.64] ;  /* 0x0000001c0e0e7981 */ /* 0x000ee2000c1e1900 */
[----:B------:R-:W-:Y:S01]  /*13c0*/  UIADD3 UR6, UPT, UPT, UR6, 0x2, URZ ;  /* 0x0000000206067890 */ /* 0x000fe2000fffe0ff */
[----:B--2---:R-:W-:-:S04]  /*13d0*/  FFMA R27, R18, R16, R27 ;  /* 0x00000010121b7223 */ /* 0x004fc8000000001b */
[----:B---3--:R-:W-:-:S07]  /*13e0*/  FFMA R27, R20, R14, R27 ;  /* 0x0000000e141b7223 */ /* 0x008fce000000001b */
.L_x_160:
[----:B------:R-:W-:Y:S05]  /*13f0*/  BRA.U !UP2, `(.L_x_156) ;  /* 0x000000010a607547 */ /* 0x000fea000b800000 */
[----:B------:R-:W0:Y:S01]  /*1400*/  LDCU UR22, c[0x0][0x39c] ;  /* 0x00007380ff1677ac */ /* 0x000e220008000800 */
[----:B------:R-:W1:Y:S01]  /*1410*/  LDCU UR21, c[0x0][0x3bc] ;  /* 0x00007780ff1577ac */ /* 0x000e620008000800 */
[----:B------:R-:W2:Y:S01]  /*1420*/  LDCU.64 UR24, c[0x0][0x3a0] ;  /* 0x00007400ff1877ac */ /* 0x000ea20008000a00 */
[----:B------:R-:W3:Y:S01]  /*1430*/  LDCU.128 UR8, c[0x0][0x380] ;  /* 0x00007000ff0877ac */ /* 0x000ee20008000c00 */
[----:B------:R-:W-:Y:S02]  /*1440*/  UIADD3 UR26, UPT, UPT, -UR16, UR15, URZ ;  /* 0x0000000f101a7290 */ /* 0x000fe4000fffe1ff */
[----:B------:R-:W-:Y:S01]  /*1450*/  UIADD3 UR20, UPT, UPT, UR7, UR6, URZ ;  /* 0x0000000607147290 */ /* 0x000fe2000fffe0ff */
[----:B0-----:R-:W-:Y:S01]  /*1460*/  MOV R13, UR22 ;  /* 0x00000016000d7c02 */ /* 0x001fe20008000f00 */
[----:B------:R-:W-:Y:S02]  /*1470*/  UIADD3 UR23, UPT, UPT, -UR14, UR18, URZ ;  /* 0x000000120e177290 */ /* 0x000fe4000fffe1ff */
[----:B-1----:R-:W-:Y:S01]  /*1480*/  UIMAD UR20, UR20, UR21, UR15 ;  /* 0x00000015141472a4 */ /* 0x002fe2000f8e020f */
[----:B------:R-:W-:Y:S01]  /*1490*/  MOV R15, UR26 ;  /* 0x0000001a000f7c02 */ /* 0x000fe20008000f00 */
[----:B------:R-:W-:-:S02]  /*14a0*/  IMAD R4, R13, UR6, R0 ;  /* 0x000000060d047c24 */ /* 0x000fc4000f8e0200 */
[----:B------:R-:W-:Y:S01]  /*14b0*/  UIMAD UR20, UR20, UR19, UR18 ;  /* 0x00000013141472a4 */ /* 0x000fe2000f8e0212 */
[----:B------:R-:W-:Y:S01]  /*14c0*/  MOV R13, UR23 ;  /* 0x00000017000d7c02 */ /* 0x000fe20008000f00 */
[----:B--2---:R-:W-:Y:S02]  /*14d0*/  IMAD R4, R4, UR24, R15 ;  /* 0x0000001804047c24 */ /* 0x004fe4000f8e020f */
[----:B---3--:R-:W-:Y:S01]  /*14e0*/  UIMAD.WIDE UR8, UR20, 0x4, UR8 ;  /* 0x00000004140878a5 */ /* 0x008fe2000f8e0208 */
[----:B------:R-:W-:Y:S01]  /*14f0*/  MOV R16, UR10 ;  /* 0x0000000a00107c02 */ /* 0x000fe20008000f00 */
[----:B------:R-:W-:Y:S02]  /*1500*/  IMAD.U32 R17, RZ, RZ, UR11 ;  /* 0x0000000bff117e24 */ /* 0x000fe4000f8e00ff */
[----:B------:R-:W-:Y:S02]  /*1510*/  IMAD R13, R4, UR25, R13 ;  /* 0x00000019040d7c24 */ /* 0x000fe4000f8e020d */
[----:B------:R-:W-:-:S02]  /*1520*/  MOV R14, UR8 ;  /* 0x00000008000e7c02 */ /* 0x000fc40008000f00 */
[----:B------:R-:W-:Y:S01]  /*1530*/  IMAD.WIDE R16, R13, 0x4, R16 ;  /* 0x000000040d107825 */ /* 0x000fe200078e0210 */
[----:B------:R-:W-:-:S05]  /*1540*/  MOV R15, UR9 ;  /* 0x00000009000f7c02 */ /* 0x000fca0008000f00 */
[----:B------:R-:W2:Y:S04]  /*1550*/  LDG.E R14, desc[UR28][R14.64] ;  /* 0x0000001c0e0e7981 */ /* 0x000ea8000c1e1900 */
[----:B------:R-:W2:Y:S02]  /*1560*/  LDG.E R16, desc[UR28][R16.64] ;  /* 0x0000001c10107981 */ /* 0x000ea4000c1e1900 */
[----:B--2---:R-:W-:-:S07]  /*1570*/  FFMA R27, R14, R16, R27 ;  /* 0x000000100e1b7223 */ /* 0x004fce000000001b */
.L_x_156:
[----:B------:R-:W0:Y:S01]  /*1580*/  LDCU UR6, c[0x0][0x3a4] ;  /* 0x00007480ff0677ac */ /* 0x000e220008000800 */
[----:B------:R-:W-:Y:S02]  /*1590*/  UIADD3 UR18, UPT, UPT, UR18, 0x1, URZ ;  /* 0x0000000112127890 */ /* 0x000fe4000fffe0ff */
[----:B0-----:R-:W-:-:S04]  /*15a0*/  UIADD3 UR6, UPT, UPT, UR14, UR6, URZ ;  /* 0x000000060e067290 */ /* 0x001fc8000fffe0ff */
[----:B------:R-:W-:-:S09]  /*15b0*/  UISETP.GE.AND UP0, UPT, UR18, UR6, UPT ;  /* 0x000000061200728c */ /* 0x000fd2000bf06270 */
[----:B------:R-:W-:Y:S05]  /*15c0*/  BRA.U !UP0, `(.L_x_161) ;  /* 0xffffffed08fc7547 */ /* 0x000fea000b83ffff */
.L_x_155:
[----:B------:R-:W0:Y:S01]  /*15d0*/  LDCU UR6, c[0x0][0x3a0] ;  /* 0x00007400ff0677ac */ /* 0x000e220008000800 */
[----:B------:R-:W-:Y:S02]  /*15e0*/  UIADD3 UR15, UPT, UPT, UR15, 0x1, URZ ;  /* 0x000000010f0f7890 */ /* 0x000fe4000fffe0ff */
[----:B0-----:R-:W-:-:S04]  /*15f0*/  UIADD3 UR6, UPT, UPT, UR16, UR6, URZ ;  /* 0x0000000610067290 */ /* 0x001fc8000fffe0ff */
[----:B------:R-:W-:-:S09]  /*1600*/  UISETP.GE.AND UP0, UPT, UR15, UR6, UPT ;  /* 0x000000060f00728c */ /* 0x000fd2000bf06270 */
[----:B------:R-:W-:Y:S05]  /*1610*/  BRA.U !UP0, `(.L_x_162) ;  /* 0xffffffed082c7547 */ /* 0x000fea000b83ffff */
[----:B------:R-:W0:Y:S01]  /*1620*/  LDCU UR6, c[0x0][0x3b4] ;  /* 0x00007680ff0677ac */ /* 0x000e220008000800 */
[----:B------:R-:W1:Y:S01]  /*1630*/  LDCU UR8, c[0x0][0x3cc] ;  /* 0x00007980ff0877ac */ /* 0x000e620008000800 */
[----:B0-----:R-:W-:-:S04]  /*1640*/  UIADD3 UR9, UPT, UPT, UR5, -UR6, URZ ;  /* 0x8000000605097290 */ /* 0x001fc8000fffe0ff */
[----:B-1----:R-:W-:Y:S02]  /*1650*/  UISETP.GE.AND UP0, UPT, UR9, UR8, UPT ;  /* 0x000000080900728c */ /* 0x002fe4000bf06270 */
[----:B------:R-:W-:Y:S02]  /*1660*/  MOV R5, UR9 ;  /* 0x0000000900057c02 */ /* 0x000fe40008000f00 */
[----:B------:R-:W-:Y:S01]  /*1670*/  UISETP.GE.AND UP0, UPT, UR5, UR6, !UP0 ;  /* 0x000000060500728c */ /* 0x000fe2000c706270 */
[----:B------:R-:W0:Y:S05]  /*1680*/  LDCU UR6, c[0x0][0x3b4] ;  /* 0x00007680ff0677ac */ /* 0x000e2a0008000800 */
[----:B------:R-:W-:Y:S01]  /*1690*/  PLOP3.LUT P0, PT, PT, PT, UP0, 0x80, 0x8 ;  /* 0x000000000008781c */ /* 0x000fe20003f0f008 */
[----:B------:R-:W-:-:S04]  /*16a0*/  UIADD3 UR5, UPT, UPT, UR5, 0x1, URZ ;  /* 0x0000000105057890 */ /* 0x000fc8000fffe0ff */
[----:B------:R-:W1:Y:S01]  /*16b0*/  @UP0 LDCU.64 UR10, c[0x0][0x390] ;  /* 0x00007200ff0a07ac */ /* 0x000e620008000a00 */
[----:B------:R-:W2:Y:S07]  /*16c0*/  @UP0 LDCU UR15, c[0x0][0x3d0] ;  /* 0x00007a00ff0f07ac */ /* 0x000eae0008000800 */
[----:B------:R-:W-:Y:S01]  /*16d0*/  @P0 IMAD R6, R2, UR8, R5 ;  /* 0x0000000802060c24 */ /* 0x000fe2000f8e0205 */
[----:B0-----:R-:W-:-:S06]  /*16e0*/  UIADD3 UR6, UPT, UPT, UR4, -UR6, URZ ;  /* 0x8000000604067290 */ /* 0x001fcc000fffe0ff */
[----:B------:R-:W-:Y:S02]  /*16f0*/  MOV R7, UR6 ;  /* 0x0000000600077c02 */ /* 0x000fe40008000f00 */
[----:B-1----:R-:W-:Y:S01]  /*1700*/  MOV R5, UR11 ;  /* 0x0000000b00057c02 */ /* 0x002fe20008000f00 */
[----:B------:R-:W-:Y:S02]  /*1710*/  IMAD.U32 R4, RZ, RZ, UR10 ;  /* 0x0000000aff047e24 */ /* 0x000fe4000f8e00ff */
[----:B------:R-:W0:Y:S01]  /*1720*/  LDCU UR6, c[0x0][0x3c4] ;  /* 0x00007880ff0677ac */ /* 0x000e220008000800 */
[----:B--2---:R-:W-:-:S04]  /*1730*/  @P0 IMAD R7, R6, UR15, R7 ;  /* 0x0000000f06070c24 */ /* 0x004fc8000f8e0207 */
[----:B------:R-:W-:-:S05]  /*1740*/  @P0 IMAD.WIDE R4, R7, 0x4, R4 ;  /* 0x0000000407040825 */ /* 0x000fca00078e0204 */
[----:B------:R1:W-:Y:S01]  /*1750*/  @P0 STG.E desc[UR28][R4.64], R27 ;  /* 0x0000001b04000986 */ /* 0x0003e2000c10191c */
[----:B0-----:R-:W-:-:S09]  /*1760*/  UISETP.NE.AND UP0, UPT, UR5, UR6, UPT ;  /* 0x000000060500728c */ /* 0x001fd2000bf05270 */
[----:B-1----:R-:W-:Y:S05]  /*1770*/  BRA.U UP0, `(.L_x_163) ;  /* 0xffffffe900c47547 */ /* 0x002fea000b83ffff */
.L_x_154:
[----:B------:R-:W0:Y:S01]  /*1780*/  LDCU UR5, c[0x0][0x3c8] ;  /* 0x00007900ff0577ac */ /* 0x000e220008000800 */
[----:B------:R-:W-:-:S04]  /*1790*/  UIADD3 UR4, UPT, UPT, UR4, 0x1, URZ ;  /* 0x0000000104047890 */ /* 0x000fc8000fffe0ff */
[----:B0-----:R-:W-:-:S06]  /*17a0*/  UISETP.NE.AND UP0, UPT, UR4, UR5, UPT ;  /* 0x000000050400728c */ /* 0x001fcc000bf05270 */
[----:B------:R-:W-:-:S13]  /*17b0*/  PLOP3.LUT P0, PT, PT, PT, UP0, 0x80, 0x8 ;  /* 0x000000000008781c */ /* 0x000fda0003f0f008 */
[----:B------:R-:W-:Y:S05]  /*17c0*/  @!P0 EXIT ;  /* 0x000000000000894d */ /* 0x000fea0003800000 */
[----:B------:R-:W-:Y:S05]  /*17d0*/  BRA `(.L_x_164) ;  /* 0xffffffe8008c7947 */ /* 0x000fea000383ffff */
.L_x_153:
[C---:B------:R-:W-:Y:S01]  /*17e0*/  LOP3.LUT R12, R3.reuse, 0x3, RZ, 0xc0, !PT ;  /* 0x00000003030c7812 */ /* 0x040fe200078ec0ff */
[----:B------:R-:W-:Y:S01]  /*17f0*/  UMOV UR4, URZ ;  /* 0x000000ff00047c82 */ /* 0x000fe20008000000 */
[----:B------:R-:W-:-:S07]  /*1800*/  LOP3.LUT R0, R3, 0x7ffffffc, RZ, 0xc0, !PT ;  /* 0x7ffffffc03007812 */ /* 0x000fce00078ec0ff */
.L_x_169:
[----:B0-----:R-:W0:Y:S01]  /*1810*/  LDCU UR5, c[0x0][0x3b4] ;  /* 0x00007680ff0577ac */ /* 0x001e220008000800 */
[----:B-1----:R-:W1:Y:S01]  /*1820*/  LDCU UR7, c[0x0][0x3d0] ;  /* 0x00007a00ff0777ac */ /* 0x002e620008000800 */
[----:B0-----:R-:W-:Y:S02]  /*1830*/  UISETP.GE.AND UP0, UPT, UR4, UR5, UPT ;  /* 0x000000050400728c */ /* 0x001fe4000bf06270 */
[----:B------:R-:W-:-:S04]  /*1840*/  UIADD3 UR6, UPT, UPT, UR4, -UR5, URZ ;  /* 0x8000000504067290 */ /* 0x000fc8000fffe0ff */
[----:B-1----:R-:W-:-:S09]  /*1850*/  UISETP.LT.AND UP0, UPT, UR6, UR7, UP0 ;  /* 0x000000070600728c */ /* 0x002fd20008701270 */
[----:B---3--:R-:W-:Y:S05]  /*1860*/  BRA.U !UP0, `(.L_x_165) ;  /* 0x0000000508647547 */ /* 0x008fea000b800000 */
[----:B------:R-:W0:Y:S01]  /*1870*/  LDCU UR7, c[0x0][0x3c4] ;  /* 0x00007880ff0777ac */ /* 0x000e220008000800 */
[----:B------:R-:W-:Y:S01]  /*1880*/  HFMA2 R3, -RZ, RZ, 0, 0 ;  /* 0x00000000ff037431 */ /* 0x000fe200000001ff */
[----:B0-----:R-:W-:-:S09]  /*1890*/  UISETP.GE.U32.AND UP0, UPT, UR7, 0x4, UPT ;  /* 0x000000040700788c */ /* 0x001fd2000bf06070 */
[----:B------:R-:W-:Y:S05]  /*18a0*/  BRA.U !UP0, `(.L_x_166) ;  /* 0x0000000108bc7547 */ /* 0x000fea000b800000 */
[----:B------:R-:W0:Y:S01]  /*18b0*/  LDC R3, c[0x0][0x3cc] ;  /* 0x0000f300ff037b82 */ /* 0x000e220000000800 */
[----:B------:R-:W-:Y:S01]  /*18c0*/  MOV R13, RZ ;  /* 0x000000ff000d7202 */ /* 0x000fe20000000f00 */
[----:B------:R-:W1:Y:S01]  /*18d0*/  LDCU UR5, c[0x0][0x3b4] ;  /* 0x00007680ff0577ac */ /* 0x000e620008000800 */
[----:B------:R-:W-:-:S05]  /*18e0*/  NOP ;  /* 0x0000000000007918 */ /* 0x000fca0000000000 */
.L_x_167:
[C---:B---3--:R-:W-:Y:S01]  /*18f0*/  IADD3 R4, PT, PT, R13.reuse, 0x1, RZ ;  /* 0x000000010d047810 */ /* 0x048fe20007ffe0ff */
[C---:B------:R-:W-:Y:S01]  /*1900*/  VIADD R5, R13.reuse, 0x2 ;  /* 0x000000020d057836 */ /* 0x040fe20000000000 */
[----:B-1----:R-:W-:Y:S02]  /*1910*/  IADD3 R14, PT, PT, R13, -UR5, RZ ;  /* 0x800000050d0e7c10 */ /* 0x002fe4000fffe0ff */
[----:B------:R-:W-:Y:S02]  /*1920*/  IADD3 R16, PT, PT, R4, -UR5, RZ ;  /* 0x8000000504107c10 */ /* 0x000fe4000fffe0ff */
[----:B------:R-:W-:Y:S02]  /*1930*/  IADD3 R18, PT, PT, R5, -UR5, RZ ;  /* 0x8000000505127c10 */ /* 0x000fe4000fffe0ff */
[-C--:B0-----:R-:W-:Y:S02]  /*1940*/  ISETP.GE.AND P2, PT, R14, R3.reuse, PT ;  /* 0x000000030e00720c */ /* 0x081fe40003f46270 */
[----:B------:R-:W-:-:S02]  /*1950*/  ISETP.GE.AND P3, PT, R16, R3, PT ;  /* 0x000000031000720c */ /* 0x000fc40003f66270 */
[----:B------:R-:W-:Y:S02]  /*1960*/  ISETP.GE.AND P0, PT, R18, R3, PT ;  /* 0x000000031200720c */ /* 0x000fe40003f06270 */
[C---:B------:R-:W-:Y:S02]  /*1970*/  ISETP.LT.OR P2, PT, R13.reuse, UR5, P2 ;  /* 0x000000050d007c0c */ /* 0x040fe40009741670 */
[----:B------:R-:W-:Y:S02]  /*1980*/  IADD3 R6, PT, PT, R13, 0x3, RZ ;  /* 0x000000030d067810 */ /* 0x000fe40007ffe0ff */
[----:B------:R-:W-:Y:S02]  /*1990*/  ISETP.LT.OR P3, PT, R4, UR5, P3 ;  /* 0x0000000504007c0c */ /* 0x000fe40009f61670 */
[----:B------:R-:W-:Y:S01]  /*19a0*/  ISETP.LT.OR P0, PT, R5, UR5, P0 ;  /* 0x0000000505007c0c */ /* 0x000fe20008701670 */
[----:B------:R-:W-:Y:S01]  /*19b0*/  VIADD R20, R6, -UR5 ;  /* 0x8000000506147c36 */ /* 0x000fe20008000000 */
[----:B------:R-:W-:-:S04]  /*19c0*/  IADD3 R13, PT, PT, R13, 0x4, RZ ;  /* 0x000000040d0d7810 */ /* 0x000fc80007ffe0ff */
[-C--:B------:R-:W-:Y:S01]  /*19d0*/  ISETP.GE.AND P1, PT, R20, R3.reuse, PT ;  /* 0x000000031400720c */ /* 0x080fe20003f26270 */
[----:B------:R-:W0:Y:S01]  /*19e0*/  @!P2 LDC R15, c[0x0][0x3d0] ;  /* 0x0000f400ff0fab82 */ /* 0x000e220000000800 */
[-C--:B------:R-:W-:Y:S02]  /*19f0*/  @!P2 IMAD R14, R2, R3.reuse, R14 ;  /* 0x00000003020ea224 */ /* 0x080fe400078e020e */
[----:B------:R-:W-:Y:S01]  /*1a00*/  ISETP.LT.OR P1, PT, R6, UR5, P1 ;  /* 0x0000000506007c0c */ /* 0x000fe20008f21670 */
[CC--:B------:R-:W-:Y:S02]  /*1a10*/  @!P3 IMAD R16, R2.reuse, R3.reuse, R16 ;  /* 0x000000030210b224 */ /* 0x0c0fe400078e0210 */
[CC--:B------:R-:W-:Y:S02]  /*1a20*/  @!P0 IMAD R18, R2.reuse, R3.reuse, R18 ;  /* 0x0000000302128224 */ /* 0x0c0fe400078e0212 */
[----:B------:R-:W1:Y:S08]  /*1a30*/  @!P3 LDC R17, c[0x0][0x3d0] ;  /* 0x0000f400ff11bb82 */ /* 0x000e700000000800 */
[----:B------:R-:W2:Y:S01]  /*1a40*/  @!P0 LDC R19, c[0x0][0x3d0] ;  /* 0x0000f400ff138b82 */ /* 0x000ea20000000800 */
[----:B------:R-:W-:-:S07]  /*1a50*/  @!P1 IMAD R20, R2, R3, R20 ;  /* 0x0000000302149224 */ /* 0x000fce00078e0214 */
[----:B------:R-:W3:Y:S01]  /*1a60*/  @!P2 LDC.64 R10, c[0x0][0x390] ;  /* 0x0000e400ff0aab82 */ /* 0x000ee20000000a00 */
[----:B0-----:R-:W-:-:S07]  /*1a70*/  @!P2 IMAD R15, R14, R15, UR6 ;  /* 0x000000060e0fae24 */ /* 0x001fce000f8e020f */
[----:B------:R-:W0:Y:S01]  /*1a80*/  @!P3 LDC.64 R8, c[0x0][0x390] ;  /* 0x0000e400ff08bb82 */ /* 0x000e220000000a00 */
[----:B-1----:R-:W-:-:S07]  /*1a90*/  @!P3 IMAD R17, R16, R17, UR6 ;  /* 0x000000061011be24 */ /* 0x002fce000f8e0211 */
[----:B------:R-:W1:Y:S01]  /*1aa0*/  @!P0 LDC.64 R6, c[0x0][0x390] ;  /* 0x0000e400ff068b82 */ /* 0x000e620000000a00 */
[----:B--2---:R-:W-:-:S07]  /*1ab0*/  @!P0 IMAD R19, R18, R19, UR6 ;  /* 0x0000000612138e24 */ /* 0x004fce000f8e0213 */
[----:B------:R-:W2:Y:S01]  /*1ac0*/  @!P1 LDC R21, c[0x0][0x3d0] ;  /* 0x0000f400ff159b82 */ /* 0x000ea20000000800 */
[----:B---3--:R-:W-:-:S05]  /*1ad0*/  @!P2 IMAD.WIDE R10, R15, 0x4, R10 ;  /* 0x000000040f0aa825 */ /* 0x008fca00078e020a */
[----:B------:R3:W-:Y:S02]  /*1ae0*/  @!P2 STG.E desc[UR28][R10.64], RZ ;  /* 0x000000ff0a00a986 */ /* 0x0007e4000c10191c */
[----:B------:R-:W4:Y:S01]  /*1af0*/  @!P1 LDC.64 R4, c[0x0][0x390] ;  /* 0x0000e400ff049b82 */ /* 0x000f220000000a00 */
[----:B0-----:R-:W-:-:S05]  /*1b00*/  @!P3 IMAD.WIDE R8, R17, 0x4, R8 ;  /* 0x000000041108b825 */ /* 0x001fca00078e0208 */
[----:B------:R3:W-:Y:S01]  /*1b10*/  @!P3 STG.E desc[UR28][R8.64], RZ ;  /* 0x000000ff0800b986 */ /* 0x0007e2000c10191c */
[----:B-1----:R-:W-:-:S05]  /*1b20*/  @!P0 IMAD.WIDE R6, R19, 0x4, R6 ;  /* 0x0000000413068825 */ /* 0x002fca00078e0206 */
[----:B------:R3:W-:Y:S01]  /*1b30*/  @!P0 STG.E desc[UR28][R6.64], RZ ;  /* 0x000000ff06008986 */ /* 0x0007e2000c10191c */
[----:B------:R-:W-:Y:S01]  /*1b40*/  ISETP.NE.AND P0, PT, R13, R0, PT ;  /* 0x000000000d00720c */ /* 0x000fe20003f05270 */
[----:B--2---:R-:W-:-:S04]  /*1b50*/  @!P1 IMAD R21, R20, R21, UR6 ;  /* 0x0000000614159e24 */ /* 0x004fc8000f8e0215 */
[----:B----4-:R-:W-:-:S05]  /*1b60*/  @!P1 IMAD.WIDE R4, R21, 0x4, R4 ;  /* 0x0000000415049825 */ /* 0x010fca00078e0204 */
[----:B------:R3:W-:Y:S03]  /*1b70*/  @!P1 STG.E desc[UR28][R4.64], RZ ;  /* 0x000000ff04009986 */ /* 0x0007e6000c10191c */
[----:B------:R-:W-:Y:S05]  /*1b80*/  @P0 BRA `(.L_x_167) ;  /* 0xfffffffc00580947 */ /* 0x000fea000383ffff */
[----:B------:R-:W-:-:S07]  /*1b90*/  MOV R3, R0 ;  /* 0x0000000000037202 */ /* 0x000fce0000000f00 */
.L_x_166:
[----:B------:R-:W-:-:S13]  /*1ba0*/  ISETP.NE.AND P0, PT, R12, RZ, PT ;  /* 0x000000ff0c00720c */ /* 0x000fda0003f05270 */
[----:B------:R-:W-:Y:S05]  /*1bb0*/  @!P0 BRA `(.L_x_165) ;  /* 0x0000000000908947 */ /* 0x000fea0003800000 */
[----:B------:R-:W0:Y:S01]  /*1bc0*/  LDCU UR7, c[0x0][0x3c4] ;  /* 0x00007880ff0777ac */ /* 0x000e220008000800 */
[----:B------:R-:W-:Y:S01]  /*1bd0*/  ISETP.NE.AND P0, PT, R12, 0x1, PT ;  /* 0x000000010c00780c */ /* 0x000fe20003f05270 */
[----:B0-----:R-:W-:-:S12]  /*1be0*/  ULOP3.LUT UP0, URZ, UR7, 0x1, URZ, 0xc0, !UPT ;  /* 0x0000000107ff7892 */ /* 0x001fd8000f80c0ff */
[----:B------:R-:W-:Y:S05]  /*1bf0*/  @!P0 BRA `(.L_x_168) ;  /* 0x0000000000548947 */ /* 0x000fea0003800000 */
[----:B---3--:R-:W0:Y:S01]  /*1c00*/  LDC R10, c[0x0][0x3cc] ;  /* 0x0000f300ff0a7b82 */ /* 0x008e220000000800 */
[C---:B------:R-:W-:Y:S02]  /*1c10*/  IADD3 R4, PT, PT, R3.reuse, 0x1, RZ ;  /* 0x0000000103047810 */ /* 0x040fe40007ffe0ff */
[----:B------:R-:W-:-:S03]  /*1c20*/  IADD3 R9, PT, PT, R3, -UR5, RZ ;  /* 0x8000000503097c10 */ /* 0x000fc6000fffe0ff */
[----:B------:R-:W-:Y:S01]  /*1c30*/  VIADD R11, R4, -UR5 ;  /* 0x80000005040b7c36 */ /* 0x000fe20008000000 */
[----:B0-----:R-:W-:-:S04]  /*1c40*/  ISETP.GE.AND P0, PT, R9, R10, PT ;  /* 0x0000000a0900720c */ /* 0x001fc80003f06270 */
[----:B------:R-:W-:Y:S02]  /*1c50*/  ISETP.GE.AND P1, PT, R11, R10, PT ;  /* 0x0000000a0b00720c */ /* 0x000fe40003f26270 */
[C---:B------:R-:W-:Y:S02]  /*1c60*/  ISETP.LT.OR P0, PT, R3.reuse, UR5, P0 ;  /* 0x0000000503007c0c */ /* 0x040fe40008701670 */
[----:B------:R-:W-:Y:S02]  /*1c70*/  ISETP.LT.OR P1, PT, R4, UR5, P1 ;  /* 0x0000000504007c0c */ /* 0x000fe40008f21670 */
[----:B------:R-:W-:-:S09]  /*1c80*/  IADD3 R3, PT, PT, R3, 0x2, RZ ;  /* 0x0000000203037810 */ /* 0x000fd20007ffe0ff */
[----:B------:R-:W0:Y:S01]  /*1c90*/  @!P0 LDC R13, c[0x0][0x3d0] ;  /* 0x0000f400ff0d8b82 */ /* 0x000e220000000800 */
[CC--:B------:R-:W-:Y:S02]  /*1ca0*/  @!P0 IMAD R8, R2.reuse, R10.reuse, R9 ;  /* 0x0000000a02088224 */ /* 0x0c0fe400078e0209 */
[----:B------:R-:W-:-:S05]  /*1cb0*/  @!P1 IMAD R10, R2, R10, R11 ;  /* 0x0000000a020a9224 */ /* 0x000fca00078e020b */
[----:B------:R-:W1:Y:S08]  /*1cc0*/  @!P1 LDC R15, c[0x0][0x3d0] ;  /* 0x0000f400ff0f9b82 */ /* 0x000e700000000800 */
[----:B------:R-:W2:Y:S08]  /*1cd0*/  @!P0 LDC.64 R6, c[0x0][0x390] ;  /* 0x0000e400ff068b82 */ /* 0x000eb00000000a00 */
[----:B------:R-:W3:Y:S01]  /*1ce0*/  @!P1 LDC.64 R4, c[0x0][0x390] ;  /* 0x0000e400ff049b82 */ /* 0x000ee20000000a00 */
[----:B0-----:R-:W-:-:S02]  /*1cf0*/  @!P0 IMAD R9, R8, R13, UR6 ;  /* 0x0000000608098e24 */ /* 0x001fc4000f8e020d */
[----:B-1----:R-:W-:Y:S02]  /*1d00*/  @!P1 IMAD R11, R10, R15, UR6 ;  /* 0x000000060a0b9e24 */ /* 0x002fe4000f8e020f */
[----:B--2---:R-:W-:-:S05]  /*1d10*/  @!P0 IMAD.WIDE R6, R9, 0x4, R6 ;  /* 0x0000000409068825 */ /* 0x004fca00078e0206 */
[----:B------:R0:W-:Y:S01]  /*1d20*/  @!P0 STG.E desc[UR28][R6.64], RZ ;  /* 0x000000ff06008986 */ /* 0x0001e2000c10191c */
[----:B---3--:R-:W-:-:S05]  /*1d30*/  @!P1 IMAD.WIDE R4, R11, 0x4, R4 ;  /* 0x000000040b049825 */ /* 0x008fca00078e0204 */
[----:B------:R0:W-:Y:S02]  /*1d40*/  @!P1 STG.E desc[UR28][R4.64], RZ ;  /* 0x000000ff04009986 */ /* 0x0001e4000c10191c */
.L_x_168:
[----:B------:R-:W-:Y:S05]  /*1d50*/  BRA.U !UP0, `(.L_x_165) ;  /* 0x0000000108287547 */ /* 0x000fea000b800000 */
[----:B0--3--:R-:W0:Y:S01]  /*1d60*/  LDC R6, c[0x0][0x3cc] ;  /* 0x0000f300ff067b82 */ /* 0x009e220000000800 */
[----:B------:R-:W-:-:S04]  /*1d70*/  IADD3 R7, PT, PT, R3, -UR5, RZ ;  /* 0x8000000503077c10 */ /* 0x000fc8000fffe0ff */
[----:B0-----:R-:W-:-:S04]  /*1d80*/  ISETP.GE.AND P0, PT, R7, R6, PT ;  /* 0x000000060700720c */ /* 0x001fc80003f06270 */
[----:B------:R-:W-:-:S13]  /*1d90*/  ISETP.LT.OR P0, PT, R3, UR5, P0 ;  /* 0x0000000503007c0c */ /* 0x000fda0008701670 */
[----:B------:R-:W0:Y:S01]  /*1da0*/  @!P0 LDC R8, c[0x0][0x3d0] ;  /* 0x0000f400ff088b82 */ /* 0x000e220000000800 */
[----:B------:R-:W-:-:S07]  /*1db0*/  @!P0 IMAD R3, R2, R6, R7 ;  /* 0x0000000602038224 */ /* 0x000fce00078e0207 */
[----:B------:R-:W1:Y:S01]  /*1dc0*/  @!P0 LDC.64 R4, c[0x0][0x390] ;  /* 0x0000e400ff048b82 */ /* 0x000e620000000a00 */
[----:B0-----:R-:W-:-:S04]  /*1dd0*/  @!P0 IMAD R3, R3, R8, UR6 ;  /* 0x0000000603038e24 */ /* 0x001fc8000f8e0208 */
[----:B-1----:R-:W-:-:S05]  /*1de0*/  @!P0 IMAD.WIDE R4, R3, 0x4, R4 ;  /* 0x0000000403048825 */ /* 0x002fca00078e0204 */
[----:B------:R1:W-:Y:S02]  /*1df0*/  @!P0 STG.E desc[UR28][R4.64], RZ ;  /* 0x000000ff04008986 */ /* 0x0003e4000c10191c */
.L_x_165:
[----:B------:R-:W2:Y:S01]  /*1e00*/  LDC R3, c[0x0][0x3c8] ;  /* 0x0000f200ff037b82 */ /* 0x000ea20000000800 */
[----:B------:R-:W-:-:S06]  /*1e10*/  UIADD3 UR4, UPT, UPT, UR4, 0x1, URZ ;  /* 0x0000000104047890 */ /* 0x000fcc000fffe0ff */
[----:B--2---:R-:W-:-:S13]  /*1e20*/  ISETP.NE.AND P0, PT, R3, UR4, PT ;  /* 0x0000000403007c0c */ /* 0x004fda000bf05270 */
[----:B------:R-:W-:Y:S05]  /*1e30*/  @!P0 EXIT ;  /* 0x000000000000894d */ /* 0x000fea0003800000 */
[----:B------:R-:W-:Y:S05]  /*1e40*/  BRA `(.L_x_169) ;  /* 0xfffffff800707947 */ /* 0x000fea000383ffff */
.L_x_152:
[C---:B------:R-:W-:Y:S01]  /*1e50*/  LOP3.LUT R12, R3.reuse, 0x3, RZ, 0xc0, !PT ;  /* 0x00000003030c7812 */ /* 0x040fe200078ec0ff */
[----:B------:R-:W-:Y:S01]  /*1e60*/  UMOV UR4, URZ ;  /* 0x000000ff00047c82 */ /* 0x000fe20008000000 */
[----:B------:R-:W-:-:S07]  /*1e70*/  LOP3.LUT R0, R3, 0x7ffffffc, RZ, 0xc0, !PT ;  /* 0x7ffffffc03007812 */ /* 0x000fce00078ec0ff */
.L_x_174:
        /* <DEDUP_REMOVED lines=14> */
.L_x_172:
[C---:B---3--:R-:W-:Y:S01]  /*1f60*/  VIADD R4, R13.reuse, 0x1 ;  /* 0x000000010d047836 */ /* 0x048fe20000000000 */
[C---:B------:R-:W-:Y:S02]  /*1f70*/  IADD3 R5, PT, PT, R13.reuse, 0x2, RZ ;  /* 0x000000020d057810 */ /* 0x040fe40007ffe0ff */
[----:B-1----:R-:W-:Y:S02]  /*1f80*/  IADD3 R14, PT, PT, R13, -UR5, RZ ;  /* 0x800000050d0e7c10 */ /* 0x002fe4000fffe0ff */
[----:B------:R-:W-:Y:S01]  /*1f90*/  IADD3 R16, PT, PT, R4, -UR5, RZ ;  /* 0x8000000504107c10 */ /* 0x000fe2000fffe0ff */
[----:B------:R-:W-:Y:S01]  /*1fa0*/  VIADD R18, R5, -UR5 ;  /* 0x8000000505127c36 */ /* 0x000fe20008000000 */
[-C--:B0-----:R-:W-:Y:S02]  /*1fb0*/  ISETP.GE.AND P2, PT, R14, R3.reuse, PT ;  /* 0x000000030e00720c */ /* 0x081fe40003f46270 */
[-C--:B------:R-:W-:Y:S02]  /*1fc0*/  ISETP.GE.AND P3, PT, R16, R3.reuse, PT ;  /* 0x000000031000720c */ /* 0x080fe40003f66270 */
[----:B------:R-:W-:-:S02]  /*1fd0*/  ISETP.GE.AND P0, PT, R18, R3, PT ;  /* 0x000000031200720c */ /* 0x000fc40003f06270 */
[----:B------:R-:W-:Y:S02]  /*1fe0*/  ISETP.LT.OR P2, PT, R13, UR5, P2 ;  /* 0x000000050d007c0c */ /* 0x000fe40009741670 */
[----:B------:R-:W-:Y:S02]  /*1ff0*/  ISETP.LT.OR P3, PT, R4, UR5, P3 ;  /* 0x0000000504007c0c */ /* 0x000fe40009f61670 */
[----:B------:R-:W-:Y:S02]  /*2000*/  ISETP.LT.OR P0, PT, R5, UR5, P0 ;  /* 0x0000000505007c0c */ /* 0x000fe40008701670 */
[C---:B------:R-:W-:Y:S02]  /*2010*/  IADD3 R6, PT, PT, R13.reuse, 0x3, RZ ;  /* 0x000000030d067810 */ /* 0x040fe40007ffe0ff */
[----:B------:R-:W-:Y:S02]  /*2020*/  IADD3 R13, PT, PT, R13, 0x4, RZ ;  /* 0x000000040d0d7810 */ /* 0x000fe40007ffe0ff */
[----:B------:R-:W-:-:S03]  /*2030*/  IADD3 R20, PT, PT, R6, -UR5, RZ ;  /* 0x8000000506147c10 */ /* 0x000fc6000fffe0ff */
[----:B------:R-:W0:Y:S01]  /*2040*/  @!P2 LDC R15, c[0x0][0x3d0] ;  /* 0x0000f400ff0fab82 */ /* 0x000e220000000800 */
[-C--:B------:R-:W-:Y:S01]  /*2050*/  ISETP.GE.AND P1, PT, R20, R3.reuse, PT ;  /* 0x000000031400720c */ /* 0x080fe20003f26270 */
[CC--:B------:R-:W-:Y:S02]  /*2060*/  @!P2 IMAD R14, R2.reuse, R3.reuse, R14 ;  /* 0x00000003020ea224 */ /* 0x0c0fe400078e020e */
[-C--:B------:R-:W-:Y:S01]  /*2070*/  @!P3 IMAD R16, R2, R3.reuse, R16 ;  /* 0x000000030210b224 */ /* 0x080fe200078e0210 */
[----:B------:R-:W-:Y:S01]  /*2080*/  ISETP.LT.OR P1, PT, R6, UR5, P1 ;  /* 0x0000000506007c0c */ /* 0x000fe20008f21670 */
[CC--:B------:R-:W-:Y:S02]  /*2090*/  @!P0 IMAD R18, R2.reuse, R3.reuse, R18 ;  /* 0x0000000302128224 */ /* 0x0c0fe400078e0212 */
[----:B------:R-:W1:Y:S08]  /*20a0*/  @!P3 LDC R17, c[0x0][0x3d0] ;  /* 0x0000f400ff11bb82 */ /* 0x000e700000000800 */
[----:B------:R-:W2:Y:S02]  /*20b0*/  @!P0 LDC R19, c[0x0][0x3d0] ;  /* 0x0000f400ff138b82 */ /* 0x000ea40000000800 */
[----:B------:R-:W-:-:S06]  /*20c0*/  @!P1 IMAD R20, R2, R3, R20 ;  /* 0x0000000302149224 */ /* 0x000fcc00078e0214 */
        /* <DEDUP_REMOVED lines=20> */
.L_x_171:
[----:B------:R-:W-:-:S13]  /*2210*/  ISETP.NE.AND P0, PT, R12, RZ, PT ;  /* 0x000000ff0c00720c */ /* 0x000fda0003f05270 */
[----:B------:R-:W-:Y:S05]  /*2220*/  @!P0 BRA `(.L_x_170) ;  /* 0x0000000000908947 */ /* 0x000fea0003800000 */
[----:B------:R-:W0:Y:S01]  /*2230*/  LDCU UR7, c[0x0][0x3c4] ;  /* 0x00007880ff0777ac */ /* 0x000e220008000800 */
[----:B------:R-:W-:Y:S01]  /*2240*/  ISETP.NE.AND P0, PT, R12, 0x1, PT ;  /* 0x000000010c00780c */ /* 0x000fe20003f05270 */
[----:B0-----:R-:W-:-:S12]  /*2250*/  ULOP3.LUT UP0, URZ, UR7, 0x1, URZ, 0xc0, !UPT ;  /* 0x0000000107ff7892 */ /* 0x001fd8000f80c0ff */
[----:B------:R-:W-:Y:S05]  /*2260*/  @!P0 BRA `(.L_x_173) ;  /* 0x0000000000548947 */ /* 0x000fea0003800000 */
[----:B---3--:R-:W0:Y:S01]  /*2270*/  LDC R10, c[0x0][0x3cc] ;  /* 0x0000f300ff0a7b82 */ /* 0x008e220000000800 */
[C---:B------:R-:W-:Y:S01]  /*2280*/  IADD3 R4, PT, PT, R3.reuse, 0x1, RZ ;  /* 0x0000000103047810 */ /* 0x040fe20007ffe0ff */
[----:B------:R-:W-:-:S03]  /*2290*/  VIADD R9, R3, -UR5 ;  /* 0x8000000503097c36 */ /* 0x000fc60008000000 */
[C---:B------:R-:W-:Y:S02]  /*22a0*/  IADD3 R11, PT, PT, R4.reuse, -UR5, RZ ;  /* 0x80000005040b7c10 */ /* 0x040fe4000fffe0ff */
[-C--:B0-----:R-:W-:Y:S02]  /*22b0*/  ISETP.GE.AND P0, PT, R9, R10.reuse, PT ;  /* 0x0000000a0900720c */ /* 0x081fe40003f06270 */
        /* <DEDUP_REMOVED lines=16> */
.L_x_173:
        /* <DEDUP_REMOVED lines=11> */
.L_x_170:
[----:B------:R-:W2:Y:S01]  /*2470*/  LDC R3, c[0x0][0x3c8] ;  /* 0x0000f200ff037b82 */ /* 0x000ea20000000800 */
[----:B------:R-:W-:-:S06]  /*2480*/  UIADD3 UR4, UPT, UPT, UR4, 0x1, URZ ;  /* 0x0000000104047890 */ /* 0x000fcc000fffe0ff */
[----:B--2---:R-:W-:-:S13]  /*2490*/  ISETP.NE.AND P0, PT, R3, UR4, PT ;  /* 0x0000000403007c0c */ /* 0x004fda000bf05270 */
[----:B------:R-:W-:Y:S05]  /*24a0*/  @!P0 EXIT ;  /* 0x000000000000894d */ /* 0x000fea0003800000 */
[----:B------:R-:W-:Y:S05]  /*24b0*/  BRA `(.L_x_174) ;  /* 0xfffffff800707947 */ /* 0x000fea000383ffff */
.L_x_151:
[C---:B------:R-:W-:Y:S01]  /*24c0*/  LOP3.LUT R12, R3.reuse, 0x3, RZ, 0xc0, !PT ;  /* 0x00000003030c7812 */ /* 0x040fe200078ec0ff */
[----:B------:R-:W-:Y:S01]  /*24d0*/  UMOV UR4, URZ ;  /* 0x000000ff00047c82 */ /* 0x000fe20008000000 */
[----:B------:R-:W-:-:S07]  /*24e0*/  LOP3.LUT R0, R3, 0x7ffffffc, RZ, 0xc0, !PT ;  /* 0x7ffffffc03007812 */ /* 0x000fce00078ec0ff */
.L_x_179:
[----:B0-----:R-:W0:Y:S01]  /*24f0*/  LDCU UR5, c[0x0][0x3b4] ;  /* 0x00007680ff0577ac */ /* 0x001e220008000800 */
[----:B-1----:R-:W1:Y:S01]  /*2500*/  LDCU UR7, c[0x0][0x3d0] ;  /* 0x00007a00ff0777ac */ /* 0x002e620008000800 */
[----:B------:R-:W2:Y:S01]  /*2510*/  LDCU UR8, c[0x0][0x3c8] ;  /* 0x00007900ff0877ac */ /* 0x000ea20008000800 */
[----:B0-----:R-:W-:Y:S02]  /*2520*/  UISETP.GE.AND UP0, UPT, UR4, UR5, UPT ;  /* 0x000000050400728c */ /* 0x001fe4000bf06270 */
[----:B------:R-:W-:Y:S02]  /*2530*/  UIADD3 UR6, UPT, UPT, UR4, -UR5, URZ ;  /* 0x8000000504067290 */ /* 0x000fe4000fffe0ff */
[----:B------:R-:W-:Y:S02]  /*2540*/  UIADD3 UR4, UPT, UPT, UR4, 0x1, URZ ;  /* 0x0000000104047890 */ /* 0x000fe4000fffe0ff */
[----:B-1----:R-:W-:Y:S02]  /*2550*/  UISETP.LT.AND UP0, UPT, UR6, UR7, UP0 ;  /* 0x000000070600728c */ /* 0x002fe40008701270 */
[----:B--2---:R-:W-:-:S07]  /*2560*/  UISETP.NE.AND UP1, UPT, UR4, UR8, UPT ;  /* 0x000000080400728c */ /* 0x004fce000bf25270 */
[----:B---3--:R-:W-:Y:S05]  /*2570*/  BRA.U !UP0, `(.L_x_175) ;  /* 0x0000000508647547 */ /* 0x008fea000b800000 */
[----:B------:R-:W0:Y:S01]  /*2580*/  LDCU UR7, c[0x0][0x3c4] ;  /* 0x00007880ff0777ac */ /* 0x000e220008000800 */
[----:B------:R-:W-:Y:S01]  /*2590*/  HFMA2 R3, -RZ, RZ, 0, 0 ;  /* 0x00000000ff037431 */ /* 0x000fe200000001ff */
[----:B0-----:R-:W-:-:S09]  /*25a0*/  UISETP.GE.U32.AND UP0, UPT, UR7, 0x4, UPT ;  /* 0x000000040700788c */ /* 0x001fd2000bf06070 */
[----:B------:R-:W-:Y:S05]  /*25b0*/  BRA.U !UP0, `(.L_x_176) ;  /* 0x0000000108bc7547 */ /* 0x000fea000b800000 */
[----:B------:R-:W0:Y:S01]  /*25c0*/  LDC R3, c[0x0][0x3cc] ;  /* 0x0000f300ff037b82 */ /* 0x000e220000000800 */
[----:B------:R-:W-:Y:S01]  /*25d0*/  IMAD.MOV.U32 R13, RZ, RZ, RZ ;  /* 0x000000ffff0d7224 */ /* 0x000fe200078e00ff */
[----:B------:R-:W1:Y:S01]  /*25e0*/  LDCU UR5, c[0x0][0x3b4] ;  /* 0x00007680ff0577ac */ /* 0x000e620008000800 */
[----:B------:R-:W-:-:S05]  /*25f0*/  NOP ;  /* 0x0000000000007918 */ /* 0x000fca0000000000 */
.L_x_177:
[C---:B---3--:R-:W-:Y:S02]  /*2600*/  IADD3 R4, PT, PT, R13.reuse, 0x1, RZ ;  /* 0x000000010d047810 */ /* 0x048fe40007ffe0ff */
[C---:B------:R-:W-:Y:S02]  /*2610*/  IADD3 R5, PT, PT, R13.reuse, 0x2, RZ ;  /* 0x000000020d057810 */ /* 0x040fe40007ffe0ff */
[----:B-1----:R-:W-:Y:S01]  /*2620*/  IADD3 R14, PT, PT, R13, -UR5, RZ ;  /* 0x800000050d0e7c10 */ /* 0x002fe2000fffe0ff */
[----:B------:R-:W-:Y:S01]  /*2630*/  VIADD R16, R4, -UR5 ;  /* 0x8000000504107c36 */ /* 0x000fe20008000000 */
[----:B------:R-:W-:Y:S02]  /*2640*/  IADD3 R18, PT, PT, R5, -UR5, RZ ;  /* 0x8000000505127c10 */ /* 0x000fe4000fffe0ff */
[-C--:B0-----:R-:W-:Y:S02]  /*2650*/  ISETP.GE.AND P2, PT, R14, R3.reuse, PT ;  /* 0x000000030e00720c */ /* 0x081fe40003f46270 */
[----:B------:R-:W-:-:S02]  /*2660*/  ISETP.GE.AND P3, PT, R16, R3, PT ;  /* 0x000000031000720c */ /* 0x000fc40003f66270 */
[----:B------:R-:W-:Y:S02]  /*2670*/  ISETP.GE.AND P0, PT, R18, R3, PT ;  /* 0x000000031200720c */ /* 0x000fe40003f06270 */
[----:B------:R-:W-:Y:S02]  /*2680*/  ISETP.LT.OR P2, PT, R13, UR5, P2 ;  /* 0x000000050d007c0c */ /* 0x000fe40009741670 */
[----:B------:R-:W-:Y:S02]  /*2690*/  ISETP.LT.OR P3, PT, R4, UR5, P3 ;  /* 0x0000000504007c0c */ /* 0x000fe40009f61670 */
[----:B------:R-:W-:Y:S02]  /*26a0*/  ISETP.LT.OR P0, PT, R5, UR5, P0 ;  /* 0x0000000505007c0c */ /* 0x000fe40008701670 */
[C---:B------:R-:W-:Y:S02]  /*26b0*/  IADD3 R6, PT, PT, R13.reuse, 0x3, RZ ;  /* 0x000000030d067810 */ /* 0x040fe40007ffe0ff */
[----:B------:R-:W-:-:S02]  /*26c0*/  IADD3 R13, PT, PT, R13, 0x4, RZ ;  /* 0x000000040d0d7810 */ /* 0x000fc40007ffe0ff */
        /* <DEDUP_REMOVED lines=30> */
.L_x_176:
[----:B------:R-:W-:-:S13]  /*28b0*/  ISETP.NE.AND P0, PT, R12, RZ, PT ;  /* 0x000000ff0c00720c */ /* 0x000fda0003f05270 */
[----:B------:R-:W-:Y:S05]  /*28c0*/  @!P0 BRA `(.L_x_175) ;  /* 0x0000000000908947 */ /* 0x000fea0003800000 */
[----:B------:R-:W0:Y:S01]  /*28d0*/  LDCU UR7, c[0x0][0x3c4] ;  /* 0x00007880ff0777ac */ /* 0x000e220008000800 */
[----:B------:R-:W-:Y:S01]  /*28e0*/  ISETP.NE.AND P0, PT, R12, 0x1, PT ;  /* 0x000000010c00780c */ /* 0x000fe20003f05270 */
[----:B0-----:R-:W-:-:S12]  /*28f0*/  ULOP3.LUT UP0, URZ, UR7, 0x1, URZ, 0xc0, !UPT ;  /* 0x0000000107ff7892 */ /* 0x001fd8000f80c0ff */
[----:B------:R-:W-:Y:S05]  /*2900*/  @!P0 BRA `(.L_x_178) ;  /* 0x0000000000548947 */ /* 0x000fea0003800000 */
[----:B---3--:R-:W0:Y:S01]  /*2910*/  LDC R10, c[0x0][0x3cc] ;  /* 0x0000f300ff0a7b82 */ /* 0x008e220000000800 */
[C---:B------:R-:W-:Y:S01]  /*2920*/  VIADD R4, R3.reuse, 0x1 ;  /* 0x0000000103047836 */ /* 0x040fe20000000000 */
[----:B------:R-:W-:-:S04]  /*2930*/  IADD3 R9, PT, PT, R3, -UR5, RZ ;  /* 0x8000000503097c10 */ /* 0x000fc8000fffe0ff */
        /* <DEDUP_REMOVED lines=18> */
.L_x_178:
        /* <DEDUP_REMOVED lines=11> */
.L_x_175:
[----:B------:R-:W-:Y:S05]  /*2b10*/  BRA.U UP1, `(.L_x_179) ;  /* 0xfffffff901747547 */ /* 0x000fea000b83ffff */
[----:B------:R-:W-:Y:S05]  /*2b20*/  EXIT ;  /* 0x000000000000794d */ /* 0x000fea0003800000 */
.L_x_180:
        /* <DEDUP_REMOVED lines=13> */
.L_x_276:


//--------------------- .text._Z17convolute1_kernelPfS_S_iiiiiiiiiiii --------------------------
	.section	.text._Z17convolute1_kernelPfS_S_iiiiiiiiiiii,"ax",@progbits
	.align	128
        .global         _Z17convolute1_kernelPfS_S_iiiiiiiiiiii
        .type           _Z17convolute1_kernelPfS_S_iiiiiiiiiiii,@function
        .size           _Z17convolute1_kernelPfS_S_iiiiiiiiiiii,(.L_x_277 - _Z17convolute1_kernelPfS_S_iiiiiiiiiiii)
        .other          _Z17convolute1_kernelPfS_S_iiiiiiiiiiii,@"STO_CUDA_ENTRY STV_DEFAULT"
_Z17convolute1_kernelPfS_S_iiiiiiiiiiii:
.text._Z17convolute1_kernelPfS_S_iiiiiiiiiiii:
[----:B------:R-:W-:Y:S08]  /*0000*/  LDC R1, c[0x0][0x37c] ;  /* 0x0000df00ff017b82 */ /* 0x000ff00000000800 */
[----:B------:R-:W0:Y:S02]  /*0010*/  LDC R0, c[0x0][0x3c4] ;  /* 0x0000f100ff007b82 */ /* 0x000e240000000800 */
[----:B0-----:R-:W-:-:S13]  /*0020*/  ISETP.GE.AND P0, PT, R0, 0x1, PT ;  /* 0x000000010000780c */ /* 0x001fda0003f06270 */
[----:B------:R-:W-:Y:S05]  /*0030*/  @!P0 EXIT ;  /* 0x000000000000894d */ /* 0x000fea0003800000 */
[----:B------:R-:W0:Y:S02]  /*0040*/  LDC R0, c[0x0][0x3c0] ;  /* 0x0000f000ff007b82 */ /* 0x000e240000000800 */
[----:B0-----:R-:W-:-:S13]  /*0050*/  ISETP.GE.AND P0, PT, R0, 0x1, PT ;  /* 0x000000010000780c */ /* 0x001fda0003f06270 */
[----:B------:R-:W-:Y:S05]  /*0060*/  @!P0 EXIT ;  /* 0x000000000000894d */ /* 0x000fea0003800000 */
[----:B------:R-:W0:Y:S01]  /*0070*/  LDCU UR4, c[0x0][0x3b4] ;  /* 0x00007680ff0477ac */ /* 0x000e220008000800 */
[----:B------:R-:W1:Y:S01]  /*0080*/  S2UR UR11, SR_CTAID.X ;  /* 0x00000000000b79c3 */ /* 0x000e620000002500 */
[----:B------:R-:W2:Y:S01]  /*0090*/  LDCU.64 UR12, c[0x0][0x358] ;  /* 0x00006b00ff0c77ac */ /* 0x000ea20008000a00 */
[----:B0-----:R-:W-:-:S09]  /*00a0*/  UISETP.GE.AND UP0, UPT, UR4, 0x1, UPT ;  /* 0x000000010400788c */ /* 0x001fd2000bf06270 */
[----:B-12---:R-:W-:Y:S05]  /*00b0*/  BRA.U !UP0, `(.L_x_181) ;  /* 0x0000001508847547 */ /* 0x006fea000b800000 */
[----:B------:R-:W0:Y:S02]  /*00c0*/  LDCU UR4, c[0x0][0x3a0] ;  /* 0x00007400ff0477ac */ /* 0x000e240008000800 */
[----:B0-----:R-:W-:-:S09]  /*00d0*/  UISETP.GE.AND UP0, UPT, UR4, 0x1, UPT ;  /* 0x000000010400788c */ /* 0x001fd2000bf06270 */
[----:B------:R-:W-:Y:S05]  /*00e0*/  BRA.U !UP0, `(.L_x_182) ;  /* 0x0000001108a87547 */ /* 0x000fea000b800000 */
[----:B------:R-:W0:Y:S02]  /*00f0*/  LDCU UR4, c[0x0][0x3a4] ;  /* 0x00007480ff0477ac */ /* 0x000e240008000800 */
[----:B0-----:R-:W-:-:S09]  /*0100*/  UISETP.GE.AND UP0, UPT, UR4, 0x1, UPT ;  /* 0x000000010400788c */ /* 0x001fd2000bf06270 */
[----:B------:R-:W-:Y:S05]  /*0110*/  BRA.U !UP0, `(.L_x_183) ;  /* 0x0000000d08cc7547 */ /* 0x000fea000b800000 */
[----:B------:R-:W-:Y:S01]  /*0120*/  PRMT R0, RZ, 0x7610, R0 ;  /* 0x00007610ff007816 */ /* 0x000fe20000000000 */
[----:B------:R-:W-:Y:S01]  /*0130*/  UMOV UR4, URZ ;  /* 0x000000ff00047c82 */ /* 0x000fe20008000000 */
[----:B------:R-:W-:-:S07]  /*0140*/  PRMT R4, RZ, 0x7610, R4 ;  /* 0x00007610ff047816 */ /* 0x000fce0000000004 */
.L_x_192:
[----:B0-----:R-:W0:Y:S01]  /*0150*/  LDC R10, c[0x0][0x3b0] ;  /* 0x0000ec00ff0a7b82 */ /* 0x001e220000000800 */
[----:B------:R-:W1:Y:S01]  /*0160*/  LDCU.U16 UR5, c[0x0][0x3ac] ;  /* 0x00007580ff0577ac */ /* 0x000e620008000400 */
[----:B------:R-:W-:Y:S01]  /*0170*/  PRMT R3, R4, 0x9910, RZ ;  /* 0x0000991004037816 */ /* 0x000fe200000000ff */
[----:B------:R-:W-:Y:S01]  /*0180*/  IMAD R11, RZ, RZ, -UR4 ;  /* 0x80000004ff0b7e24 */ /* 0x000fe2000f8e02ff */
[----:B------:R-:W0:Y:S04]  /*0190*/  LDCU UR7, c[0x0][0x3a4] ;  /* 0x00007480ff0777ac */ /* 0x000e280008000800 */
[----:B------:R-:W2:Y:S01]  /*01a0*/  LDC R9, c[0x0][0x3ac] ;  /* 0x0000eb00ff097b82 */ /* 0x000ea20000000800 */
[----:B------:R-:W3:Y:S01]  /*01b0*/  LDCU.U16 UR6, c[0x0][0x3b0] ;  /* 0x00007600ff0677ac */ /* 0x000ee20008000400 */
[----:B-1----:R-:W-:Y:S01]  /*01c0*/  UPRMT UR5, UR5, 0x9910, URZ ;  /* 0x0000991005057896 */ /* 0x002fe200080000ff */
[----:B0-----:R-:W-:-:S05]  /*01d0*/  IADD3 R2, PT, PT, -R10, UR7, RZ ;  /* 0x000000070a027c10 */ /* 0x001fca000fffe1ff */
[----:B------:R-:W-:-:S04]  /*01e0*/  IMAD R3, R3, UR5, RZ ;  /* 0x0000000503037c24 */ /* 0x000fc8000f8e02ff */
[----:B------:R-:W-:Y:S02]  /*01f0*/  IMAD.MOV R3, RZ, RZ, -R3 ;  /* 0x000000ffff037224 */ /* 0x000fe400078e0a03 */
[C---:B--2---:R-:W-:Y:S02]  /*0200*/  IMAD R7, R9.reuse, UR4, -R10 ;  /* 0x0000000409077c24 */ /* 0x044fe4000f8e0a0a */
[----:B------:R-:W-:-:S05]  /*0210*/  IMAD R2, R9, UR4, R2 ;  /* 0x0000000409027c24 */ /* 0x000fca000f8e0202 */
[----:B------:R-:W-:Y:S02]  /*0220*/  VIADDMNMX R7, R7, 0x1, R2, !PT ;  /* 0x0000000107077846 */ /* 0x000fe40007800102 */
[----:B------:R-:W-:Y:S02]  /*0230*/  PRMT R2, R3, 0x7710, RZ ;  /* 0x0000771003027816 */ /* 0x000fe400000000ff */
[----:B------:R-:W-:Y:S02]  /*0240*/  PRMT R3, R0, 0x9910, RZ ;  /* 0x0000991000037816 */ /* 0x000fe400000000ff */
[C---:B---3--:R-:W-:Y:S02]  /*0250*/  IADD3 R5, PT, PT, R7.reuse, UR6, R2 ;  /* 0x0000000607057c10 */ /* 0x048fe4000fffe002 */
[----:B------:R-:W-:Y:S01]  /*0260*/  IADD3 R6, PT, PT, R7, R10, RZ ;  /* 0x0000000a07067210 */ /* 0x000fe20007ffe0ff */
[----:B------:R-:W-:Y:S01]  /*0270*/  IMAD.MOV.U32 R2, RZ, RZ, R3 ;  /* 0x000000ffff027224 */ /* 0x000fe200078e0003 */
[----:B------:R-:W-:-:S03]  /*0280*/  LOP3.LUT R5, R5, 0xffff, RZ, 0xc0, !PT ;  /* 0x0000ffff05057812 */ /* 0x000fc600078ec0ff */
[----:B------:R-:W-:Y:S01]  /*0290*/  IMAD R2, R2, UR5, RZ ;  /* 0x0000000502027c24 */ /* 0x000fe2000f8e02ff */
[----:B------:R-:W-:Y:S01]  /*02a0*/  LOP3.LUT R3, R5, 0x7, RZ, 0xc0, !PT ;  /* 0x0000000705037812 */ /* 0x000fe200078ec0ff */
[C---:B------:R-:W-:Y:S01]  /*02b0*/  IMAD R8, R9.reuse, UR4, -R6 ;  /* 0x0000000409087c24 */ /* 0x040fe2000f8e0a06 */
[----:B------:R-:W-:Y:S01]  /*02c0*/  UMOV UR5, URZ ;  /* 0x000000ff00057c82 */ /* 0x000fe20008000000 */
[----:B------:R-:W-:Y:S01]  /*02d0*/  IMAD R6, R9, R11, R10 ;  /* 0x0000000b09067224 */ /* 0x000fe200078e020a */
[----:B------:R-:W-:Y:S01]  /*02e0*/  IADD3 R2, PT, PT, RZ, -R2, RZ ;  /* 0x80000002ff027210 */ /* 0x000fe20007ffe0ff */
[----:B------:R-:W-:Y:S01]  /*02f0*/  VIADD R3, R3, 0xffffffff ;  /* 0xffffffff03037836 */ /* 0x000fe20000000000 */
[----:B------:R-:W-:Y:S01]  /*0300*/  ISETP.GT.U32.AND P5, PT, R8, -0x8, PT ;  /* 0xfffffff80800780c */ /* 0x000fe20003fa4070 */
[----:B------:R-:W-:Y:S01]  /*0310*/  IMAD.IADD R6, R7, 0x1, R6 ;  /* 0x0000000107067824 */ /* 0x000fe200078e0206 */
[----:B------:R-:W-:Y:S02]  /*0320*/  PRMT R2, R2, 0x7710, RZ ;  /* 0x0000771002027816 */ /* 0x000fe400000000ff */
[----:B------:R-:W-:-:S02]  /*0330*/  ISETP.GE.U32.AND P6, PT, R3, 0x3, PT ;  /* 0x000000030300780c */ /* 0x000fc40003fc6070 */
[----:B------:R-:W-:-:S11]  /*0340*/  IADD3 R7, PT, PT, R7, UR6, R2 ;  /* 0x0000000607077c10 */ /* 0x000fd6000fffe002 */
.L_x_191:
[----:B0-----:R-:W-:Y:S01]  /*0350*/  IMAD.MOV.U32 R8, RZ, RZ, RZ ;  /* 0x000000ffff087224 */ /* 0x001fe200078e00ff */
[----:B------:R-:W-:-:S06]  /*0360*/  UMOV UR6, URZ ;  /* 0x000000ff00067c82 */ /* 0x000fcc0008000000 */
.L_x_190:
[----:B------:R-:W0:Y:S01]  /*0370*/  S2R R10, SR_TID.X ;  /* 0x00000000000a7919 */ /* 0x000e220000002100 */
[----:B------:R-:W0:Y:S01]  /*0380*/  LDC R9, c[0x0][0x39c] ;  /* 0x0000e700ff097b82 */ /* 0x000e220000000800 */
[----:B------:R-:W1:Y:S01]  /*0390*/  LDCU UR7, c[0x0][0x3a8] ;  /* 0x00007500ff0777ac */ /* 0x000e620008000800 */
[----:B------:R-:W1:Y:S06]  /*03a0*/  LDCU UR8, c[0x0][0x3b0] ;  /* 0x00007600ff0877ac */ /* 0x000e6c0008000800 */
[----:B------:R-:W2:Y:S01]  /*03b0*/  LDC R2, c[0x0][0x3a0] ;  /* 0x0000e800ff027b82 */ /* 0x000ea20000000800 */
[----:B------:R-:W3:Y:S01]  /*03c0*/  LDCU UR9, c[0x0][0x3b4] ;  /* 0x00007680ff0977ac */ /* 0x000ee20008000800 */
[----:B-1----:R-:W-:-:S02]  /*03d0*/  UIMAD UR7, UR5, UR7, -UR8 ;  /* 0x00000007050772a4 */ /* 0x002fc4000f8e0a08 */
[----:B---3--:R-:W-:Y:S02]  /*03e0*/  UIMAD UR14, UR11, UR9, UR6 ;  /* 0x000000090b0e72a4 */ /* 0x008fe4000f8e0206 */
[----:B0-----:R-:W-:Y:S01]  /*03f0*/  IMAD R9, R10, R9, UR6 ;  /* 0x000000060a097e24 */ /* 0x001fe2000f8e0209 */
[----:B------:R-:W-:-:S03]  /*0400*/  UIADD3 UR6, UPT, UPT, UR6, 0x1, URZ ;  /* 0x0000000106067890 */ /* 0x000fc6000fffe0ff */
[----:B--2---:R-:W-:Y:S01]  /*0410*/  IMAD R9, R9, R2, -UR7 ;  /* 0x8000000709097e24 */ /* 0x004fe2000f8e0202 */
[----:B------:R-:W-:-:S11]  /*0420*/  UISETP.NE.AND UP0, UPT, UR6, UR9, UPT ;  /* 0x000000090600728c */ /* 0x000fd6000bf05270 */
.L_x_189:
[----:B------:R-:W0:Y:S01]  /*0430*/  LDCU UR8, c[0x0][0x3b8] ;  /* 0x00007700ff0877ac */ /* 0x000e220008000800 */
[----:B------:R-:W-:Y:S01]  /*0440*/  IADD3 R2, PT, PT, R9, UR7, RZ ;  /* 0x0000000709027c10 */ /* 0x000fe2000fffe0ff */
[----:B------:R-:W1:Y:S01]  /*0450*/  LDCU UR9, c[0x0][0x3a4] ;  /* 0x00007480ff0977ac */ /* 0x000e620008000800 */
[----:B0-----:R-:W-:-:S03]  /*0460*/  UISETP.GE.AND UP1, UPT, UR7, UR8, UPT ;  /* 0x000000080700728c */ /* 0x001fc6000bf26270 */
[----:B-1----:R-:W-:-:S06]  /*0470*/  IMAD R15, R2, UR9, RZ ;  /* 0x00000009020f7c24 */ /* 0x002fcc000f8e02ff */
[----:B------:R-:W-:Y:S05]  /*0480*/  BRA.U UP1, `(.L_x_184) ;  /* 0x0000000901847547 */ /* 0x000fea000b800000 */
[----:B------:R-:W0:Y:S01]  /*0490*/  LDCU UR9, c[0x0][0x3b0] ;  /* 0x00007600ff0977ac */ /* 0x000e220008000800 */
[----:B------:R-:W0:Y:S02]  /*04a0*/  LDCU UR10, c[0x0][0x3ac] ;  /* 0x00007580ff0a77ac */ /* 0x000e240008000800 */
[----:B0-----:R-:W-:Y:S02]  /*04b0*/  UIMAD UR10, UR4, UR10, -UR9 ;  /* 0x0000000a040a72a4 */ /* 0x001fe4000f8e0a09 */
[----:B------:R-:W-:-:S04]  /*04c0*/  UIMAD UR9, UR14, UR8, UR7 ;  /* 0x000000080e0972a4 */ /* 0x000fc8000f8e0207 */
[----:B------:R-:W-:Y:S02]  /*04d0*/  VIADD R10, R15, -UR10 ;  /* 0x8000000a0f0a7c36 */ /* 0x000fe40008000000 */
[----:B------:R-:W-:Y:S01]  /*04e0*/  IMAD.U32 R3, RZ, RZ, UR10 ;  /* 0x0000000aff037e24 */ /* 0x000fe2000f8e00ff */
[----:B------:R-:W-:Y:S06]  /*04f0*/  @P5 BRA `(.L_x_185) ;  /* 0x0000000400285947 */ /* 0x000fec0003800000 */
[----:B------:R-:W0:Y:S01]  /*0500*/  LDCU UR8, c[0x0][0x3bc] ;  /* 0x00007780ff0877ac */ /* 0x000e220008000800 */
[----:B------:R-:W-:Y:S01]  /*0510*/  LOP3.LUT R16, R6, 0xfffffff8, RZ, 0xc0, !PT ;  /* 0xfffffff806107812 */ /* 0x000fe200078ec0ff */
[----:B------:R-:W-:-:S03]  /*0520*/  UIADD3 UR16, UPT, UPT, UR10, 0x3, URZ ;  /* 0x000000030a107890 */ /* 0x000fc6000fffe0ff */
[----:B------:R-:W-:Y:S01]  /*0530*/  IADD3 R16, PT, PT, -R16, RZ, RZ ;  /* 0x000000ff10107210 */ /* 0x000fe20007ffe1ff */
[----:B------:R-:W1:Y:S02]  /*0540*/  LDCU UR15, c[0x0][0x3bc] ;  /* 0x00007780ff0f77ac */ /* 0x000e640008000800 */
[----:B------:R-:W-:Y:S01]  /*0550*/  IMAD.U32 R11, RZ, RZ, UR16 ;  /* 0x00000010ff0b7e24 */ /* 0x000fe2000f8e00ff */
[----:B0-----:R-:W-:-:S06]  /*0560*/  UIMAD UR8, UR9, UR8, UR10 ;  /* 0x00000008090872a4 */ /* 0x001fcc000f8e020a */
[----:B-1----:R-:W-:-:S07]  /*0570*/  MOV R14, UR8 ;  /* 0x00000008000e7c02 */ /* 0x002fce0008000f00 */
.L_x_186:
[----:B------:R-:W0:Y:S01]  /*0580*/  LDC.64 R2, c[0x0][0x380] ;  /* 0x0000e000ff027b82 */ /* 0x000e220000000a00 */
[C---:B------:R-:W-:Y:S01]  /*0590*/  VIADD R17, R11.reuse, 0xfffffffd ;  /* 0xfffffffd0b117836 */ /* 0x040fe20000000000 */
[C---:B------:R-:W-:Y:S01]  /*05a0*/  IADD3 R19, PT, PT, R11.reuse, -0x2, RZ ;  /* 0xfffffffe0b137810 */ /* 0x040fe20007ffe0ff */
[----:B------:R-:W-:-:S03]  /*05b0*/  VIADD R20, R11, 0xffffffff ;  /* 0xffffffff0b147836 */ /* 0x000fc60000000000 */
[----:B------:R-:W-:Y:S02]  /*05c0*/  LOP3.LUT R18, R17, UR7, RZ, 0xfc, !PT ;  /* 0x0000000711127c12 */ /* 0x000fe4000f8efcff */
[----:B------:R-:W1:Y:S02]  /*05d0*/  LDC.64 R12, c[0x0][0x388] ;  /* 0x0000e200ff0c7b82 */ /* 0x000e640000000a00 */
[----:B------:R-:W-:Y:S02]  /*05e0*/  ISETP.GE.AND P0, PT, R18, RZ, PT ;  /* 0x000000ff1200720c */ /* 0x000fe40003f06270 */
[----:B------:R-:W-:Y:S02]  /*05f0*/  LOP3.LUT R18, R19, UR7, RZ, 0xfc, !PT ;  /* 0x0000000713127c12 */ /* 0x000fe4000f8efcff */
[----:B------:R-:W-:Y:S02]  /*0600*/  ISETP.GE.OR P0, PT, R17, UR15, !P0 ;  /* 0x0000000f11007c0c */ /* 0x000fe4000c706670 */
[----:B------:R-:W-:-:S02]  /*0610*/  LOP3.LUT R17, R20, UR7, RZ, 0xfc, !PT ;  /* 0x0000000714117c12 */ /* 0x000fc4000f8efcff */
[----:B------:R-:W-:Y:S02]  /*0620*/  ISETP.GE.AND P3, PT, R18, RZ, PT ;  /* 0x000000ff1200720c */ /* 0x000fe40003f66270 */
[----:B------:R-:W-:Y:S02]  /*0630*/  ISETP.GE.AND P1, PT, R17, RZ, PT ;  /* 0x000000ff1100720c */ /* 0x000fe40003f26270 */
[----:B------:R-:W-:Y:S01]  /*0640*/  ISETP.GE.OR P3, PT, R19, UR15, !P3 ;  /* 0x0000000f13007c0c */ /* 0x000fe2000df66670 */
[----:B0-----:R-:W-:Y:S01]  /*0650*/  IMAD.WIDE R2, R14, 0x4, R2 ;  /* 0x000000040e027825 */ /* 0x001fe200078e0202 */
[----:B------:R-:W-:-:S04]  /*0660*/  ISETP.GE.OR P1, PT, R20, UR15, !P1 ;  /* 0x0000000f14007c0c */ /* 0x000fc8000cf26670 */
[----:B------:R-:W2:Y:S01]  /*0670*/  @!P0 LDG.E R23, desc[UR12][R2.64] ;  /* 0x0000000c02178981 */ /* 0x000ea2000c1e1900 */
[----:B-1----:R-:W-:-:S06]  /*0680*/  IMAD.WIDE R12, R15, 0x4, R12 ;  /* 0x000000040f0c7825 */ /* 0x002fcc00078e020c */
[----:B------:R-:W3:Y:S04]  /*0690*/  @!P3 LDG.E R19, desc[UR12][R2.64+0x4] ;  /* 0x0000040c0213b981 */ /* 0x000ee8000c1e1900 */
[----:B------:R-:W2:Y:S04]  /*06a0*/  @!P0 LDG.E R22, desc[UR12][R12.64] ;  /* 0x0000000c0c168981 */ /* 0x000ea8000c1e1900 */
[----:B------:R-:W3:Y:S04]  /*06b0*/  @!P3 LDG.E R20, desc[UR12][R12.64+0x4] ;  /* 0x0000040c0c14b981 */ /* 0x000ee8000c1e1900 */
[----:B------:R-:W4:Y:S04]  /*06c0*/  @!P1 LDG.E R17, desc[UR12][R2.64+0x8] ;  /* 0x0000080c02119981 */ /* 0x000f28000c1e1900 */
[----:B------:R-:W4:Y:S01]  /*06d0*/  @!P1 LDG.E R18, desc[UR12][R12.64+0x8] ;  /* 0x0000080c0c129981 */ /* 0x000f22000c1e1900 */
[----:B------:R-:W-:-:S02]  /*06e0*/  LOP3.LUT R21, R11, UR7, RZ, 0xfc, !PT ;  /* 0x000000070b157c12 */ /* 0x000fc4000f8efcff */
[----:B------:R-:W-:Y:S02]  /*06f0*/  IADD3 R24, PT, PT, R11, 0x1, RZ ;  /* 0x000000010b187810 */ /* 0x000fe40007ffe0ff */
[----:B------:R-:W-:Y:S01]  /*0700*/  ISETP.GE.AND P4, PT, R21, RZ, PT ;  /* 0x000000ff1500720c */ /* 0x000fe20003f86270 */
[----:B------:R-:W-:Y:S01]  /*0710*/  VIADD R21, R11, 0x2 ;  /* 0x000000020b157836 */ /* 0x000fe20000000000 */
[----:B------:R-:W-:-:S04]  /*0720*/  LOP3.LUT R25, R24, UR7, RZ, 0xfc, !PT ;  /* 0x0000000718197c12 */ /* 0x000fc8000f8efcff */
[----:B------:R-:W-:Y:S01]  /*0730*/  ISETP.GE.AND P2, PT, R25, RZ, PT ;  /* 0x000000ff1900720c */ /* 0x000fe20003f46270 */
[----:B------:R-:W-:-:S03]  /*0740*/  VIADD R25, R11, 0x4 ;  /* 0x000000040b197836 */ /* 0x000fc60000000000 */
[----:B------:R-:W-:Y:S01]  /*0750*/  ISETP.GE.OR P2, PT, R24, UR15, !P2 ;  /* 0x0000000f18007c0c */ /* 0x000fe2000d746670 */
[----:B--2---:R-:W-:Y:S01]  /*0760*/  @!P0 FFMA R8, R23, R22, R8 ;  /* 0x0000001617088223 */ /* 0x004fe20000000008 */
[----:B------:R-:W-:Y:S02]  /*0770*/  IADD3 R23, PT, PT, R11, 0x3, RZ ;  /* 0x000000030b177810 */ /* 0x000fe40007ffe0ff */
[----:B------:R-:W-:Y:S02]  /*0780*/  LOP3.LUT R22, R21, UR7, RZ, 0xfc, !PT ;  /* 0x0000000715167c12 */ /* 0x000fe4000f8efcff */
[----:B------:R-:W-:Y:S02]  /*0790*/  ISETP.GE.OR P0, PT, R11, UR15, !P4 ;  /* 0x0000000f0b007c0c */ /* 0x000fe4000e706670 */
[----:B------:R-:W-:Y:S02]  /*07a0*/  LOP3.LUT R24, R23, UR7, RZ, 0xfc, !PT ;  /* 0x0000000717187c12 */ /* 0x000fe4000f8efcff */
[----:B------:R-:W-:Y:S01]  /*07b0*/  ISETP.GE.AND P4, PT, R22, RZ, PT ;  /* 0x000000ff1600720c */ /* 0x000fe20003f86270 */
[----:B---3--:R-:W-:Y:S01]  /*07c0*/  @!P3 FFMA R8, R19, R20, R8 ;  /* 0x000000141308b223 */ /* 0x008fe20000000008 */
[----:B------:R-:W-:Y:S01]  /*07d0*/  ISETP.GE.AND P3, PT, R24, RZ, PT ;  /* 0x000000ff1800720c */ /* 0x000fe20003f66270 */
[----:B------:R-:W2:Y:S01]  /*07e0*/  @!P2 LDG.E R20, desc[UR12][R12.64+0x10] ;  /* 0x0000100c0c14a981 */ /* 0x000ea2000c1e1900 */
[----:B------:R-:W-:-:S02]  /*07f0*/  LOP3.LUT R19, R25, UR7, RZ, 0xfc, !PT ;  /* 0x0000000719137c12 */ /* 0x000fc4000f8efcff */
[----:B------:R-:W-:Y:S01]  /*0800*/  ISETP.GE.OR P4, PT, R21, UR15, !P4 ;  /* 0x0000000f15007c0c */ /* 0x000fe2000e786670 */
[----:B----4-:R-:W-:Y:S01]  /*0810*/  @!P1 FFMA R8, R17, R18, R8 ;  /* 0x0000001211089223 */ /* 0x010fe20000000008 */
[----:B------:R-:W-:Y:S01]  /*0820*/  ISETP.GE.AND P1, PT, R19, RZ, PT ;  /* 0x000000ff1300720c */ /* 0x000fe20003f26270 */
[----:B------:R-:W3:Y:S01]  /*0830*/  @!P0 LDG.E R17, desc[UR12][R2.64+0xc] ;  /* 0x00000c0c02118981 */ /* 0x000ee2000c1e1900 */
[----:B------:R-:W-:-:S03]  /*0840*/  ISETP.GE.OR P3, PT, R23, UR15, !P3 ;  /* 0x0000000f17007c0c */ /* 0x000fc6000df66670 */
[----:B------:R-:W3:Y:S01]  /*0850*/  @!P0 LDG.E R18, desc[UR12][R12.64+0xc] ;  /* 0x00000c0c0c128981 */ /* 0x000ee2000c1e1900 */
[----:B------:R-:W-:-:S03]  /*0860*/  ISETP.GE.OR P1, PT, R25, UR15, !P1 ;  /* 0x0000000f19007c0c */ /* 0x000fc6000cf26670 */
[----:B------:R-:W2:Y:S04]  /*0870*/  @!P2 LDG.E R19, desc[UR12][R2.64+0x10] ;  /* 0x0000100c0213a981 */ /* 0x000ea8000c1e1900 */
[----:B------:R-:W4:Y:S04]  /*0880*/  @!P4 LDG.E R21, desc[UR12][R2.64+0x14] ;  /* 0x0000140c0215c981 */ /* 0x000f28000c1e1900 */
[----:B------:R-:W4:Y:S04]  /*0890*/  @!P4 LDG.E R22, desc[UR12][R12.64+0x14] ;  /* 0x0000140c0c16c981 */ /* 0x000f28000c1e1900 */
[----:B------:R-:W5:Y:S04]  /*08a0*/  @!P3 LDG.E R23, desc[UR12][R2.64+0x18] ;  /* 0x0000180c0217b981 */ /* 0x000f68000c1e1900 */
[----:B------:R-:W5:Y:S04]  /*08b0*/  @!P3 LDG.E R24, desc[UR12][R12.64+0x18] ;  /* 0x0000180c0c18b981 */ /* 0x000f68000c1e1900 */
[----:B------:R-:W5:Y:S04]  /*08c0*/  @!P1 LDG.E R25, desc[UR12][R2.64+0x1c] ;  /* 0x00001c0c02199981 */ /* 0x000f68000c1e1900 */
[----:B------:R-:W5:Y:S01]  /*08d0*/  @!P1 LDG.E R26, desc[UR12][R12.64+0x1c] ;  /* 0x00001c0c0c1a9981 */ /* 0x000f62000c1e1900 */
[----:B------:R-:W-:Y:S01]  /*08e0*/  IADD3 R16, PT, PT, R16, 0x8, RZ ;  /* 0x0000000810107810 */ /* 0x000fe20007ffe0ff */
[----:B------:R-:W-:Y:S01]  /*08f0*/  VIADD R14, R14, 0x8 ;  /* 0x000000080e0e7836 */ /* 0x000fe20000000000 */
[----:B------:R-:W-:Y:S01]  /*0900*/  IADD3 R15, PT, PT, R15, 0x8, RZ ;  /* 0x000000080f0f7810 */ /* 0x000fe20007ffe0ff */
[----:B------:R-:W-:-:S02]  /*0910*/  VIADD R11, R11, 0x8 ;  /* 0x000000080b0b7836 */ /* 0x000fc40000000000 */
[----:B---3--:R-:W-:Y:S01]  /*0920*/  @!P0 FFMA R8, R17, R18, R8 ;  /* 0x0000001211088223 */ /* 0x008fe20000000008 */
[----:B------:R-:W-:-:S03]  /*0930*/  ISETP.NE.AND P0, PT, R16, RZ, PT ;  /* 0x000000ff1000720c */ /* 0x000fc60003f05270 */
[----:B--2---:R-:W-:-:S04]  /*0940*/  @!P2 FFMA R8, R19, R20, R8 ;  /* 0x000000141308a223 */ /* 0x004fc80000000008 */
[----:B----4-:R-:W-:-:S04]  /*0950*/  @!P4 FFMA R8, R21, R22, R8 ;  /* 0x000000161508c223 */ /* 0x010fc80000000008 */
[----:B-----5:R-:W-:-:S04]  /*0960*/  @!P3 FFMA R8, R23, R24, R8 ;  /* 0x000000181708b223 */ /* 0x020fc80000000008 */
[----:B------:R-:W-:Y:S01]  /*0970*/  @!P1 FFMA R8, R25, R26, R8 ;  /* 0x0000001a19089223 */ /* 0x000fe20000000008 */
[----:B------:R-:W-:Y:S06]  /*0980*/  @P0 BRA `(.L_x_186) ;  /* 0xfffffff800fc0947 */ /* 0x000fec000383ffff */
[----:B------:R-:W-:-:S07]  /*0990*/  IADD3 R3, PT, PT, R11, -0x3, RZ ;  /* 0xfffffffd0b037810 */ /* 0x000fce0007ffe0ff */
.L_x_185:
[----:B------:R-:W-:-:S13]  /*09a0*/  LOP3.LUT P0, RZ, R6, 0x7, RZ, 0xc0, !PT ;  /* 0x0000000706ff7812 */ /* 0x000fda000780c0ff */
[----:B------:R-:W-:Y:S05]  /*09b0*/  @!P0 BRA `(.L_x_184) ;  /* 0x0000000400388947 */ /* 0x000fea0003800000 */
[----:B------:R-:W-:Y:S01]  /*09c0*/  LOP3.LUT P4, RZ, R5, 0x3, RZ, 0xc0, !PT ;  /* 0x0000000305ff7812 */ /* 0x000fe2000788c0ff */
[----:B------:R-:W-:-:S12]  /*09d0*/  @!P6 BRA `(.L_x_187) ;  /* 0x00000000008ce947 */ /* 0x000fd80003800000 */
[----:B------:R-:W0:Y:S01]  /*09e0*/  LDC R19, c[0x0][0x3bc] ;  /* 0x0000ef00ff137b82 */ /* 0x000e220000000800 */
[C---:B------:R-:W-:Y:S01]  /*09f0*/  VIADD R2, R3.reuse, 0x1 ;  /* 0x0000000103027836 */ /* 0x040fe20000000000 */
[C---:B------:R-:W-:Y:S01]  /*0a00*/  LOP3.LUT R11, R3.reuse, UR7, RZ, 0xfc, !PT ;  /* 0x00000007030b7c12 */ /* 0x040fe2000f8efcff */
[C---:B------:R-:W-:Y:S01]  /*0a10*/  VIADD R18, R3.reuse, 0x3 ;  /* 0x0000000303127836 */ /* 0x040fe20000000000 */
[----:B------:R-:W-:Y:S02]  /*0a20*/  IADD3 R16, PT, PT, R3, 0x2, RZ ;  /* 0x0000000203107810 */ /* 0x000fe40007ffe0ff */
[----:B------:R-:W-:Y:S02]  /*0a30*/  LOP3.LUT R17, R2, UR7, RZ, 0xfc, !PT ;  /* 0x0000000702117c12 */ /* 0x000fe4000f8efcff */
[----:B------:R-:W1:Y:S01]  /*0a40*/  LDC.64 R12, c[0x0][0x380] ;  /* 0x0000e000ff0c7b82 */ /* 0x000e620000000a00 */
[----:B------:R-:W-:Y:S02]  /*0a50*/  ISETP.GE.AND P0, PT, R11, RZ, PT ;  /* 0x000000ff0b00720c */ /* 0x000fe40003f06270 */
[----:B------:R-:W-:-:S02]  /*0a60*/  ISETP.GE.AND P1, PT, R17, RZ, PT ;  /* 0x000000ff1100720c */ /* 0x000fc40003f26270 */
[----:B------:R-:W-:Y:S02]  /*0a70*/  LOP3.LUT R20, R16, UR7, RZ, 0xfc, !PT ;  /* 0x0000000710147c12 */ /* 0x000fe4000f8efcff */
[----:B------:R-:W-:Y:S01]  /*0a80*/  IADD3 R17, PT, PT, R10, R3, RZ ;  /* 0x000000030a117210 */ /* 0x000fe20007ffe0ff */
[----:B------:R-:W2:Y:S01]  /*0a90*/  LDC.64 R14, c[0x0][0x388] ;  /* 0x0000e200ff0e7b82 */ /* 0x000ea20000000a00 */
[----:B------:R-:W-:Y:S02]  /*0aa0*/  ISETP.GE.AND P3, PT, R20, RZ, PT ;  /* 0x000000ff1400720c */ /* 0x000fe40003f66270 */
[-C--:B0-----:R-:W-:Y:S01]  /*0ab0*/  ISETP.GE.OR P0, PT, R3, R19.reuse, !P0 ;  /* 0x000000130300720c */ /* 0x081fe20004706670 */
[----:B------:R-:W-:Y:S01]  /*0ac0*/  IMAD R11, R19, UR9, R3 ;  /* 0x00000009130b7c24 */ /* 0x000fe2000f8e0203 */
[----:B------:R-:W-:Y:S02]  /*0ad0*/  ISETP.GE.OR P1, PT, R2, R19, !P1 ;  /* 0x000000130200720c */ /* 0x000fe40004f26670 */
[----:B------:R-:W-:-:S02]  /*0ae0*/  LOP3.LUT R2, R18, UR7, RZ, 0xfc, !PT ;  /* 0x0000000712027c12 */ /* 0x000fc4000f8efcff */
[----:B------:R-:W-:Y:S02]  /*0af0*/  ISETP.GE.OR P3, PT, R16, R19, !P3 ;  /* 0x000000131000720c */ /* 0x000fe40005f66670 */
[----:B------:R-:W-:Y:S01]  /*0b00*/  ISETP.GE.AND P2, PT, R2, RZ, PT ;  /* 0x000000ff0200720c */ /* 0x000fe20003f46270 */
[----:B-1----:R-:W-:-:S03]  /*0b10*/  IMAD.WIDE R12, R11, 0x4, R12 ;  /* 0x000000040b0c7825 */ /* 0x002fc600078e020c */
[----:B------:R-:W-:Y:S02]  /*0b20*/  ISETP.GE.OR P2, PT, R18, R19, !P2 ;  /* 0x000000131200720c */ /* 0x000fe40005746670 */
[----:B------:R-:W3:Y:S01]  /*0b30*/  @!P0 LDG.E R11, desc[UR12][R12.64] ;  /* 0x0000000c0c0b8981 */ /* 0x000ee2000c1e1900 */
[----:B--2---:R-:W-:-:S03]  /*0b40*/  IMAD.WIDE R14, R17, 0x4, R14 ;  /* 0x00000004110e7825 */ /* 0x004fc600078e020e */
[----:B------:R-:W2:Y:S04]  /*0b50*/  @!P1 LDG.E R17, desc[UR12][R12.64+0x4] ;  /* 0x0000040c0c119981 */ /* 0x000ea8000c1e1900 */
[----:B------:R-:W3:Y:S04]  /*0b60*/  @!P0 LDG.E R2, desc[UR12][R14.64] ;  /* 0x0000000c0e028981 */ /* 0x000ee8000c1e1900 */
[----:B------:R-:W2:Y:S04]  /*0b70*/  @!P1 LDG.E R16, desc[UR12][R14.64+0x4] ;  /* 0x0000040c0e109981 */ /* 0x000ea8000c1e1900 */
[----:B------:R-:W4:Y:S04]  /*0b80*/  @!P3 LDG.E R19, desc[UR12][R12.64+0x8] ;  /* 0x0000080c0c13b981 */ /* 0x000f28000c1e1900 */
[----:B------:R-:W4:Y:S04]  /*0b90*/  @!P3 LDG.E R18, desc[UR12][R14.64+0x8] ;  /* 0x0000080c0e12b981 */ /* 0x000f28000c1e1900 */
[----:B------:R-:W5:Y:S04]  /*0ba0*/  @!P2 LDG.E R21, desc[UR12][R12.64+0xc] ;  /* 0x00000c0c0c15a981 */ /* 0x000f68000c1e1900 */
[----:B------:R-:W5:Y:S01]  /*0bb0*/  @!P2 LDG.E R20, desc[UR12][R14.64+0xc] ;  /* 0x00000c0c0e14a981 */ /* 0x000f62000c1e1900 */
[----:B------:R-:W-:-:S02]  /*0bc0*/  VIADD R3, R3, 0x4 ;  /* 0x0000000403037836 */ /* 0x000fc40000000000 */
[----:B---3--:R-:W-:-:S04]  /*0bd0*/  @!P0 FFMA R8, R11, R2, R8 ;  /* 0x000000020b088223 */ /* 0x008fc80000000008 */
[----:B--2---:R-:W-:-:S04]  /*0be0*/  @!P1 FFMA R8, R17, R16, R8 ;  /* 0x0000001011089223 */ /* 0x004fc80000000008 */
[----:B----4-:R-:W-:-:S04]  /*0bf0*/  @!P3 FFMA R8, R19, R18, R8 ;  /* 0x000000121308b223 */ /* 0x010fc80000000008 */
[----:B-----5:R-:W-:-:S07]  /*0c00*/  @!P2 FFMA R8, R21, R20, R8 ;  /* 0x000000141508a223 */ /* 0x020fce0000000008 */
.L_x_187:
[----:B------:R-:W-:Y:S05]  /*0c10*/  @!P4 BRA `(.L_x_184) ;  /* 0x0000000000a0c947 */ /* 0x000fea0003800000 */
[----:B------:R-:W0:Y:S01]  /*0c20*/  LDC R2, c[0x0][0x3bc] ;  /* 0x0000ef00ff027b82 */ /* 0x000e220000000800 */
[----:B------:R-:W-:-:S04]  /*0c30*/  LOP3.LUT R11, R7, 0x3, RZ, 0xc0, !PT ;  /* 0x00000003070b7812 */ /* 0x000fc800078ec0ff */
[----:B------:R-:W-:-:S13]  /*0c40*/  ISETP.NE.AND P0, PT, R11, 0x1, PT ;  /* 0x000000010b00780c */ /* 0x000fda0003f05270 */
[----:B------:R-:W-:Y:S05]  /*0c50*/  @!P0 BRA `(.L_x_188) ;  /* 0x0000000000548947 */ /* 0x000fea0003800000 */
[----:B------:R-:W1:Y:S01]  /*0c60*/  LDC R16, c[0x0][0x3bc] ;  /* 0x0000ef00ff107b82 */ /* 0x000e620000000800 */
[C---:B------:R-:W-:Y:S02]  /*0c70*/  IADD3 R11, PT, PT, R3.reuse, 0x1, RZ ;  /* 0x00000001030b7810 */ /* 0x040fe40007ffe0ff */
[----:B------:R-:W-:Y:S02]  /*0c80*/  LOP3.LUT R17, R3, UR7, RZ, 0xfc, !PT ;  /* 0x0000000703117c12 */ /* 0x000fe4000f8efcff */
[----:B------:R-:W-:Y:S02]  /*0c90*/  LOP3.LUT R18, R11, UR7, RZ, 0xfc, !PT ;  /* 0x000000070b127c12 */ /* 0x000fe4000f8efcff */
[----:B------:R-:W-:Y:S01]  /*0ca0*/  ISETP.GE.AND P0, PT, R17, RZ, PT ;  /* 0x000000ff1100720c */ /* 0x000fe20003f06270 */
[----:B------:R-:W2:Y:S01]  /*0cb0*/  LDC.64 R12, c[0x0][0x380] ;  /* 0x0000e000ff0c7b82 */ /* 0x000ea20000000a00 */
[----:B------:R-:W-:Y:S01]  /*0cc0*/  ISETP.GE.AND P1, PT, R18, RZ, PT ;  /* 0x000000ff1200720c */ /* 0x000fe20003f26270 */
[----:B------:R-:W-:-:S06]  /*0cd0*/  IMAD.IADD R17, R10, 0x1, R3 ;  /* 0x000000010a117824 */ /* 0x000fcc00078e0203 */
[----:B------:R-:W3:Y:S01]  /*0ce0*/  LDC.64 R14, c[0x0][0x388] ;  /* 0x0000e200ff0e7b82 */ /* 0x000ee20000000a00 */
[-C--:B-1----:R-:W-:Y:S02]  /*0cf0*/  ISETP.GE.OR P0, PT, R3, R16.reuse, !P0 ;  /* 0x000000100300720c */ /* 0x082fe40004706670 */
[----:B------:R-:W-:Y:S01]  /*0d00*/  ISETP.GE.OR P1, PT, R11, R16, !P1 ;  /* 0x000000100b00720c */ /* 0x000fe20004f26670 */
[----:B------:R-:W-:-:S04]  /*0d10*/  IMAD R11, R16, UR9, R3 ;  /* 0x00000009100b7c24 */ /* 0x000fc8000f8e0203 */
[----:B--2---:R-:W-:-:S06]  /*0d20*/  IMAD.WIDE R12, R11, 0x4, R12 ;  /* 0x000000040b0c7825 */ /* 0x004fcc00078e020c */
[----:B------:R-:W2:Y:S01]  /*0d30*/  @!P0 LDG.E R11, desc[UR12][R12.64] ;  /* 0x0000000c0c0b8981 */ /* 0x000ea2000c1e1900 */
[----:B---3--:R-:W-:-:S03]  /*0d40*/  IMAD.WIDE R14, R17, 0x4, R14 ;  /* 0x00000004110e7825 */ /* 0x008fc600078e020e */
[----:B------:R-:W3:Y:S04]  /*0d50*/  @!P1 LDG.E R17, desc[UR12][R12.64+0x4] ;  /* 0x0000040c0c119981 */ /* 0x000ee8000c1e1900 */
[----:B------:R-:W2:Y:S04]  /*0d60*/  @!P0 LDG.E R16, desc[UR12][R14.64] ;  /* 0x0000000c0e108981 */ /* 0x000ea8000c1e1900 */
[----:B------:R-:W3:Y:S01]  /*0d70*/  @!P1 LDG.E R18, desc[UR12][R14.64+0x4] ;  /* 0x0000040c0e129981 */ /* 0x000ee2000c1e1900 */
[----:B------:R-:W-:Y:S01]  /*0d80*/  IADD3 R3, PT, PT, R3, 0x2, RZ ;  /* 0x0000000203037810 */ /* 0x000fe20007ffe0ff */
[----:B--2---:R-:W-:-:S04]  /*0d90*/  @!P0 FFMA R8, R11, R16, R8 ;  /* 0x000000100b088223 */ /* 0x004fc80000000008 */
[----:B---3--:R-:W-:-:S07]  /*0da0*/  @!P1 FFMA R8, R17, R18, R8 ;  /* 0x0000001211089223 */ /* 0x008fce0000000008 */
.L_x_188:
[----:B------:R-:W-:Y:S02]  /*0db0*/  LOP3.LUT R11, R3, UR7, RZ, 0xfc, !PT ;  /* 0x00000007030b7c12 */ /* 0x000fe4000f8efcff */
[----:B------:R-:W-:Y:S02]  /*0dc0*/  LOP3.LUT P1, RZ, R7, 0x1, RZ, 0xc0, !PT ;  /* 0x0000000107ff7812 */ /* 0x000fe4000782c0ff */
[----:B------:R-:W-:-:S04]  /*0dd0*/  ISETP.GE.AND P0, PT, R11, RZ, PT ;  /* 0x000000ff0b00720c */ /* 0x000fc80003f06270 */
[----:B0-----:R-:W-:-:S04]  /*0de0*/  ISETP.GE.OR P0, PT, R3, R2, !P0 ;  /* 0x000000020300720c */ /* 0x001fc80004706670 */
[----:B------:R-:W-:-:S13]  /*0df0*/  PLOP3.LUT P0, PT, P1, P0, PT, 0x8f, 0xf8 ;  /* 0x0000000000f8781c */ /* 0x000fda0000f01177 */
[----:B------:R-:W-:Y:S05]  /*0e00*/  @P0 BRA `(.L_x_184) ;  /* 0x0000000000240947 */ /* 0x000fea0003800000 */
[----:B------:R-:W0:Y:S01]  /*0e10*/  LDC.64 R14, c[0x0][0x380] ;  /* 0x0000e000ff0e7b82 */ /* 0x000e220000000a00 */
[--C-:B------:R-:W-:Y:S02]  /*0e20*/  IMAD R11, R2, UR9, R3.reuse ;  /* 0x00000009020b7c24 */ /* 0x100fe4000f8e0203 */
[----:B------:R-:W-:-:S05]  /*0e30*/  IMAD.IADD R17, R10, 0x1, R3 ;  /* 0x000000010a117824 */ /* 0x000fca00078e0203 */
[----:B------:R-:W1:Y:S01]  /*0e40*/  LDC.64 R12, c[0x0][0x388] ;  /* 0x0000e200ff0c7b82 */ /* 0x000e620000000a00 */
[----:B0-----:R-:W-:-:S06]  /*0e50*/  IMAD.WIDE R2, R11, 0x4, R14 ;  /* 0x000000040b027825 */ /* 0x001fcc00078e020e */
[----:B------:R-:W2:Y:S01]  /*0e60*/  LDG.E R3, desc[UR12][R2.64] ;  /* 0x0000000c02037981 */ /* 0x000ea2000c1e1900 */
[----:B-1----:R-:W-:-:S06]  /*0e70*/  IMAD.WIDE R12, R17, 0x4, R12 ;  /* 0x00000004110c7825 */ /* 0x002fcc00078e020c */
[----:B------:R-:W2:Y:S02]  /*0e80*/  LDG.E R12, desc[UR12][R12.64] ;  /* 0x0000000c0c0c7981 */ /* 0x000ea4000c1e1900 */
[----:B--2---:R-:W-:-:S07]  /*0e90*/  FFMA R8, R3, R12, R8 ;  /* 0x0000000c03087223 */ /* 0x004fce0000000008 */
.L_x_184:
[----:B------:R-:W0:Y:S01]  /*0ea0*/  LDCU UR8, c[0x0][0x3a8] ;  /* 0x00007500ff0877ac */ /* 0x000e220008000800 */
[----:B------:R-:W0:Y:S01]  /*0eb0*/  LDCU UR9, c[0x0][0x3b0] ;  /* 0x00007600ff0977ac */ /* 0x000e220008000800 */
[----:B------:R-:W1:Y:S01]  /*0ec0*/  LDCU UR10, c[0x0][0x3a0] ;  /* 0x00007400ff0a77ac */ /* 0x000e620008000800 */
[----:B------:R-:W-:Y:S02]  /*0ed0*/  UIADD3 UR7, UPT, UPT, UR7, 0x1, URZ ;  /* 0x0000000107077890 */ /* 0x000fe4000fffe0ff */
[----:B0-----:R-:W-:-:S04]  /*0ee0*/  UIMAD UR8, UR5, UR8, -UR9 ;  /* 0x00000008050872a4 */ /* 0x001fc8000f8e0a09 */
[----:B-1----:R-:W-:-:S04]  /*0ef0*/  UIADD3 UR8, UPT, UPT, UR8, UR10, URZ ;  /* 0x0000000a08087290 */ /* 0x002fc8000fffe0ff */
[----:B------:R-:W-:-:S09]  /*0f00*/  UISETP.GE.AND UP1, UPT, UR7, UR8, UPT ;  /* 0x000000080700728c */ /* 0x000fd2000bf26270 */
[----:B------:R-:W-:Y:S05]  /*0f10*/  BRA.U !UP1, `(.L_x_189) ;  /* 0xfffffff509447547 */ /* 0x000fea000b83ffff */
[----:B------:R-:W-:Y:S05]  /*0f20*/  BRA.U UP0, `(.L_x_190) ;  /* 0xfffffff500107547 */ /* 0x000fea000b83ffff */
[----:B------:R-:W0:Y:S01]  /*0f30*/  S2R R9, SR_TID.X ;  /* 0x0000000000097919 */ /* 0x000e220000002100 */
[----:B------:R-:W0:Y:S08]  /*0f40*/  LDC R10, c[0x0][0x398] ;  /* 0x0000e600ff0a7b82 */ /* 0x000e300000000800 */
[----:B------:R-:W1:Y:S08]  /*0f50*/  LDC.64 R12, c[0x0][0x3c0] ;  /* 0x0000f000ff0c7b82 */ /* 0x000e700000000a00 */
[----:B------:R-:W2:Y:S01]  /*0f60*/  LDC.64 R2, c[0x0][0x390] ;  /* 0x0000e400ff027b82 */ /* 0x000ea20000000a00 */
[----:B0-----:R-:W-:-:S04]  /*0f70*/  IMAD R9, R10, UR11, R9 ;  /* 0x0000000b0a097c24 */ /* 0x001fc8000f8e0209 */
[----:B-1----:R-:W-:Y:S01]  /*0f80*/  IMAD R10, R9, R12, UR5 ;  /* 0x00000005090a7e24 */ /* 0x002fe2000f8e020c */
[----:B------:R-:W-:-:S03]  /*0f90*/  UIADD3 UR5, UPT, UPT, UR5, 0x1, URZ ;  /* 0x0000000105057890 */ /* 0x000fc6000fffe0ff */
[----:B------:R-:W-:-:S03]  /*0fa0*/  IMAD R9, R10, R13, UR4 ;  /* 0x000000040a097e24 */ /* 0x000fc6000f8e020d */
[----:B------:R-:W-:Y:S01]  /*0fb0*/  ISETP.NE.AND P0, PT, R12, UR5, PT ;  /* 0x000000050c007c0c */ /* 0x000fe2000bf05270 */
[----:B--2---:R-:W-:-:S05]  /*0fc0*/  IMAD.WIDE R2, R9, 0x4, R2 ;  /* 0x0000000409027825 */ /* 0x004fca00078e0202 */
[----:B------:R0:W-:Y:S07]  /*0fd0*/  STG.E desc[UR12][R2.64], R8 ;  /* 0x0000000802007986 */ /* 0x0001ee000c10190c */
[----:B------:R-:W-:Y:S05]  /*0fe0*/  @P0 BRA `(.L_x_191) ;  /* 0xfffffff000d80947 */ /* 0x000fea000383ffff */
[----:B------:R-:W-:-:S06]  /*0ff0*/  UIADD3 UR4, UPT, UPT, UR4, 0x1, URZ ;  /* 0x0000000104047890 */ /* 0x000fcc000fffe0ff */
[----:B------:R-:W-:-:S13]  /*1000*/  ISETP.NE.AND P0, PT, R13, UR4, PT ;  /* 0x000000040d007c0c */ /* 0x000fda000bf05270 */
[----:B------:R-:W-:Y:S05]  /*1010*/  @!P0 EXIT ;  /* 0x000000000000894d */ /* 0x000fea0003800000 */
[----:B------:R-:W-:Y:S01]  /*1020*/  IADD3 R4, PT, PT, R4, 0x1, RZ ;  /* 0x0000000104047810 */ /* 0x000fe20007ffe0ff */
[----:B------:R-:W-:Y:S01]  /*1030*/  VIADD R0, R0, 0x1 ;  /* 0x0000000100007836 */ /* 0x000fe20000000000 */
[----:B------:R-:W-:Y:S06]  /*1040*/  BRA `(.L_x_192) ;  /* 0xfffffff000407947 */ /* 0x000fec000383ffff */
.L_x_183:
[C---:B------:R-:W-:Y:S01]  /*1050*/  LOP3.LUT R12, R0.reuse, 0x3, RZ, 0xc0, !PT ;  /* 0x00000003000c7812 */ /* 0x040fe200078ec0ff */
[----:B------:R-:W-:Y:S01]  /*1060*/  UMOV UR4, URZ ;  /* 0x000000ff00047c82 */ /* 0x000fe20008000000 */
[----:B------:R-:W-:-:S07]  /*1070*/  LOP3.LUT R0, R0, 0x7ffffffc, RZ, 0xc0, !PT ;  /* 0x7ffffffc00007812 */ /* 0x000fce00078ec0ff */
.L_x_197:
[----:B------:R-:W0:Y:S01]  /*1080*/  LDC R4, c[0x0][0x3c0] ;  /* 0x0000f000ff047b82 */ /* 0x000e220000000800 */
[----:B------:R-:W1:Y:S01]  /*1090*/  S2R R5, SR_TID.X ;  /* 0x0000000000057919 */ /* 0x000e620000002100 */
[----:B------:R-:W-:-:S06]  /*10a0*/  HFMA2 R10, -RZ, RZ, 0, 0 ;  /* 0x00000000ff0a7431 */ /* 0x000fcc00000001ff */
[----:B------:R-:W1:Y:S01]  /*10b0*/  LDC R2, c[0x0][0x398] ;  /* 0x0000e600ff027b82 */ /* 0x000e620000000800 */
[----:B0-----:R-:W-:Y:S01]  /*10c0*/  ISETP.GE.U32.AND P0, PT, R4, 0x4, PT ;  /* 0x000000040400780c */ /* 0x001fe20003f06070 */
[----:B-1----:R-:W-:-:S12]  /*10d0*/  IMAD R5, R2, UR11, R5 ;  /* 0x0000000b02057c24 */ /* 0x002fd8000f8e0205 */
[----:B------:R-:W-:Y:S05]  /*10e0*/  @!P0 BRA `(.L_x_193) ;  /* 0x0000000000448947 */ /* 0x000fea0003800000 */
[----:B------:R-:W0:Y:S01]  /*10f0*/  LDC R13, c[0x0][0x3c4] ;  /* 0x0000f100ff0d7b82 */ /* 0x000e220000000800 */
[----:B------:R-:W-:-:S07]  /*1100*/  UMOV UR5, URZ ;  /* 0x000000ff00057c82 */ /* 0x000fce0008000000 */
[----:B------:R-:W1:Y:S02]  /*1110*/  LDC.64 R10, c[0x0][0x390] ;  /* 0x0000e400ff0a7b82 */ /* 0x000e640000000a00 */
.L_x_194:
[----:B--2---:R-:W-:Y:S01]  /*1120*/  IMAD R2, R5, R4, UR5 ;  /* 0x0000000505027e24 */ /* 0x004fe2000f8e0204 */
[----:B------:R-:W-:-:S03]  /*1130*/  UIADD3 UR5, UPT, UPT, UR5, 0x4, URZ ;  /* 0x0000000405057890 */ /* 0x000fc6000fffe0ff */
[----:B0-----:R-:W-:-:S03]  /*1140*/  IMAD R3, R2, R13, UR4 ;  /* 0x0000000402037e24 */ /* 0x001fc6000f8e020d */
[----:B------:R-:W-:Y:S01]  /*1150*/  ISETP.NE.AND P0, PT, R0, UR5, PT ;  /* 0x0000000500007c0c */ /* 0x000fe2000bf05270 */
[----:B-1----:R-:W-:-:S05]  /*1160*/  IMAD.WIDE R2, R3, 0x4, R10 ;  /* 0x0000000403027825 */ /* 0x002fca00078e020a */
[----:B------:R2:W-:Y:S01]  /*1170*/  STG.E desc[UR12][R2.64], RZ ;  /* 0x000000ff02007986 */ /* 0x0005e2000c10190c */
[----:B------:R-:W-:-:S05]  /*1180*/  IMAD.WIDE.U32 R6, R13, 0x4, R2 ;  /* 0x000000040d067825 */ /* 0x000fca00078e0002 */
[----:B------:R2:W-:Y:S01]  /*1190*/  STG.E desc[UR12][R6.64], RZ ;  /* 0x000000ff06007986 */ /* 0x0005e2000c10190c */
[----:B------:R-:W-:-:S05]  /*11a0*/  IMAD.WIDE.U32 R8, R13, 0x4, R6 ;  /* 0x000000040d087825 */ /* 0x000fca00078e0006 */
[----:B------:R2:W-:Y:S01]  /*11b0*/  STG.E desc[UR12][R8.64], RZ ;  /* 0x000000ff08007986 */ /* 0x0005e2000c10190c */
[----:B------:R-:W-:-:S05]  /*11c0*/  IMAD.WIDE.U32 R14, R13, 0x4, R8 ;  /* 0x000000040d0e7825 */ /* 0x000fca00078e0008 */
[----:B------:R2:W-:Y:S01]  /*11d0*/  STG.E desc[UR12][R14.64], RZ ;  /* 0x000000ff0e007986 */ /* 0x0005e2000c10190c */
[----:B------:R-:W-:Y:S05]  /*11e0*/  @P0 BRA `(.L_x_194) ;  /* 0xfffffffc00cc0947 */ /* 0x000fea000383ffff */
[----:B------:R-:W-:-:S07]  /*11f0*/  IMAD.MOV.U32 R10, RZ, RZ, R0 ;  /* 0x000000ffff0a7224 */ /* 0x000fce00078e0000 */
.L_x_193:
[----:B------:R-:W-:-:S13]  /*1200*/  ISETP.NE.AND P0, PT, R12, RZ, PT ;  /* 0x000000ff0c00720c */ /* 0x000fda0003f05270 */
[----:B------:R-:W-:Y:S05]  /*1210*/  @!P0 BRA `(.L_x_195) ;  /* 0x0000000000488947 */ /* 0x000fea0003800000 */
[----:B------:R-:W-:Y:S02]  /*1220*/  LOP3.LUT P1, RZ, R4, 0x1, RZ, 0xc0, !PT ;  /* 0x0000000104ff7812 */ /* 0x000fe4000782c0ff */
[----:B------:R-:W-:-:S11]  /*1230*/  ISETP.NE.AND P0, PT, R12, 0x1, PT ;  /* 0x000000010c00780c */ /* 0x000fd60003f05270 */
[----:B------:R-:W0:Y:S08]  /*1240*/  @P1 LDC R13, c[0x0][0x3c4] ;  /* 0x0000f100ff0d1b82 */ /* 0x000e300000000800 */
[----:B--2---:R-:W1:Y:S01]  /*1250*/  @P1 LDC.64 R2, c[0x0][0x390] ;  /* 0x0000e400ff021b82 */ /* 0x004e620000000a00 */
[----:B------:R-:W-:Y:S05]  /*1260*/  @!P0 BRA `(.L_x_196) ;  /* 0x0000000000248947 */ /* 0x000fea0003800000 */
[----:B------:R-:W2:Y:S01]  /*1270*/  LDC R11, c[0x0][0x3c4] ;  /* 0x0000f100ff0b7b82 */ /* 0x000ea20000000800 */
[----:B------:R-:W-:Y:S01]  /*1280*/  IMAD R8, R5, R4, R10 ;  /* 0x0000000405087224 */ /* 0x000fe200078e020a */
[----:B------:R-:W-:-:S06]  /*1290*/  IADD3 R10, PT, PT, R10, 0x2, RZ ;  /* 0x000000020a0a7810 */ /* 0x000fcc0007ffe0ff */
[----:B------:R-:W3:Y:S01]  /*12a0*/  LDC.64 R6, c[0x0][0x390] ;  /* 0x0000e400ff067b82 */ /* 0x000ee20000000a00 */
[----:B--2---:R-:W-:-:S04]  /*12b0*/  IMAD R9, R8, R11, UR4 ;  /* 0x0000000408097e24 */ /* 0x004fc8000f8e020b */
[----:B---3--:R-:W-:-:S05]  /*12c0*/  IMAD.WIDE R6, R9, 0x4, R6 ;  /* 0x0000000409067825 */ /* 0x008fca00078e0206 */
[----:B------:R2:W-:Y:S01]  /*12d0*/  STG.E desc[UR12][R6.64], RZ ;  /* 0x000000ff06007986 */ /* 0x0005e2000c10190c */
[----:B------:R-:W-:-:S05]  /*12e0*/  IMAD.WIDE.U32 R8, R11, 0x4, R6 ;  /* 0x000000040b087825 */ /* 0x000fca00078e0006 */
[----:B------:R2:W-:Y:S02]  /*12f0*/  STG.E desc[UR12][R8.64], RZ ;  /* 0x000000ff08007986 */ /* 0x0005e4000c10190c */
.L_x_196:
[----:B------:R-:W-:-:S04]  /*1300*/  @P1 IMAD R4, R5, R4, R10 ;  /* 0x0000000405041224 */ /* 0x000fc800078e020a */
[----:B0-----:R-:W-:-:S04]  /*1310*/  @P1 IMAD R5, R4, R13, UR4 ;  /* 0x0000000404051e24 */ /* 0x001fc8000f8e020d */
[----:B-1----:R-:W-:-:S05]  /*1320*/  @P1 IMAD.WIDE R2, R5, 0x4, R2 ;  /* 0x0000000405021825 */ /* 0x002fca00078e0202 */
[----:B------:R0:W-:Y:S02]  /*1330*/  @P1 STG.E desc[UR12][R2.64], RZ ;  /* 0x000000ff02001986 */ /* 0x0001e4000c10190c */
.L_x_195:
[----:B0-2---:R-:W0:Y:S01]  /*1340*/  LDC R2, c[0x0][0x3c4] ;  /* 0x0000f100ff027b82 */ /* 0x005e220000000800 */
[----:B------:R-:W-:-:S06]  /*1350*/  UIADD3 UR4, UPT, UPT, UR4, 0x1, URZ ;  /* 0x0000000104047890 */ /* 0x000fcc000fffe0ff */
[----:B0-----:R-:W-:-:S13]  /*1360*/  ISETP.NE.AND P0, PT, R2, UR4, PT ;  /* 0x0000000402007c0c */ /* 0x001fda000bf05270 */
[----:B------:R-:W-:Y:S05]  /*1370*/  @!P0 EXIT ;  /* 0x000000000000894d */ /* 0x000fea0003800000 */
[----:B------:R-:W-:Y:S05]  /*1380*/  BRA `(.L_x_197) ;  /* 0xfffffffc003c7947 */ /* 0x000fea000383ffff */
.L_x_182:
[C---:B------:R-:W-:Y:S01]  /*1390*/  LOP3.LUT R12, R0.reuse, 0x3, RZ, 0xc0, !PT ;  /* 0x00000003000c7812 */ /* 0x040fe200078ec0ff */
[----:B------:R-:W-:Y:S01]  /*13a0*/  UMOV UR4, URZ ;  /* 0x000000ff00047c82 */ /* 0x000fe20008000000 */
[----:B------:R-:W-:-:S07]  /*13b0*/  LOP3.LUT R0, R0, 0x7ffffffc, RZ, 0xc0, !PT ;  /* 0x7ffffffc00007812 */ /* 0x000fce00078ec0ff */
.L_x_202:
[----:B------:R-:W0:Y:S01]  /*13c0*/  LDC R4, c[0x0][0x3c0] ;  /* 0x0000f000ff047b82 */ /* 0x000e220000000800 */
[----:B------:R-:W1:Y:S01]  /*13d0*/  S2R R5, SR_TID.X ;  /* 0x0000000000057919 */ /* 0x000e620000002100 */
[----:B------:R-:W-:-:S06]  /*13e0*/  IMAD.MOV.U32 R10, RZ, RZ, RZ ;  /* 0x000000ffff0a7224 */ /* 0x000fcc00078e00ff */
[----:B------:R-:W1:Y:S01]  /*13f0*/  LDC R2, c[0x0][0x398] ;  /* 0x0000e600ff027b82 */ /* 0x000e620000000800 */
[----:B0-----:R-:W-:Y:S01]  /*1400*/  ISETP.GE.U32.AND P0, PT, R4, 0x4, PT ;  /* 0x000000040400780c */ /* 0x001fe20003f06070 */
[----:B-1----:R-:W-:-:S12]  /*1410*/  IMAD R5, R2, UR11, R5 ;  /* 0x0000000b02057c24 */ /* 0x002fd8000f8e0205 */
[----:B------:R-:W-:Y:S05]  /*1420*/  @!P0 BRA `(.L_x_198) ;  /* 0x0000000000448947 */ /* 0x000fea0003800000 */
[----:B------:R-:W0:Y:S01]  /*1430*/  LDC R13, c[0x0][0x3c4] ;  /* 0x0000f100ff0d7b82 */ /* 0x000e220000000800 */
[----:B------:R-:W-:-:S07]  /*1440*/  UMOV UR5, URZ ;  /* 0x000000ff00057c82 */ /* 0x000fce0008000000 */
[----:B------:R-:W1:Y:S02]  /*1450*/  LDC.64 R10, c[0x0][0x390] ;  /* 0x0000e400ff0a7b82 */ /* 0x000e640000000a00 */
.L_x_199:
        /* <DEDUP_REMOVED lines=13> */
[----:B------:R-:W-:-:S07]  /*1530*/  MOV R10, R0 ;  /* 0x00000000000a7202 */ /* 0x000fce0000000f00 */
.L_x_198:
        /* <DEDUP_REMOVED lines=8> */
[----:B------:R-:W-:Y:S02]  /*15c0*/  IMAD R8, R5, R4, R10 ;  /* 0x0000000405087224 */ /* 0x000fe400078e020a */
[----:B------:R-:W-:-:S05]  /*15d0*/  VIADD R10, R10, 0x2 ;  /* 0x000000020a0a7836 */ /* 0x000fca0000000000 */
[----:B------:R-:W3:Y:S01]  /*15e0*/  LDC.64 R6, c[0x0][0x390] ;  /* 0x0000e400ff067b82 */ /* 0x000ee20000000a00 */
[----:B--2---:R-:W-:-:S04]  /*15f0*/  IMAD R9, R8, R11, UR4 ;  /* 0x0000000408097e24 */ /* 0x004fc8000f8e020b */
[----:B---3--:R-:W-:-:S05]  /*1600*/  IMAD.WIDE R6, R9, 0x4, R6 ;  /* 0x0000000409067825 */ /* 0x008fca00078e0206 */
[----:B------:R2:W-:Y:S01]  /*1610*/  STG.E desc[UR12][R6.64], RZ ;  /* 0x000000ff06007986 */ /* 0x0005e2000c10190c */
[----:B------:R-:W-:-:S05]  /*1620*/  IMAD.WIDE.U32 R8, R11, 0x4, R6 ;  /* 0x000000040b087825 */ /* 0x000fca00078e0006 */
[----:B------:R2:W-:Y:S02]  /*1630*/  STG.E desc[UR12][R8.64], RZ ;  /* 0x000000ff08007986 */ /* 0x0005e4000c10190c */
.L_x_201:
[----:B------:R-:W-:-:S04]  /*1640*/  @P1 IMAD R4, R5, R4, R10 ;  /* 0x0000000405041224 */ /* 0x000fc800078e020a */
[----:B0-----:R-:W-:-:S04]  /*1650*/  @P1 IMAD R5, R4, R13, UR4 ;  /* 0x0000000404051e24 */ /* 0x001fc8000f8e020d */
[----:B-1----:R-:W-:-:S05]  /*1660*/  @P1 IMAD.WIDE R2, R5, 0x4, R2 ;  /* 0x0000000405021825 */ /* 0x002fca00078e0202 */
[----:B------:R0:W-:Y:S02]  /*1670*/  @P1 STG.E desc[UR12][R2.64], RZ ;  /* 0x000000ff02001986 */ /* 0x0001e4000c10190c */
.L_x_200:
[----:B0-2---:R-:W0:Y:S01]  /*1680*/  LDC R2, c[0x0][0x3c4] ;  /* 0x0000f100ff027b82 */ /* 0x005e220000000800 */
[----:B------:R-:W-:-:S06]  /*1690*/  UIADD3 UR4, UPT, UPT, UR4, 0x1, URZ ;  /* 0x0000000104047890 */ /* 0x000fcc000fffe0ff */
[----:B0-----:R-:W-:-:S13]  /*16a0*/  ISETP.NE.AND P0, PT, R2, UR4, PT ;  /* 0x0000000402007c0c */ /* 0x001fda000bf05270 */
[----:B------:R-:W-:Y:S05]  /*16b0*/  @!P0 EXIT ;  /* 0x000000000000894d */ /* 0x000fea0003800000 */
[----:B------:R-:W-:Y:S05]  /*16c0*/  BRA `(.L_x_202) ;  /* 0xfffffffc003c7947 */ /* 0x000fea000383ffff */
.L_x_181:
[C---:B------:R-:W-:Y:S01]  /*16d0*/  LOP3.LUT R22, R0.reuse, 0x7, RZ, 0xc0, !PT ;  /* 0x0000000700167812 */ /* 0x040fe200078ec0ff */
[----:B------:R-:W-:Y:S01]  /*16e0*/  UMOV UR4, URZ ;  /* 0x000000ff00047c82 */ /* 0x000fe20008000000 */
[----:B------:R-:W-:Y:S02]  /*16f0*/  LOP3.LUT R23, R0, 0x3, RZ, 0xc0, !PT ;  /* 0x0000000300177812 */ /* 0x000fe400078ec0ff */
[----:B------:R-:W-:Y:S02]  /*1700*/  IADD3 R2, PT, PT, R22, -0x1, RZ ;  /* 0xffffffff16027810 */ /* 0x000fe40007ffe0ff */
[----:B------:R-:W-:Y:S02]  /*1710*/  LOP3.LUT R0, R0, 0x7ffffff8, RZ, 0xc0, !PT ;  /* 0x7ffffff800007812 */ /* 0x000fe400078ec0ff */
[----:B------:R-:W-:-:S13]  /*1720*/  ISETP.GE.U32.AND P1, PT, R2, 0x3, PT ;  /* 0x000000030200780c */ /* 0x000fda0003f26070 */
.L_x_208:
[----:B0-----:R-:W0:Y:S01]  /*1730*/  LDC R2, c[0x0][0x3c0] ;  /* 0x0000f000ff027b82 */ /* 0x001e220000000800 */
[----:B-1----:R-:W1:Y:S01]  /*1740*/  S2R R3, SR_TID.X ;  /* 0x0000000000037919 */ /* 0x002e620000002100 */
[----:B------:R-:W-:-:S06]  /*1750*/  IMAD.MOV.U32 R6, RZ, RZ, RZ ;  /* 0x000000ffff067224 */ /* 0x000fcc00078e00ff */
[----:B------:R-:W1:Y:S01]  /*1760*/  LDC R4, c[0x0][0x398] ;  /* 0x0000e600ff047b82 */ /* 0x000e620000000800 */
[----:B0-----:R-:W-:Y:S01]  /*1770*/  ISETP.GE.U32.AND P0, PT, R2, 0x8, PT ;  /* 0x000000080200780c */ /* 0x001fe20003f06070 */
[----:B-1----:R-:W-:-:S12]  /*1780*/  IMAD R3, R4, UR11, R3 ;  /* 0x0000000b04037c24 */ /* 0x002fd8000f8e0203 */
[----:B--2---:R-:W-:Y:S05]  /*1790*/  @!P0 BRA `(.L_x_203) ;  /* 0x0000000000648947 */ /* 0x004fea0003800000 */
[----:B------:R-:W0:Y:S01]  /*17a0*/  LDC R25, c[0x0][0x3c4] ;  /* 0x0000f100ff197b82 */ /* 0x000e220000000800 */
[----:B------:R-:W-:-:S07]  /*17b0*/  UMOV UR5, URZ ;  /* 0x000000ff00057c82 */ /* 0x000fce0008000000 */
[----:B------:R-:W1:Y:S02]  /*17c0*/  LDC.64 R4, c[0x0][0x390] ;  /* 0x0000e400ff047b82 */ /* 0x000e640000000a00 */
.L_x_204:
        /* <DEDUP_REMOVED lines=21> */
[----:B--2---:R-:W-:-:S07]  /*1920*/  MOV R6, R0 ;  /* 0x0000000000067202 */ /* 0x004fce0000000f00 */
.L_x_203:
[----:B------:R-:W-:-:S13]  /*1930*/  ISETP.NE.AND P0, PT, R22, RZ, PT ;  /* 0x000000ff1600720c */ /* 0x000fda0003f05270 */
[----:B------:R-:W-:Y:S05]  /*1940*/  @!P0 BRA `(.L_x_205) ;  /* 0x0000000000888947 */ /* 0x000fea0003800000 */
[----:B------:R-:W-:Y:S01]  /*1950*/  ISETP.NE.AND P0, PT, R23, RZ, PT ;  /* 0x000000ff1700720c */ /* 0x000fe20003f05270 */
[----:B------:R-:W-:-:S12]  /*1960*/  @!P1 BRA `(.L_x_206) ;  /* 0x0000000000349947 */ /* 0x000fd80003800000 */
[----:B------:R-:W0:Y:S01]  /*1970*/  LDC R13, c[0x0][0x3c4] ;  /* 0x0000f100ff0d7b82 */ /* 0x000e220000000800 */
[----:B------:R-:W-:Y:S02]  /*1980*/  IMAD R7, R3, R2, R6 ;  /* 0x0000000203077224 */ /* 0x000fe400078e0206 */
[----:B------:R-:W-:-:S05]  /*1990*/  VIADD R6, R6, 0x4 ;  /* 0x0000000406067836 */ /* 0x000fca0000000000 */
[----:B------:R-:W1:Y:S01]  /*19a0*/  LDC.64 R4, c[0x0][0x390] ;  /* 0x0000e400ff047b82 */ /* 0x000e620000000a00 */
[----:B0-----:R-:W-:-:S04]  /*19b0*/  IMAD R7, R7, R13, UR4 ;  /* 0x0000000407077e24 */ /* 0x001fc8000f8e020d */
[----:B-1----:R-:W-:-:S05]  /*19c0*/  IMAD.WIDE R4, R7, 0x4, R4 ;  /* 0x0000000407047825 */ /* 0x002fca00078e0204 */
[----:B------:R0:W-:Y:S01]  /*19d0*/  STG.E desc[UR12][R4.64], RZ ;  /* 0x000000ff04007986 */ /* 0x0001e2000c10190c */
[----:B------:R-:W-:-:S05]  /*19e0*/  IMAD.WIDE.U32 R8, R13, 0x4, R4 ;  /* 0x000000040d087825 */ /* 0x000fca00078e0004 */
[----:B------:R0:W-:Y:S01]  /*19f0*/  STG.E desc[UR12][R8.64], RZ ;  /* 0x000000ff08007986 */ /* 0x0001e2000c10190c */
[----:B------:R-:W-:-:S05]  /*1a00*/  IMAD.WIDE.U32 R10, R13, 0x4, R8 ;  /* 0x000000040d0a7825 */ /* 0x000fca00078e0008 */
[----:B------:R0:W-:Y:S01]  /*1a10*/  STG.E desc[UR12][R10.64], RZ ;  /* 0x000000ff0a007986 */ /* 0x0001e2000c10190c */
[----:B------:R-:W-:-:S05]  /*1a20*/  IMAD.WIDE.U32 R12, R13, 0x4, R10 ;  /* 0x000000040d0c7825 */ /* 0x000fca00078e000a */
[----:B------:R0:W-:Y:S02]  /*1a30*/  STG.E desc[UR12][R12.64], RZ ;  /* 0x000000ff0c007986 */ /* 0x0001e4000c10190c */
.L_x_206:
[----:B------:R-:W-:Y:S05]  /*1a40*/  @!P0 BRA `(.L_x_205) ;  /* 0x0000000000488947 */ /* 0x000fea0003800000 */
[----:B------:R-:W-:Y:S02]  /*1a50*/  LOP3.LUT P2, RZ, R2, 0x1, RZ, 0xc0, !PT ;  /* 0x0000000102ff7812 */ /* 0x000fe4000784c0ff */
[----:B------:R-:W-:-:S11]  /*1a60*/  ISETP.NE.AND P0, PT, R23, 0x1, PT ;  /* 0x000000011700780c */ /* 0x000fd60003f05270 */
[----:B0-----:R-:W0:Y:S08]  /*1a70*/  @P2 LDC R13, c[0x0][0x3c4] ;  /* 0x0000f100ff0d2b82 */ /* 0x001e300000000800 */
[----:B------:R-:W1:Y:S01]  /*1a80*/  @P2 LDC.64 R4, c[0x0][0x390] ;  /* 0x0000e400ff042b82 */ /* 0x000e620000000a00 */
        /* <DEDUP_REMOVED lines=10> */
.L_x_207:
[----:B------:R-:W-:-:S04]  /*1b30*/  @P2 IMAD R2, R3, R2, R6 ;  /* 0x0000000203022224 */ /* 0x000fc800078e0206 */
[----:B0-----:R-:W-:-:S04]  /*1b40*/  @P2 IMAD R3, R2, R13, UR4 ;  /* 0x0000000402032e24 */ /* 0x001fc8000f8e020d */
[----:B-1----:R-:W-:-:S05]  /*1b50*/  @P2 IMAD.WIDE R4, R3, 0x4, R4 ;  /* 0x0000000403042825 */ /* 0x002fca00078e0204 */
[----:B------:R1:W-:Y:S02]  /*1b60*/  @P2 STG.E desc[UR12][R4.64], RZ ;  /* 0x000000ff04002986 */ /* 0x0003e4000c10190c */
.L_x_205:
[----:B------:R-:W3:Y:S01]  /*1b70*/  LDCU UR5, c[0x0][0x3c4] ;  /* 0x00007880ff0577ac */ /* 0x000ee20008000800 */
[----:B------:R-:W-:-:S04]  /*1b80*/  UIADD3 UR4, UPT, UPT, UR4, 0x1, URZ ;  /* 0x0000000104047890 */ /* 0x000fc8000fffe0ff */
[----:B---3--:R-:W-:-:S09]  /*1b90*/  UISETP.NE.AND UP0, UPT, UR4, UR5, UPT ;  /* 0x000000050400728c */ /* 0x008fd2000bf05270 */
[----:B------:R-:W-:Y:S05]  /*1ba0*/  BRA.U UP0, `(.L_x_208) ;  /* 0xfffffff900e07547 */ /* 0x000fea000b83ffff */
[----:B------:R-:W-:Y:S05]  /*1bb0*/  EXIT ;  /* 0x000000000000794d */ /* 0x000fea0003800000 */
.L_x_209:
        /* <DEDUP_REMOVED lines=12> */
.L_x_277:


//--------------------- .text._Z16unpooling_kernelPfS_S_iiiii --------------------------
	.section	.text._Z16unpooling_kernelPfS_S_iiiii,"ax",@progbits
	.align	128
        .global         _Z16unpooling_kernelPfS_S_iiiii
        .type           _Z16unpooling_kernelPfS_S_iiiii,@function
        .size           _Z16unpooling_kernelPfS_S_iiiii,(.L_x_262 - _Z16unpooling_kernelPfS_S_iiiii)
        .other          _Z16unpooling_kernelPfS_S_iiiii,@"STO_CUDA_ENTRY STV_DEFAULT"
_Z16unpooling_kernelPfS_S_iiiii:
.text._Z16unpooling_kernelPfS_S_iiiii:
[----:B------:R-:W-:Y:S08]  /*0000*/  LDC R1, c[0x0][0x37c] ;  /* 0x0000df00ff017b82 */ /* 0x000ff00000000800 */
[----:B------:R-:W0:Y:S02]  /*0010*/  LDC R3, c[0x0][0x3a4] ;  /* 0x0000e900ff037b82 */ /* 0x000e240000000800 */
[----:B0-----:R-:W-:-:S13]  /*0020*/  ISETP.GE.AND P0, PT, R3, 0x1, PT ;  /* 0x000000010300780c */ /* 0x001fda0003f06270 */
[----:B------:R-:W-:Y:S05]  /*0030*/  @!P0 EXIT ;  /* 0x000000000000894d */ /* 0x000fea0003800000 */
[----:B------:R-:W0:Y:S01]  /*0040*/  LDC.64 R6, c[0x0][0x398] ;  /* 0x0000e600ff067b82 */ /* 0x000e220000000a00 */
[----:B------:R-:W0:Y:S01]  /*0050*/  LDCU UR5, c[0x0][0x3a8] ;  /* 0x00007500ff0577ac */ /* 0x000e220008000800 */
[----:B------:R-:W1:Y:S06]  /*0060*/  S2R R2, SR_TID.X ;  /* 0x0000000000027919 */ /* 0x000e6c0000002100 */
[----:B------:R-:W2:Y:S08]  /*0070*/  LDC R5, c[0x0][0x3a0] ;  /* 0x0000e800ff057b82 */ /* 0x000eb00000000800 */
[----:B------:R-:W3:Y:S01]  /*0080*/  S2UR UR4, SR_CTAID.X ;  /* 0x00000000000479c3 */ /* 0x000ee20000002500 */
[----:B0-----:R-:W-:-:S04]  /*0090*/  VIMNMX3 R0, R6, UR5, R7, PT ;  /* 0x0000000506007c0f */ /* 0x001fc8000b800107 */
[----:B------:R-:W-:-:S13]  /*00a0*/  ISETP.GE.AND P0, PT, R0, 0x1, PT ;  /* 0x000000010000780c */ /* 0x000fda0003f06270 */
[----:B-123--:R-:W-:Y:S05]  /*00b0*/  @!P0 EXIT ;  /* 0x000000000000894d */ /* 0x00efea0003800000 */
[----:B------:R-:W-:Y:S01]  /*00c0*/  IMAD R2, R5, UR4, R2 ;  /* 0x0000000405027c24 */ /* 0x000fe2000f8e0202 */
[----:B------:R-:W0:Y:S03]  /*00d0*/  LDCU.64 UR10, c[0x0][0x358] ;  /* 0x00006b00ff0a77ac */ /* 0x000e260008000a00 */
[----:B------:R-:W-:Y:S01]  /*00e0*/  IMAD R2, R2, R3, RZ ;  /* 0x0000000302027224 */ /* 0x000fe200078e02ff */
[----:B------:R-:W-:Y:S01]  /*00f0*/  UMOV UR4, URZ ;  /* 0x000000ff00047c82 */ /* 0x000fe20008000000 */
[----:B------:R-:W-:-:S07]  /*0100*/  IMAD R3, R7, UR5, RZ ;  /* 0x0000000507037c24 */ /* 0x000fce000f8e02ff */
.L_x_227:
[----:B-1----:R-:W1:Y:S01]  /*0110*/  LDCU UR9, c[0x0][0x398] ;  /* 0x00007300ff0977ac */ /* 0x002e620008000800 */
[----:B------:R-:W-:Y:S01]  /*0120*/  PRMT R5, RZ, 0x7610, R5 ;  /* 0x00007610ff057816 */ /* 0x000fe20000000005 */
[----:B------:R-:W-:Y:S01]  /*0130*/  VIADD R4, R2, UR4 ;  /* 0x0000000402047c36 */ /* 0x000fe20008000000 */
[----:B--2---:R-:W2:Y:S01]  /*0140*/  LDCU UR5, c[0x0][0x3a4] ;  /* 0x00007480ff0577ac */ /* 0x004ea20008000800 */
[----:B------:R-:W-:Y:S02]  /*0150*/  UIADD3 UR6, UPT, UPT, UR4, 0x1, URZ ;  /* 0x0000000104067890 */ /* 0x000fe4000fffe0ff */
[----:B-1----:R-:W-:-:S05]  /*0160*/  UIMAD UR8, UR4, UR9, URZ ;  /* 0x00000009040872a4 */ /* 0x002fca000f8e02ff */
[----:B------:R-:W-:Y:S01]  /*0170*/  UMOV UR4, UR6 ;  /* 0x0000000600047c82 */ /* 0x000fe20008000000 */
[----:B--2---:R-:W-:Y:S02]  /*0180*/  UISETP.NE.AND UP1, UPT, UR6, UR5, UPT ;  /* 0x000000050600728c */ /* 0x004fe4000bf25270 */
[----:B------:R-:W-:Y:S01]  /*0190*/  UIADD3 UR9, UPT, UPT, UR8, UR9, URZ ;  /* 0x0000000908097290 */ /* 0x000fe2000fffe0ff */
[----:B0--345:R-:W-:-:S11]  /*01a0*/  UMOV UR5, URZ ;  /* 0x000000ff00057c82 */ /* 0x039fd60008000000 */
.L_x_226:
[----:B-1----:R-:W1:Y:S08]  /*01b0*/  LDC R9, c[0x0][0x3a8] ;  /* 0x0000ea00ff097b82 */ /* 0x002e700000000800 */
[----:B--2-4-:R-:W2:Y:S01]  /*01c0*/  LDC.64 R10, c[0x0][0x380] ;  /* 0x0000e000ff0a7b82 */ /* 0x014ea20000000a00 */
[----:B---3--:R-:W3:Y:S01]  /*01d0*/  MUFU.RCP64H R13, 1000 ;  /* 0x408f4000000d7908 */ /* 0x008ee20000001800 */
[----:B------:R-:W-:Y:S01]  /*01e0*/  IMAD.MOV.U32 R18, RZ, RZ, 0x0 ;  /* 0x00000000ff127424 */ /* 0x000fe200078e00ff */
[----:B------:R-:W4:Y:S05]  /*01f0*/  LDCU.U16 UR6, c[0x0][0x39c] ;  /* 0x00007380ff0677ac */ /* 0x000f2a0008000400 */
[----:B------:R-:W3:Y:S01]  /*0200*/  LDC.64 R14, c[0x0][0x388] ;  /* 0x0000e200ff0e7b82 */ /* 0x000ee20000000a00 */
[----:B-1---5:R-:W-:-:S04]  /*0210*/  IMAD R7, R4, R9, UR5 ;  /* 0x0000000504077e24 */ /* 0x022fc8000f8e0209 */
[----:B--2---:R-:W-:-:S05]  /*0220*/  IMAD.WIDE R10, R7, 0x4, R10 ;  /* 0x00000004070a7825 */ /* 0x004fca00078e020a */
[----:B0-----:R-:W2:Y:S01]  /*0230*/  LDG.E R6, desc[UR10][R10.64] ;  /* 0x0000000a0a067981 */ /* 0x001ea2000c1e1900 */
[----:B------:R-:W-:Y:S02]  /*0240*/  IMAD.MOV.U32 R19, RZ, RZ, 0x408f4000 ;  /* 0x408f4000ff137424 */ /* 0x000fe400078e00ff */
[----:B------:R-:W-:Y:S02]  /*0250*/  IMAD.MOV.U32 R12, RZ, RZ, 0x1 ;  /* 0x00000001ff0c7424 */ /* 0x000fe400078e00ff */
[----:B---3--:R-:W-:-:S04]  /*0260*/  IMAD.WIDE R14, R7, 0x4, R14 ;  /* 0x00000004070e7825 */ /* 0x008fc800078e020e */
[----:B------:R-:W-:Y:S01]  /*0270*/  DFMA R16, R12, -R18, 1 ;  /* 0x3ff000000c10742b */ /* 0x000fe20000000812 */
[----:B------:R0:W5:Y:S01]  /*0280*/  LDG.E R7, desc[UR10][R14.64] ;  /* 0x0000000a0e077981 */ /* 0x000162000c1e1900 */
[----:B----4-:R-:W-:Y:S01]  /*0290*/  UPRMT UR7, UR6, 0x9910, URZ ;  /* 0x0000991006077896 */ /* 0x010fe200080000ff */
[----:B------:R-:W-:Y:S01]  /*02a0*/  PRMT R0, R5, 0x9910, RZ ;  /* 0x0000991005007816 */ /* 0x000fe200000000ff */
[----:B------:R-:W-:Y:S01]  /*02b0*/  UIADD3 UR6, UPT, UPT, UR5, 0x1, URZ ;  /* 0x0000000105067890 */ /* 0x000fe2000fffe0ff */
[----:B------:R-:W-:Y:S03]  /*02c0*/  BSSY.RECONVERGENT B0, `(.L_x_210) ;  /* 0x000001b000007945 */ /* 0x000fe60003800200 */
[----:B------:R-:W-:Y:S01]  /*02d0*/  DFMA R16, R16, R16, R16 ;  /* 0x000000101010722b */ /* 0x000fe20000000010 */
[----:B------:R-:W-:Y:S01]  /*02e0*/  IMAD R0, R0, UR7, RZ ;  /* 0x0000000700007c24 */ /* 0x000fe2000f8e02ff */
[----:B------:R-:W-:-:S03]  /*02f0*/  ISETP.NE.AND P1, PT, R9, UR6, PT ;  /* 0x0000000609007c0c */ /* 0x000fc6000bf25270 */
[----:B------:R-:W-:-:S03]  /*0300*/  IMAD.MOV R0, RZ, RZ, -R0 ;  /* 0x000000ffff007224 */ /* 0x000fc600078e0a00 */
[----:B------:R-:W-:Y:S02]  /*0310*/  DFMA R16, R12, R16, R12 ;  /* 0x000000100c10722b */ /* 0x000fe4000000000c */
[----:B------:R-:W-:-:S06]  /*0320*/  PRMT R22, R0, 0x7710, RZ ;  /* 0x0000771000167816 */ /* 0x000fcc00000000ff */
[----:B------:R-:W-:-:S08]  /*0330*/  DFMA R18, R16, -R18, 1 ;  /* 0x3ff000001012742b */ /* 0x000fd00000000812 */
[----:B------:R-:W-:Y:S01]  /*0340*/  DFMA R18, R16, R18, R16 ;  /* 0x000000121012722b */ /* 0x000fe20000000010 */
[----:B------:R-:W1:Y:S02]  /*0350*/  LDC R16, c[0x0][0x39c] ;  /* 0x0000e700ff107b82 */ /* 0x000e640000000800 */
[----:B-1----:R-:W-:Y:S01]  /*0360*/  IMAD R8, R16, UR5, RZ ;  /* 0x0000000510087c24 */ /* 0x002fe2000f8e02ff */
[----:B------:R-:W-:-:S03]  /*0370*/  UMOV UR5, UR6 ;  /* 0x0000000600057c82 */ /* 0x000fc60008000000 */
[----:B------:R-:W-:-:S05]  /*0380*/  VIADD R9, R8, 0x1 ;  /* 0x0000000108097836 */ /* 0x000fca0000000000 */
[----:B------:R-:W-:-:S05]  /*0390*/  VIADDMNMX R9, R8, R16, R9, !PT ;  /* 0x0000001008097246 */ /* 0x000fca0007800109 */
[----:B------:R-:W-:Y:S01]  /*03a0*/  IMAD.IADD R22, R9, 0x1, R22 ;  /* 0x0000000109167824 */ /* 0x000fe200078e0216 */
[----:B--2---:R-:W1:Y:S02]  /*03b0*/  F2F.F64.F32 R12, R6 ;  /* 0x00000006000c7310 */ /* 0x004e640000201800 */
[----:B-1----:R-:W-:Y:S01]  /*03c0*/  DMUL R10, R12, R18 ;  /* 0x000000120c0a7228 */ /* 0x002fe20000000000 */
[----:B------:R-:W-:-:S07]  /*03d0*/  FSETP.GEU.AND P2, PT, |R13|, 6.5827683646048100446e-37, PT ;  /* 0x036000000d00780b */ /* 0x000fce0003f4e200 */
[----:B0-----:R-:W-:-:S08]  /*03e0*/  DFMA R14, R10, -1000, R12 ;  /* 0xc08f40000a0e782b */ /* 0x001fd0000000000c */
[----:B------:R-:W-:-:S10]  /*03f0*/  DFMA R10, R18, R14, R10 ;  /* 0x0000000e120a722b */ /* 0x000fd4000000000a */
[----:B------:R-:W-:-:S05]  /*0400*/  FFMA R14, RZ, 4.4765625, R11 ;  /* 0x408f4000ff0e7823 */ /* 0x000fca000000000b */
[----:B------:R-:W-:-:S13]  /*0410*/  FSETP.GT.AND P0, PT, |R14|, 1.469367938527859385e-39, PT ;  /* 0x001000000e00780b */ /* 0x000fda0003f04200 */
[----:B------:R-:W-:Y:S05]  /*0420*/  @P0 BRA P2, `(.L_x_211) ;  /* 0x0000000000100947 */ /* 0x000fea0001000000 */
[----:B------:R-:W-:-:S07]  /*0430*/  MOV R0, 0x450 ;  /* 0x0000045000007802 */ /* 0x000fce0000000f00 */
[----:B-----5:R-:W-:Y:S05]  /*0440*/  CALL.REL.NOINC `($__internal_3_$__cuda_sm20_div_rn_f64_full) ;  /* 0x0000000800687944 */ /* 0x020fea0003c00000 */
[----:B------:R-:W-:Y:S02]  /*0450*/  IMAD.MOV.U32 R10, RZ, RZ, R16 ;  /* 0x000000ffff0a7224 */ /* 0x000fe400078e0010 */
[----:B------:R-:W-:-:S07]  /*0460*/  IMAD.MOV.U32 R11, RZ, RZ, R17 ;  /* 0x000000ffff0b7224 */ /* 0x000fce00078e0011 */
.L_x_211:
[----:B------:R-:W-:Y:S05]  /*0470*/  BSYNC.RECONVERGENT B0 ;  /* 0x0000000000007941 */ /* 0x000fea0003800200 */
.L_x_210:
[C---:B------:R-:W-:Y:S01]  /*0480*/  FSETP.GEU.AND P0, PT, |R6|.reuse, 1000, PT ;  /* 0x447a00000600780b */ /* 0x040fe20003f0e200 */
[----:B------:R0:W1:Y:S01]  /*0490*/  F2I.F64.FLOOR R0, R10 ;  /* 0x0000000a00007311 */ /* 0x0000620000305100 */
[----:B------:R-:W-:Y:S01]  /*04a0*/  BSSY.RECONVERGENT B0, `(.L_x_212) ;  /* 0x0000036000007945 */ /* 0x000fe20003800200 */
[----:B------:R-:W-:-:S10]  /*04b0*/  FADD R13, |R6|, -RZ ;  /* 0x800000ff060d7221 */ /* 0x000fd40000000200 */
[----:B0-----:R-:W-:Y:S05]  /*04c0*/  @!P0 BRA `(.L_x_213) ;  /* 0x0000000000cc8947 */ /* 0x001fea0003800000 */
[----:B------:R-:W-:-:S13]  /*04d0*/  FSETP.GTU.AND P0, PT, R13, 8.38860800000000000000e+09, PT ;  /* 0x4ffa00000d00780b */ /* 0x000fda0003f0c000 */
[----:B------:R-:W-:Y:S05]  /*04e0*/  @P0 BRA `(.L_x_214) ;  /* 0x00000000005c0947 */ /* 0x000fea0003800000 */
[----:B------:R-:W-:Y:S01]  /*04f0*/  FMUL R10, R13, 0.0010000000474974513054 ;  /* 0x3a83126f0d0a7820 */ /* 0x000fe20000400000 */
[----:B------:R-:W-:Y:S05]  /*0500*/  BSSY.RECONVERGENT B1, `(.L_x_215) ;  /* 0x0000013000017945 */ /* 0x000fea0003800200 */
[----:B------:R-:W0:Y:S02]  /*0510*/  FRND.TRUNC R10, R10 ;  /* 0x0000000a000a7307 */ /* 0x000e24000020d000 */
[----:B0-----:R-:W-:-:S05]  /*0520*/  FFMA R12, R10, -1000, R13 ;  /* 0xc47a00000a0c7823 */ /* 0x001fca000000000d */
[----:B------:R-:W-:-:S13]  /*0530*/  ISETP.GE.U32.AND P0, PT, R12, 0x447a0000, PT ;  /* 0x447a00000c00780c */ /* 0x000fda0003f06070 */
[----:B------:R-:W-:Y:S05]  /*0540*/  @!P0 BRA `(.L_x_216) ;  /* 0x0000000000388947 */ /* 0x000fea0003800000 */
[----:B------:R-:W-:-:S13]  /*0550*/  ISETP.GT.U32.AND P0, PT, R12, -0x80000000, PT ;  /* 0x800000000c00780c */ /* 0x000fda0003f04070 */
[----:B------:R-:W-:Y:S05]  /*0560*/  @P0 BRA `(.L_x_217) ;  /* 0x0000000000240947 */ /* 0x000fea0003800000 */
[----:B------:R-:W-:Y:S01]  /*0570*/  FSETP.GE.AND P0, PT, R12, 2000, PT ;  /* 0x44fa00000c00780b */ /* 0x000fe20003f06000 */
[----:B------:R-:W-:-:S12]  /*0580*/  FADD R10, R10, 1 ;  /* 0x3f8000000a0a7421 */ /* 0x000fd80000000000 */
[----:B------:R-:W-:Y:S05]  /*0590*/  @!P0 BRA `(.L_x_216) ;  /* 0x0000000000248947 */ /* 0x000fea0003800000 */
[----:B------:R-:W-:Y:S02]  /*05a0*/  IMAD.MOV.U32 R11, RZ, RZ, 0x447a0000 ;  /* 0x447a0000ff0b7424 */ /* 0x000fe400078e00ff */
[----:B------:R-:W-:Y:S02]  /*05b0*/  FADD R10, R10, 1 ;  /* 0x3f8000000a0a7421 */ /* 0x000fe40000000000 */
[----:B------:R-:W-:-:S05]  /*05c0*/  FFMA R11, R11, -3, R12 ;  /* 0xc04000000b0b7823 */ /* 0x000fca000000000c */
[----:B------:R-:W-:-:S13]  /*05d0*/  FSETP.GE.AND P0, PT, R11, RZ, PT ;  /* 0x000000ff0b00720b */ /* 0x000fda0003f06000 */
[----:B------:R-:W-:Y:S01]  /*05e0*/  @P0 FADD R10, R10, 1 ;  /* 0x3f8000000a0a0421 */ /* 0x000fe20000000000 */
[----:B------:R-:W-:Y:S06]  /*05f0*/  BRA `(.L_x_216) ;  /* 0x00000000000c7947 */ /* 0x000fec0003800000 */
.L_x_217:
[----:B------:R-:W-:Y:S01]  /*0600*/  FSETP.GEU.AND P0, PT, R12, -1000, PT ;  /* 0xc47a00000c00780b */ /* 0x000fe20003f0e000 */
[----:B------:R-:W-:-:S12]  /*0610*/  FADD R10, R10, -1 ;  /* 0xbf8000000a0a7421 */ /* 0x000fd80000000000 */
[----:B------:R-:W-:-:S07]  /*0620*/  @!P0 FADD R10, R10, -1 ;  /* 0xbf8000000a0a8421 */ /* 0x000fce0000000000 */
.L_x_216:
[----:B------:R-:W-:Y:S05]  /*0630*/  BSYNC.RECONVERGENT B1 ;  /* 0x0000000000017941 */ /* 0x000fea0003800200 */
.L_x_215:
[----:B------:R-:W-:Y:S01]  /*0640*/  FFMA R13, R10, -1000, R13 ;  /* 0xc47a00000a0d7823 */ /* 0x000fe2000000000d */
[----:B------:R-:W-:Y:S06]  /*0650*/  BRA `(.L_x_213) ;  /* 0x0000000000687947 */ /* 0x000fec0003800000 */
.L_x_214:
[C---:B------:R-:W-:Y:S01]  /*0660*/  LOP3.LUT R10, R13.reuse, 0xff800000, RZ, 0xc0, !PT ;  /* 0xff8000000d0a7812 */ /* 0x040fe200078ec0ff */
[----:B------:R-:W-:Y:S01]  /*0670*/  IMAD.MOV.U32 R15, RZ, RZ, 0x7fffffff ;  /* 0x7fffffffff0f7424 */ /* 0x000fe200078e00ff */
[C---:B------:R-:W-:Y:S01]  /*0680*/  ISETP.GT.U32.AND P0, PT, R13.reuse, 0x7f7fffff, PT ;  /* 0x7f7fffff0d00780c */ /* 0x040fe20003f04070 */
[----:B------:R-:W-:Y:S01]  /*0690*/  BSSY.RECONVERGENT B1, `(.L_x_218) ;  /* 0x0000014000017945 */ /* 0x000fe20003800200 */
[----:B------:R-:W-:Y:S02]  /*06a0*/  IADD3 R11, PT, PT, R10, -0x44000000, RZ ;  /* 0xbc0000000a0b7810 */ /* 0x000fe40007ffe0ff */
[----:B------:R-:W-:Y:S02]  /*06b0*/  LOP3.LUT R10, R13, 0x7fffff, RZ, 0xc0, !PT ;  /* 0x007fffff0d0a7812 */ /* 0x000fe400078ec0ff */
[----:B------:R-:W-:Y:S02]  /*06c0*/  ISETP.NE.AND P2, PT, R11, RZ, PT ;  /* 0x000000ff0b00720c */ /* 0x000fe40003f45270 */
[----:B------:R-:W-:-:S02]  /*06d0*/  LOP3.LUT R10, R10, 0x3f800000, RZ, 0xfc, !PT ;  /* 0x3f8000000a0a7812 */ /* 0x000fc400078efcff */
[----:B------:R-:W-:-:S09]  /*06e0*/  FSEL R15, R15, 4.29496729600000000000e+09, P0 ;  /* 0x4f8000000f0f7808 */ /* 0x000fd20000000000 */
[----:B------:R-:W-:Y:S05]  /*06f0*/  @!P2 BRA `(.L_x_219) ;  /* 0x000000000034a947 */ /* 0x000fea0003800000 */
.L_x_220:
[----:B------:R-:W-:-:S05]  /*0700*/  VIMNMX.U32 R12, PT, PT, R11, 0xb800000, PT ;  /* 0x0b8000000b0c7848 */ /* 0x000fca0003fe0000 */
[----:B------:R-:W-:Y:S02]  /*0710*/  IMAD.IADD R10, R12, 0x1, R10 ;  /* 0x000000010c0a7824 */ /* 0x000fe400078e020a */
[----:B------:R-:W-:Y:S02]  /*0720*/  IMAD.IADD R11, R11, 0x1, -R12 ;  /* 0x000000010b0b7824 */ /* 0x000fe400078e0a0c */
[----:B------:R-:W-:-:S03]  /*0730*/  FMUL R13, R10, 0.51200002431869506836 ;  /* 0x3f03126f0a0d7820 */ /* 0x000fc60000400000 */
[----:B------:R-:W-:Y:S01]  /*0740*/  ISETP.NE.AND P2, PT, R11, RZ, PT ;  /* 0x000000ff0b00720c */ /* 0x000fe20003f45270 */
[----:B------:R-:W-:-:S04]  /*0750*/  FFMA R14, R13, -1.953125, R10 ;  /* 0xbffa00000d0e7823 */ /* 0x000fc8000000000a */
[----:B------:R-:W-:-:S04]  /*0760*/  FFMA R13, R14, 0.51200002431869506836, R13 ;  /* 0x3f03126f0e0d7823 */ /* 0x000fc8000000000d */
[----:B------:R-:W-:-:S04]  /*0770*/  FFMA R14, R13, -1.953125, R10 ;  /* 0xbffa00000d0e7823 */ /* 0x000fc8000000000a */
[----:B------:R-:W-:-:S04]  /*0780*/  FFMA.RZ R14, R14, 0.51200002431869506836, R13 ;  /* 0x3f03126f0e0e7823 */ /* 0x000fc8000000c00d */
[----:B------:R-:W0:Y:S02]  /*0790*/  FRND.TRUNC R13, R14 ;  /* 0x0000000e000d7307 */ /* 0x000e24000020d000 */
[----:B0-----:R-:W-:-:S05]  /*07a0*/  FFMA R10, R13, -1.953125, R10 ;  /* 0xbffa00000d0a7823 */ /* 0x001fca000000000a */
[----:B------:R-:W-:-:S13]  /*07b0*/  ISETP.NE.AND P0, PT, R10, RZ, PT ;  /* 0x000000ff0a00720c */ /* 0x000fda0003f05270 */
[----:B------:R-:W-:Y:S05]  /*07c0*/  @P0 BRA P2, `(.L_x_220) ;  /* 0xfffffffc00cc0947 */ /* 0x000fea000103ffff */
.L_x_219:
[----:B------:R-:W-:Y:S05]  /*07d0*/  BSYNC.RECONVERGENT B1 ;  /* 0x0000000000017941 */ /* 0x000fea0003800200 */
.L_x_218:
[----:B------:R-:W-:-:S04]  /*07e0*/  FMUL R10, R10, 1.1920928955078125e-07 ;  /* 0x340000000a0a7820 */ /* 0x000fc80000400000 */
[----:B------:R-:W-:-:S07]  /*07f0*/  FMUL R13, R15, R10 ;  /* 0x0000000a0f0d7220 */ /* 0x000fce0000400000 */
.L_x_213:
[----:B------:R-:W-:Y:S05]  /*0800*/  BSYNC.RECONVERGENT B0 ;  /* 0x0000000000007941 */ /* 0x000fea0003800200 */
.L_x_212:
[C---:B------:R-:W-:Y:S01]  /*0810*/  FSETP.NAN.AND P0, PT, |R13|.reuse, |R13|, PT ;  /* 0x4000000d0d00720b */ /* 0x040fe20003f08200 */
[----:B------:R-:W-:Y:S01]  /*0820*/  IMAD.IADD R10, R8, 0x1, -R9 ;  /* 0x00000001080a7824 */ /* 0x000fe200078e0a09 */
[----:B------:R-:W-:Y:S01]  /*0830*/  LOP3.LUT R6, R13, 0x80000000, R6, 0xb8, !PT ;  /* 0x800000000d067812 */ /* 0x000fe200078eb806 */
[----:B------:R-:W-:Y:S01]  /*0840*/  IMAD.IADD R9, R9, 0x1, -R8 ;  /* 0x0000000109097824 */ /* 0x000fe200078e0a08 */
[----:B------:R-:W-:Y:S02]  /*0850*/  UMOV UR7, UR8 ;  /* 0x0000000800077c82 */ /* 0x000fe40008000000 */
[----:B------:R-:W-:Y:S02]  /*0860*/  FSEL R6, R13, R6, P0 ;  /* 0x000000060d067208 */ /* 0x000fe40000000000 */
[----:B------:R-:W-:Y:S02]  /*0870*/  ISETP.GT.U32.AND P2, PT, R10, -0x4, PT ;  /* 0xfffffffc0a00780c */ /* 0x000fe40003f44070 */
[----:B------:R-:W-:-:S02]  /*0880*/  LOP3.LUT R20, R9, 0xfffffffc, RZ, 0xc0, !PT ;  /* 0xfffffffc09147812 */ /* 0x000fc400078ec0ff */
[----:B------:R-:W0:Y:S09]  /*0890*/  F2I.TRUNC.NTZ R6, R6 ;  /* 0x0000000600067305 */ /* 0x000e32000020f100 */
.L_x_225:
[----:B------:R-:W-:Y:S01]  /*08a0*/  LOP3.LUT P0, RZ, R9, 0x3, RZ, 0xc0, !PT ;  /* 0x0000000309ff7812 */ /* 0x000fe2000780c0ff */
[----:B------:R-:W-:Y:S01]  /*08b0*/  IMAD.MOV.U32 R21, RZ, RZ, R8 ;  /* 0x000000ffff157224 */ /* 0x000fe200078e0008 */
[----:B--234-:R-:W-:Y:S11]  /*08c0*/  @P2 BRA `(.L_x_221) ;  /* 0x0000000000a02947 */ /* 0x01cff60003800000 */
[----:B------:R-:W2:Y:S01]  /*08d0*/  LDC.64 R10, c[0x0][0x390] ;  /* 0x0000e400ff0a7b82 */ /* 0x000ea20000000a00 */
[----:B-1----:R-:W-:Y:S01]  /*08e0*/  ISETP.NE.AND P3, PT, R0, UR7, PT ;  /* 0x0000000700007c0c */ /* 0x002fe2000bf65270 */
[----:B------:R-:W-:Y:S01]  /*08f0*/  IMAD.MOV.U32 R21, RZ, RZ, R8 ;  /* 0x000000ffff157224 */ /* 0x000fe200078e0008 */
[----:B------:R-:W1:Y:S01]  /*0900*/  LDCU UR12, c[0x0][0x398] ;  /* 0x00007300ff0c77ac */ /* 0x000e620008000800 */
[----:B------:R-:W-:-:S10]  /*0910*/  UMOV UR6, URZ ;  /* 0x000000ff00067c82 */ /* 0x000fd40008000000 */
.L_x_222:
[CC--:B0-----:R-:W-:Y:S01]  /*0920*/  ISETP.EQ.AND P6, PT, R21.reuse, R6.reuse, !P3 ;  /* 0x000000061500720c */ /* 0x0c1fe20005fc2270 */
[C---:B---3--:R-:W-:Y:S01]  /*0930*/  VIADD R16, R21.reuse, 0x1 ;  /* 0x0000000115107836 */ /* 0x048fe20000000000 */
[C---:B------:R-:W-:Y:S01]  /*0940*/  IADD3 R13, PT, PT, R21.reuse, 0x2, RZ ;  /* 0x00000002150d7810 */ /* 0x040fe20007ffe0ff */
[----:B------:R-:W-:Y:S01]  /*0950*/  VIADD R12, R21, 0x3 ;  /* 0x00000003150c7836 */ /* 0x000fe20000000000 */
[----:B------:R-:W-:Y:S01]  /*0960*/  SEL R15, R0, UR7, P6 ;  /* 0x00000007000f7c07 */ /* 0x000fe2000b000000 */
[----:B------:R-:W-:Y:S01]  /*0970*/  UIADD3 UR6, UPT, UPT, UR6, 0x4, URZ ;  /* 0x0000000406067890 */ /* 0x000fe2000fffe0ff */
[-C--:B------:R-:W-:Y:S02]  /*0980*/  ISETP.EQ.AND P5, PT, R16, R6.reuse, !P3 ;  /* 0x000000061000720c */ /* 0x080fe40005fa2270 */
[----:B------:R-:W-:Y:S01]  /*0990*/  ISETP.EQ.AND P4, PT, R13, R6, !P3 ;  /* 0x000000060d00720c */ /* 0x000fe20005f82270 */
[----:B-1----:R-:W-:Y:S01]  /*09a0*/  IMAD R14, R2, UR12, R15 ;  /* 0x0000000c020e7c24 */ /* 0x002fe2000f8e020f */
[----:B-----5:R-:W-:-:S02]  /*09b0*/  FSEL R23, R7, RZ, P6 ;  /* 0x000000ff07177208 */ /* 0x020fc40003000000 */
[----:B------:R-:W-:Y:S01]  /*09c0*/  ISETP.EQ.AND P6, PT, R12, R6, !P3 ;  /* 0x000000060c00720c */ /* 0x000fe20005fc2270 */
[-C--:B------:R-:W-:Y:S01]  /*09d0*/  IMAD R19, R14, R3.reuse, R21 ;  /* 0x000000030e137224 */ /* 0x080fe200078e0215 */
[C---:B------:R-:W-:Y:S01]  /*09e0*/  SEL R15, R0.reuse, UR7, P5 ;  /* 0x00000007000f7c07 */ /* 0x040fe2000a800000 */
[----:B------:R-:W-:Y:S01]  /*09f0*/  VIADD R21, R21, 0x4 ;  /* 0x0000000415157836 */ /* 0x000fe20000000000 */
[C---:B------:R-:W-:Y:S01]  /*0a00*/  SEL R17, R0.reuse, UR7, P4 ;  /* 0x0000000700117c07 */ /* 0x040fe2000a000000 */
[----:B--2---:R-:W-:Y:S01]  /*0a10*/  IMAD.WIDE R18, R19, 0x4, R10 ;  /* 0x0000000413127825 */ /* 0x004fe200078e020a */
[----:B------:R-:W-:Y:S02]  /*0a20*/  SEL R25, R0, UR7, P6 ;  /* 0x0000000700197c07 */ /* 0x000fe4000b000000 */
[C---:B------:R-:W-:Y:S01]  /*0a30*/  FSEL R27, R7.reuse, RZ, P4 ;  /* 0x000000ff071b7208 */ /* 0x040fe20002000000 */
[C---:B------:R-:W-:Y:S01]  /*0a40*/  IMAD R15, R2.reuse, UR12, R15 ;  /* 0x0000000c020f7c24 */ /* 0x040fe2000f8e020f */
[----:B------:R-:W-:Y:S01]  /*0a50*/  FSEL R29, R7, RZ, P6 ;  /* 0x000000ff071d7208 */ /* 0x000fe20003000000 */
[C---:B------:R-:W-:Y:S01]  /*0a60*/  IMAD R14, R2.reuse, UR12, R17 ;  /* 0x0000000c020e7c24 */ /* 0x040fe2000f8e0211 */
[----:B------:R3:W-:Y:S01]  /*0a70*/  STG.E desc[UR10][R18.64], R23 ;  /* 0x0000001712007986 */ /* 0x0007e2000c10190a */
[----:B------:R-:W-:Y:S01]  /*0a80*/  IMAD R25, R2, UR12, R25 ;  /* 0x0000000c02197c24 */ /* 0x000fe2000f8e0219 */
[----:B------:R-:W-:Y:S01]  /*0a90*/  ISETP.NE.AND P4, PT, R20, UR6, PT ;  /* 0x0000000614007c0c */ /* 0x000fe2000bf85270 */
[----:B------:R-:W-:-:S02]  /*0aa0*/  IMAD R15, R15, R3, R16 ;  /* 0x000000030f0f7224 */ /* 0x000fc400078e0210 */
[-C--:B------:R-:W-:Y:S02]  /*0ab0*/  IMAD R17, R14, R3.reuse, R13 ;  /* 0x000000030e117224 */ /* 0x080fe400078e020d */
[----:B------:R-:W-:Y:S01]  /*0ac0*/  IMAD R16, R25, R3, R12 ;  /* 0x0000000319107224 */ /* 0x000fe200078e020c */
[----:B------:R-:W-:Y:S01]  /*0ad0*/  FSEL R25, R7, RZ, P5 ;  /* 0x000000ff07197208 */ /* 0x000fe20002800000 */
[----:B------:R-:W-:-:S04]  /*0ae0*/  IMAD.WIDE R12, R15, 0x4, R10 ;  /* 0x000000040f0c7825 */ /* 0x000fc800078e020a */
[--C-:B------:R-:W-:Y:S01]  /*0af0*/  IMAD.WIDE R14, R17, 0x4, R10.reuse ;  /* 0x00000004110e7825 */ /* 0x100fe200078e020a */
[----:B------:R3:W-:Y:S03]  /*0b00*/  STG.E desc[UR10][R12.64], R25 ;  /* 0x000000190c007986 */ /* 0x0007e6000c10190a */
[----:B------:R-:W-:Y:S01]  /*0b10*/  IMAD.WIDE R16, R16, 0x4, R10 ;  /* 0x0000000410107825 */ /* 0x000fe200078e020a */
[----:B------:R3:W-:Y:S04]  /*0b20*/  STG.E desc[UR10][R14.64], R27 ;  /* 0x0000001b0e007986 */ /* 0x0007e8000c10190a */
[----:B------:R3:W-:Y:S01]  /*0b30*/  STG.E desc[UR10][R16.64], R29 ;  /* 0x0000001d10007986 */ /* 0x0007e2000c10190a */
[----:B------:R-:W-:Y:S05]  /*0b40*/  @P4 BRA `(.L_x_222) ;  /* 0xfffffffc00744947 */ /* 0x000fea000383ffff */
.L_x_221:
[----:B------:R-:W-:Y:S05]  /*0b50*/  @!P0 BRA `(.L_x_223) ;  /* 0x0000000000888947 */ /* 0x000fea0003800000 */
[C---:B------:R-:W-:Y:S02]  /*0b60*/  LOP3.LUT R10, R22.reuse, 0x3, RZ, 0xc0, !PT ;  /* 0x00000003160a7812 */ /* 0x040fe400078ec0ff */
[----:B------:R-:W-:Y:S02]  /*0b70*/  LOP3.LUT P4, RZ, R22, 0x1, RZ, 0xc0, !PT ;  /* 0x0000000116ff7812 */ /* 0x000fe4000788c0ff */
[----:B------:R-:W-:-:S13]  /*0b80*/  ISETP.NE.AND P0, PT, R10, 0x1, PT ;  /* 0x000000010a00780c */ /* 0x000fda0003f05270 */
[----:B------:R-:W-:Y:S05]  /*0b90*/  @!P0 BRA `(.L_x_224) ;  /* 0x00000000004c8947 */ /* 0x000fea0003800000 */
[----:B------:R-:W2:Y:S01]  /*0ba0*/  LDCU UR6, c[0x0][0x398] ;  /* 0x00007300ff0677ac */ /* 0x000ea20008000800 */
[----:B---3--:R-:W3:Y:S01]  /*0bb0*/  LDC.64 R12, c[0x0][0x390] ;  /* 0x0000e400ff0c7b82 */ /* 0x008ee20000000a00 */
[----:B-1----:R-:W-:Y:S01]  /*0bc0*/  ISETP.NE.AND P0, PT, R0, UR7, PT ;  /* 0x0000000700007c0c */ /* 0x002fe2000bf05270 */
[----:B------:R-:W-:-:S03]  /*0bd0*/  VIADD R14, R21, 0x1 ;  /* 0x00000001150e7836 */ /* 0x000fc60000000000 */
[-C--:B0-----:R-:W-:Y:S02]  /*0be0*/  ISETP.EQ.AND P3, PT, R21, R6.reuse, !P0 ;  /* 0x000000061500720c */ /* 0x081fe40004762270 */
[----:B------:R-:W-:Y:S02]  /*0bf0*/  ISETP.EQ.AND P0, PT, R14, R6, !P0 ;  /* 0x000000060e00720c */ /* 0x000fe40004702270 */
[C---:B------:R-:W-:Y:S02]  /*0c00*/  SEL R11, R0.reuse, UR7, P3 ;  /* 0x00000007000b7c07 */ /* 0x040fe40009800000 */
[----:B------:R-:W-:-:S03]  /*0c10*/  SEL R15, R0, UR7, P0 ;  /* 0x00000007000f7c07 */ /* 0x000fc60008000000 */
[C---:B--2---:R-:W-:Y:S02]  /*0c20*/  IMAD R10, R2.reuse, UR6, R11 ;  /* 0x00000006020a7c24 */ /* 0x044fe4000f8e020b */
[----:B------:R-:W-:Y:S02]  /*0c30*/  IMAD R15, R2, UR6, R15 ;  /* 0x00000006020f7c24 */ /* 0x000fe4000f8e020f */
[-C--:B------:R-:W-:Y:S02]  /*0c40*/  IMAD R11, R10, R3.reuse, R21 ;  /* 0x000000030a0b7224 */ /* 0x080fe400078e0215 */
[----:B------:R-:W-:Y:S01]  /*0c50*/  IMAD R17, R15, R3, R14 ;  /* 0x000000030f117224 */ /* 0x000fe200078e020e */
[----:B-----5:R-:W-:Y:S01]  /*0c60*/  FSEL R15, R7, RZ, P3 ;  /* 0x000000ff070f7208 */ /* 0x020fe20001800000 */
[----:B---3--:R-:W-:-:S04]  /*0c70*/  IMAD.WIDE R10, R11, 0x4, R12 ;  /* 0x000000040b0a7825 */ /* 0x008fc800078e020c */
[----:B------:R-:W-:Y:S01]  /*0c80*/  IMAD.WIDE R12, R17, 0x4, R12 ;  /* 0x00000004110c7825 */ /* 0x000fe200078e020c */
[----:B------:R-:W-:Y:S01]  /*0c90*/  FSEL R17, R7, RZ, P0 ;  /* 0x000000ff07117208 */ /* 0x000fe20000000000 */
[----:B------:R2:W-:Y:S02]  /*0ca0*/  STG.E desc[UR10][R10.64], R15 ;  /* 0x0000000f0a007986 */ /* 0x0005e4000c10190a */
[----:B------:R-:W-:Y:S02]  /*0cb0*/  VIADD R21, R21, 0x2 ;  /* 0x0000000215157836 */ /* 0x000fe40000000000 */
[----:B------:R2:W-:Y:S05]  /*0cc0*/  STG.E desc[UR10][R12.64], R17 ;  /* 0x000000110c007986 */ /* 0x0005ea000c10190a */
.L_x_224:
[----:B------:R-:W-:Y:S05]  /*0cd0*/  @!P4 BRA `(.L_x_223) ;  /* 0x000000000028c947 */ /* 0x000fea0003800000 */
[----:B------:R-:W4:Y:S01]  /*0ce0*/  LDCU UR6, c[0x0][0x398] ;  /* 0x00007300ff0677ac */ /* 0x000f220008000800 */
[----:B--2---:R-:W2:Y:S01]  /*0cf0*/  LDC.64 R10, c[0x0][0x390] ;  /* 0x0000e400ff0a7b82 */ /* 0x004ea20000000a00 */
[----:B0-----:R-:W-:-:S04]  /*0d00*/  ISETP.NE.AND P0, PT, R21, R6, PT ;  /* 0x000000061500720c */ /* 0x001fc80003f05270 */
[----:B-1----:R-:W-:-:S04]  /*0d10*/  ISETP.EQ.AND P0, PT, R0, UR7, !P0 ;  /* 0x0000000700007c0c */ /* 0x002fc8000c702270 */
[----:B---3--:R-:W-:-:S05]  /*0d20*/  SEL R13, R0, UR7, P0 ;  /* 0x00000007000d7c07 */ /* 0x008fca0008000000 */
[----:B----4-:R-:W-:Y:S01]  /*0d30*/  IMAD R12, R2, UR6, R13 ;  /* 0x00000006020c7c24 */ /* 0x010fe2000f8e020d */
[----:B-----5:R-:W-:-:S03]  /*0d40*/  FSEL R13, R7, RZ, P0 ;  /* 0x000000ff070d7208 */ /* 0x020fc60000000000 */
[----:B------:R-:W-:-:S04]  /*0d50*/  IMAD R15, R12, R3, R21 ;  /* 0x000000030c0f7224 */ /* 0x000fc800078e0215 */
[----:B--2---:R-:W-:-:S05]  /*0d60*/  IMAD.WIDE R10, R15, 0x4, R10 ;  /* 0x000000040f0a7825 */ /* 0x004fca00078e020a */
[----:B------:R4:W-:Y:S02]  /*0d70*/  STG.E desc[UR10][R10.64], R13 ;  /* 0x0000000d0a007986 */ /* 0x0009e4000c10190a */
.L_x_223:
[----:B------:R-:W-:-:S04]  /*0d80*/  UIADD3 UR7, UPT, UPT, UR7, 0x1, URZ ;  /* 0x0000000107077890 */ /* 0x000fc8000fffe0ff */
[----:B------:R-:W-:-:S09]  /*0d90*/  UISETP.GE.AND UP0, UPT, UR7, UR9, UPT ;  /* 0x000000090700728c */ /* 0x000fd2000bf06270 */
[----:B------:R-:W-:Y:S05]  /*0da0*/  BRA.U !UP0, `(.L_x_225) ;  /* 0xfffffff908bc7547 */ /* 0x000fea000b83ffff */
[----:B------:R-:W-:Y:S01]  /*0db0*/  VIADD R5, R5, 0x1 ;  /* 0x0000000105057836 */ /* 0x000fe20000000000 */
[----:B------:R-:W-:Y:S06]  /*0dc0*/  @P1 BRA `(.L_x_226) ;  /* 0xfffffff000f81947 */ /* 0x000fec000383ffff */
[----:B------:R-:W-:Y:S05]  /*0dd0*/  BRA.U UP1, `(.L_x_227) ;  /* 0xfffffff101cc7547 */ /* 0x000fea000b83ffff */
[----:B------:R-:W-:Y:S05]  /*0de0*/  EXIT ;  /* 0x000000000000794d */ /* 0x000fea0003800000 */
        .weak           $__internal_3_$__cuda_sm20_div_rn_f64_full
        .type           $__internal_3_$__cuda_sm20_div_rn_f64_full,@function
        .size           $__internal_3_$__cuda_sm20_div_rn_f64_full,(.L_x_262 - $__internal_3_$__cuda_sm20_div_rn_f64_full)
$__internal_3_$__cuda_sm20_div_rn_f64_full:
[----:B------:R-:W-:Y:S02]  /*0df0*/  IMAD.MOV.U32 R11, RZ, RZ, 0x3fff4000 ;  /* 0x3fff4000ff0b7424 */ /* 0x000fe400078e00ff */
[----:B------:R-:W-:Y:S02]  /*0e00*/  HFMA2 R14, -RZ, RZ, 0, 5.9604644775390625e-08 ;  /* 0x00000001ff0e7431 */ /* 0x000fe400000001ff */
[----:B------:R-:W-:Y:S01]  /*0e10*/  IMAD.MOV.U32 R10, RZ, RZ, 0x0 ;  /* 0x00000000ff0a7424 */ /* 0x000fe200078e00ff */
[C---:B------:R-:W-:Y:S01]  /*0e20*/  FSETP.GEU.AND P2, PT, |R13|.reuse, 1.469367938527859385e-39, PT ;  /* 0x001000000d00780b */ /* 0x040fe20003f4e200 */
[----:B------:R-:W0:Y:S01]  /*0e30*/  MUFU.RCP64H R15, R11 ;  /* 0x0000000b000f7308 */ /* 0x000e220000001800 */
[----:B------:R-:W-:Y:S01]  /*0e40*/  LOP3.LUT R23, R13, 0x7ff00000, RZ, 0xc0, !PT ;  /* 0x7ff000000d177812 */ /* 0x000fe200078ec0ff */
[----:B------:R-:W-:Y:S01]  /*0e50*/  IMAD.MOV.U32 R25, RZ, RZ, 0x1ca00000 ;  /* 0x1ca00000ff197424 */ /* 0x000fe200078e00ff */
[----:B------:R-:W-:Y:S01]  /*0e60*/  BSSY.RECONVERGENT B1, `(.L_x_228) ;  /* 0x0000044000017945 */ /* 0x000fe20003800200 */
[----:B------:R-:W-:Y:S01]  /*0e70*/  IMAD.MOV.U32 R24, RZ, RZ, 0x40800000 ;  /* 0x40800000ff187424 */ /* 0x000fe200078e00ff */
[----:B------:R-:W-:Y:S01]  /*0e80*/  ISETP.GE.U32.AND P0, PT, R23, 0x40800000, PT ;  /* 0x408000001700780c */ /* 0x000fe20003f06070 */
[----:B------:R-:W-:-:S02]  /*0e90*/  IMAD.MOV.U32 R27, RZ, RZ, R23 ;  /* 0x000000ffff1b7224 */ /* 0x000fc400078e0017 */
[----:B------:R-:W-:Y:S01]  /*0ea0*/  VIADD R26, R24, 0xffffffff ;  /* 0xffffffff181a7836 */ /* 0x000fe20000000000 */
[----:B------:R-:W-:-:S04]  /*0eb0*/  SEL R25, R25, 0x63400000, !P0 ;  /* 0x6340000019197807 */ /* 0x000fc80004000000 */
[----:B------:R-:W-:Y:S01]  /*0ec0*/  @!P2 LOP3.LUT R20, R25, 0x80000000, R13, 0xf8, !PT ;  /* 0x800000001914a812 */ /* 0x000fe200078ef80d */
[----:B0-----:R-:W-:-:S03]  /*0ed0*/  DFMA R16, R14, -R10, 1 ;  /* 0x3ff000000e10742b */ /* 0x001fc6000000080a */
[----:B------:R-:W-:Y:S01]  /*0ee0*/  @!P2 LOP3.LUT R21, R20, 0x100000, RZ, 0xfc, !PT ;  /* 0x001000001415a812 */ /* 0x000fe200078efcff */
[----:B------:R-:W-:-:S04]  /*0ef0*/  @!P2 IMAD.MOV.U32 R20, RZ, RZ, RZ ;  /* 0x000000ffff14a224 */ /* 0x000fc800078e00ff */
[----:B------:R-:W-:-:S08]  /*0f00*/  DFMA R16, R16, R16, R16 ;  /* 0x000000101010722b */ /* 0x000fd00000000010 */
[----:B------:R-:W-:Y:S01]  /*0f10*/  DFMA R16, R14, R16, R14 ;  /* 0x000000100e10722b */ /* 0x000fe2000000000e */
[----:B------:R-:W-:Y:S01]  /*0f20*/  LOP3.LUT R15, R25, 0x800fffff, R13, 0xf8, !PT ;  /* 0x800fffff190f7812 */ /* 0x000fe200078ef80d */
[----:B------:R-:W-:-:S06]  /*0f30*/  IMAD.MOV.U32 R14, RZ, RZ, R12 ;  /* 0x000000ffff0e7224 */ /* 0x000fcc00078e000c */
[----:B------:R-:W-:Y:S02]  /*0f40*/  DFMA R18, R16, -R10, 1 ;  /* 0x3ff000001012742b */ /* 0x000fe4000000080a */
[----:B------:R-:W-:-:S06]  /*0f50*/  @!P2 DFMA R14, R14, 2, -R20 ;  /* 0x400000000e0ea82b */ /* 0x000fcc0000000814 */
[----:B------:R-:W-:-:S04]  /*0f60*/  DFMA R16, R16, R18, R16 ;  /* 0x000000121010722b */ /* 0x000fc80000000010 */
[----:B------:R-:W-:-:S04]  /*0f70*/  @!P2 LOP3.LUT R27, R15, 0x7ff00000, RZ, 0xc0, !PT ;  /* 0x7ff000000f1ba812 */ /* 0x000fc800078ec0ff */
[----:B------:R-:W-:Y:S01]  /*0f80*/  DMUL R18, R16, R14 ;  /* 0x0000000e10127228 */ /* 0x000fe20000000000 */
[----:B------:R-:W-:-:S05]  /*0f90*/  VIADD R20, R27, 0xffffffff ;  /* 0xffffffff1b147836 */ /* 0x000fca0000000000 */
[----:B------:R-:W-:Y:S02]  /*0fa0*/  ISETP.GT.U32.AND P0, PT, R20, 0x7feffffe, PT ;  /* 0x7feffffe1400780c */ /* 0x000fe40003f04070 */
[----:B------:R-:W-:Y:S02]  /*0fb0*/  DFMA R20, R18, -R10, R14 ;  /* 0x8000000a1214722b */ /* 0x000fe4000000000e */
[----:B------:R-:W-:-:S06]  /*0fc0*/  ISETP.GT.U32.OR P0, PT, R26, 0x7feffffe, P0 ;  /* 0x7feffffe1a00780c */ /* 0x000fcc0000704470 */
[----:B------:R-:W-:-:S07]  /*0fd0*/  DFMA R20, R16, R20, R18 ;  /* 0x000000141014722b */ /* 0x000fce0000000012 */
[----:B------:R-:W-:Y:S05]  /*0fe0*/  @P0 BRA `(.L_x_229) ;  /* 0x0000000000680947 */ /* 0x000fea0003800000 */
[----:B------:R-:W-:-:S04]  /*0ff0*/  MOV R12, 0x40800000 ;  /* 0x40800000000c7802 */ /* 0x000fc80000000f00 */
[----:B------:R-:W-:-:S04]  /*1000*/  VIADDMNMX R23, R23, -R12, 0xb9600000, !PT ;  /* 0xb960000017177446 */ /* 0x000fc8000780090c */
[----:B------:R-:W-:-:S05]  /*1010*/  VIMNMX R12, PT, PT, R23, 0x46a00000, PT ;  /* 0x46a00000170c7848 */ /* 0x000fca0003fe0100 */
[----:B------:R-:W-:Y:S02]  /*1020*/  IMAD.IADD R25, R12, 0x1, -R25 ;  /* 0x000000010c197824 */ /* 0x000fe400078e0a19 */
[----:B------:R-:W-:Y:S02]  /*1030*/  IMAD.MOV.U32 R12, RZ, RZ, RZ ;  /* 0x000000ffff0c7224 */ /* 0x000fe400078e00ff */
[----:B------:R-:W-:-:S06]  /*1040*/  VIADD R13, R25, 0x7fe00000 ;  /* 0x7fe00000190d7836 */ /* 0x000fcc0000000000 */
[----:B------:R-:W-:-:S10]  /*1050*/  DMUL R16, R20, R12 ;  /* 0x0000000c14107228 */ /* 0x000fd40000000000 */
[----:B------:R-:W-:-:S13]  /*1060*/  FSETP.GTU.AND P0, PT, |R17|, 1.469367938527859385e-39, PT ;  /* 0x001000001100780b */ /* 0x000fda0003f0c200 */
[----:B------:R-:W-:Y:S05]  /*1070*/  @P0 BRA `(.L_x_230) ;  /* 0x0000000000880947 */ /* 0x000fea0003800000 */
[----:B------:R-:W-:Y:S01]  /*1080*/  DFMA R10, R20, -R10, R14 ;  /* 0x8000000a140a722b */ /* 0x000fe2000000000e */
[----:B------:R-:W-:-:S09]  /*1090*/  IMAD.MOV.U32 R12, RZ, RZ, RZ ;  /* 0x000000ffff0c7224 */ /* 0x000fd200078e00ff */
[C---:B------:R-:W-:Y:S02]  /*10a0*/  FSETP.NEU.AND P0, PT, R11.reuse, RZ, PT ;  /* 0x000000ff0b00720b */ /* 0x040fe40003f0d000 */
[----:B------:R-:W-:-:S04]  /*10b0*/  LOP3.LUT R10, R11, 0x408f4000, RZ, 0x3c, !PT ;  /* 0x408f40000b0a7812 */ /* 0x000fc800078e3cff */
[----:B------:R-:W-:-:S04]  /*10c0*/  LOP3.LUT R15, R10, 0x80000000, RZ, 0xc0, !PT ;  /* 0x800000000a0f7812 */ /* 0x000fc800078ec0ff */
[----:B------:R-:W-:-:S03]  /*10d0*/  LOP3.LUT R13, R15, R13, RZ, 0xfc, !PT ;  /* 0x0000000d0f0d7212 */ /* 0x000fc600078efcff */
[----:B------:R-:W-:Y:S05]  /*10e0*/  @!P0 BRA `(.L_x_230) ;  /* 0x00000000006c8947 */ /* 0x000fea0003800000 */
[----:B------:R-:W-:Y:S01]  /*10f0*/  IMAD.MOV R11, RZ, RZ, -R25 ;  /* 0x000000ffff0b7224 */ /* 0x000fe200078e0a19 */
[----:B------:R-:W-:Y:S01]  /*1100*/  DMUL.RP R12, R20, R12 ;  /* 0x0000000c140c7228 */ /* 0x000fe20000008000 */
[----:B------:R-:W-:Y:S01]  /*1110*/  IMAD.MOV.U32 R10, RZ, RZ, RZ ;  /* 0x000000ffff0a7224 */ /* 0x000fe200078e00ff */
[----:B------:R-:W-:-:S05]  /*1120*/  IADD3 R25, PT, PT, -R25, -0x43300000, RZ ;  /* 0xbcd0000019197810 */ /* 0x000fca0007ffe1ff */
[----:B------:R-:W-:-:S03]  /*1130*/  DFMA R10, R16, -R10, R20 ;  /* 0x8000000a100a722b */ /* 0x000fc60000000014 */
[----:B------:R-:W-:-:S07]  /*1140*/  LOP3.LUT R15, R13, R15, RZ, 0x3c, !PT ;  /* 0x0000000f0d0f7212 */ /* 0x000fce00078e3cff */
[----:B------:R-:W-:-:S04]  /*1150*/  FSETP.NEU.AND P0, PT, |R11|, R25, PT ;  /* 0x000000190b00720b */ /* 0x000fc80003f0d200 */
[----:B------:R-:W-:Y:S02]  /*1160*/  FSEL R16, R12, R16, !P0 ;  /* 0x000000100c107208 */ /* 0x000fe40004000000 */
[----:B------:R-:W-:Y:S01]  /*1170*/  FSEL R17, R15, R17, !P0 ;  /* 0x000000110f117208 */ /* 0x000fe20004000000 */
[----:B------:R-:W-:Y:S06]  /*1180*/  BRA `(.L_x_230) ;  /* 0x0000000000447947 */ /* 0x000fec0003800000 */
.L_x_229:
[----:B------:R-:W-:-:S14]  /*1190*/  DSETP.NAN.AND P0, PT, R12, R12, PT ;  /* 0x0000000c0c00722a */ /* 0x000fdc0003f08000 */
[----:B------:R-:W-:Y:S05]  /*11a0*/  @P0 BRA `(.L_x_231) ;  /* 0x0000000000340947 */ /* 0x000fea0003800000 */
[----:B------:R-:W-:Y:S01]  /*11b0*/  ISETP.NE.AND P0, PT, R27, R24, PT ;  /* 0x000000181b00720c */ /* 0x000fe20003f05270 */
[----:B------:R-:W-:Y:S01]  /*11c0*/  IMAD.MOV.U32 R16, RZ, RZ, 0x0 ;  /* 0x00000000ff107424 */ /* 0x000fe200078e00ff */
[----:B------:R-:W-:-:S11]  /*11d0*/  MOV R17, 0xfff80000 ;  /* 0xfff8000000117802 */ /* 0x000fd60000000f00 */
[----:B------:R-:W-:Y:S05]  /*11e0*/  @!P0 BRA `(.L_x_230) ;  /* 0x00000000002c8947 */ /* 0x000fea0003800000 */
[----:B------:R-:W-:Y:S02]  /*11f0*/  ISETP.NE.AND P0, PT, R27, 0x7ff00000, PT ;  /* 0x7ff000001b00780c */ /* 0x000fe40003f05270 */
[----:B------:R-:W-:Y:S02]  /*1200*/  LOP3.LUT R12, R13, 0x408f4000, RZ, 0x3c, !PT ;  /* 0x408f40000d0c7812 */ /* 0x000fe400078e3cff */
[----:B------:R-:W-:Y:S02]  /*1210*/  ISETP.EQ.OR P0, PT, R24, RZ, !P0 ;  /* 0x000000ff1800720c */ /* 0x000fe40004702670 */
[----:B------:R-:W-:-:S11]  /*1220*/  LOP3.LUT R17, R12, 0x80000000, RZ, 0xc0, !PT ;  /* 0x800000000c117812 */ /* 0x000fd600078ec0ff */
[----:B------:R-:W-:Y:S01]  /*1230*/  @P0 LOP3.LUT R10, R17, 0x7ff00000, RZ, 0xfc, !PT ;  /* 0x7ff00000110a0812 */ /* 0x000fe200078efcff */
[----:B------:R-:W-:Y:S02]  /*1240*/  @!P0 IMAD.MOV.U32 R16, RZ, RZ, RZ ;  /* 0x000000ffff108224 */ /* 0x000fe400078e00ff */
[----:B------:R-:W-:Y:S02]  /*1250*/  @P0 IMAD.MOV.U32 R16, RZ, RZ, RZ ;  /* 0x000000ffff100224 */ /* 0x000fe400078e00ff */
[----:B------:R-:W-:Y:S01]  /*1260*/  @P0 IMAD.MOV.U32 R17, RZ, RZ, R10 ;  /* 0x000000ffff110224 */ /* 0x000fe200078e000a */
[----:B------:R-:W-:Y:S06]  /*1270*/  BRA `(.L_x_230) ;  /* 0x0000000000087947 */ /* 0x000fec0003800000 */
.L_x_231:
[----:B------:R-:W-:Y:S01]  /*1280*/  LOP3.LUT R17, R13, 0x80000, RZ, 0xfc, !PT ;  /* 0x000800000d117812 */ /* 0x000fe200078efcff */
[----:B------:R-:W-:-:S07]  /*1290*/  IMAD.MOV.U32 R16, RZ, RZ, R12 ;  /* 0x000000ffff107224 */ /* 0x000fce00078e000c */
.L_x_230:
[----:B------:R-:W-:Y:S05]  /*12a0*/  BSYNC.RECONVERGENT B1 ;  /* 0x0000000000017941 */ /* 0x000fea0003800200 */
.L_x_228:
[----:B------:R-:W-:Y:S02]  /*12b0*/  IMAD.MOV.U32 R10, RZ, RZ, R0 ;  /* 0x000000ffff0a7224 */ /* 0x000fe400078e0000 */
[----:B------:R-:W-:-:S04]  /*12c0*/  IMAD.MOV.U32 R11, RZ, RZ, 0x0 ;  /* 0x00000000ff0b7424 */ /* 0x000fc800078e00ff */
[----:B------:R-:W-:Y:S05]  /*12d0*/  RET.REL.NODEC R10 `(_Z16unpooling_kernelPfS_S_iiiii) ;  /* 0xffffffec0a487950 */ /* 0x000fea0003c3ffff */
.L_x_232:
        /* <DEDUP_REMOVED lines=10> */
.L_x_262:


//--------------------- .text._Z14pooling_kernelPfS_S_iiiii --------------------------
	.section	.text._Z14pooling_kernelPfS_S_iiiii,"ax",@progbits
	.align	128
        .global         _Z14pooling_kernelPfS_S_iiiii
        .type           _Z14pooling_kernelPfS_S_iiiii,@function
        .size           _Z14pooling_kernelPfS_S_iiiii,(.L_x_279 - _Z14pooling_kernelPfS_S_iiiii)
        .other          _Z14pooling_kernelPfS_S_iiiii,@"STO_CUDA_ENTRY STV_DEFAULT"
_Z14pooling_kernelPfS_S_iiiii:
.text._Z14pooling_kernelPfS_S_iiiii:
[----:B------:R-:W-:Y:S08]  /*0000*/  LDC R1, c[0x0][0x37c] ;  /* 0x0000df00ff017b82 */ /* 0x000ff00000000800 */
[----:B------:R-:W0:Y:S08]  /*0010*/  LDC R4, c[0x0][0x39c] ;  /* 0x0000e700ff047b82 */ /* 0x000e300000000800 */
[----:B------:R-:W1:Y:S08]  /*0020*/  LDC R3, c[0x0][0x398] ;  /* 0x0000e600ff037b82 */ /* 0x000e700000000800 */
[----:B------:R-:W2:Y:S01]  /*0030*/  LDC R5, c[0x0][0x3a8] ;  /* 0x0000ea00ff057b82 */ /* 0x000ea20000000800 */
[----:B0-----:R-:W-:-:S07]  /*0040*/  IABS R0, R4 ;  /* 0x0000000400007213 */ /* 0x001fce0000000000 */
[----:B------:R-:W0:Y:S01]  /*0050*/  LDC R8, c[0x0][0x3a4] ;  /* 0x0000e900ff087b82 */ /* 0x000e220000000800 */
[----:B------:R-:W3:Y:S01]  /*0060*/  I2F.RP R12, R0 ;  /* 0x00000000000c7306 */ /* 0x000ee20000209400 */
[----:B-1----:R-:W-:-:S07]  /*0070*/  IABS R2, R3 ;  /* 0x0000000300027213 */ /* 0x002fce0000000000 */
[----:B------:R-:W1:Y:S08]  /*0080*/  I2F.RP R9, R2 ;  /* 0x0000000200097306 */ /* 0x000e700000209400 */
[----:B---3--:R-:W3:Y:S01]  /*0090*/  MUFU.RCP R12, R12 ;  /* 0x0000000c000c7308 */ /* 0x008ee20000001000 */
[----:B0-----:R-:W-:Y:S02]  /*00a0*/  IABS R15, R8 ;  /* 0x00000008000f7213 */ /* 0x001fe40000000000 */
[----:B------:R-:W-:-:S05]  /*00b0*/  LOP3.LUT R8, R8, R3, RZ, 0x3c, !PT ;  /* 0x0000000308087212 */ /* 0x000fca00078e3cff */
[----:B-1----:R-:W0:Y:S01]  /*00c0*/  MUFU.RCP R9, R9 ;  /* 0x0000000900097308 */ /* 0x002e220000001000 */
[----:B---3--:R-:W-:-:S07]  /*00d0*/  VIADD R10, R12, 0xffffffe ;  /* 0x0ffffffe0c0a7836 */ /* 0x008fce0000000000 */
[----:B------:R1:W3:Y:S01]  /*00e0*/  F2I.FTZ.U32.TRUNC.NTZ R11, R10 ;  /* 0x0000000a000b7305 */ /* 0x0002e2000021f000 */
[----:B0-----:R-:W-:Y:S01]  /*00f0*/  VIADD R6, R9, 0xffffffe ;  /* 0x0ffffffe09067836 */ /* 0x001fe20000000000 */
[----:B--2---:R-:W-:Y:S02]  /*0100*/  IABS R9, R5 ;  /* 0x0000000500097213 */ /* 0x004fe40000000000 */
[----:B------:R-:W-:-:S04]  /*0110*/  LOP3.LUT R5, R5, R4, RZ, 0x3c, !PT ;  /* 0x0000000405057212 */ /* 0x000fc800078e3cff */
[----:B------:R0:W2:Y:S01]  /*0120*/  F2I.FTZ.U32.TRUNC.NTZ R7, R6 ;  /* 0x0000000600077305 */ /* 0x0000a2000021f000 */
[----:B-1----:R-:W-:Y:S01]  /*0130*/  IMAD.MOV.U32 R10, RZ, RZ, RZ ;  /* 0x000000ffff0a7224 */ /* 0x002fe200078e00ff */
[----:B------:R-:W-:Y:S01]  /*0140*/  ISETP.GE.AND P3, PT, R5, RZ, PT ;  /* 0x000000ff0500720c */ /* 0x000fe20003f66270 */
[----:B---3--:R-:W-:Y:S02]  /*0150*/  IMAD.MOV R13, RZ, RZ, -R11 ;  /* 0x000000ffff0d7224 */ /* 0x008fe400078e0a0b */
[----:B0-----:R-:W-:Y:S02]  /*0160*/  IMAD.MOV.U32 R6, RZ, RZ, RZ ;  /* 0x000000ffff067224 */ /* 0x001fe400078e00ff */
[----:B------:R-:W-:-:S04]  /*0170*/  IMAD R13, R13, R0, RZ ;  /* 0x000000000d0d7224 */ /* 0x000fc800078e02ff */
[----:B------:R-:W-:-:S04]  /*0180*/  IMAD.HI.U32 R11, R11, R13, R10 ;  /* 0x0000000d0b0b7227 */ /* 0x000fc800078e000a */
[----:B--2---:R-:W-:Y:S02]  /*0190*/  IMAD.MOV R13, RZ, RZ, -R7 ;  /* 0x000000ffff0d7224 */ /* 0x004fe400078e0a07 */
[----:B------:R-:W-:-:S04]  /*01a0*/  IMAD.HI.U32 R11, R11, R9, RZ ;  /* 0x000000090b0b7227 */ /* 0x000fc800078e00ff */
[----:B------:R-:W-:Y:S02]  /*01b0*/  IMAD.MOV R10, RZ, RZ, -R11 ;  /* 0x000000ffff0a7224 */ /* 0x000fe400078e0a0b */
[----:B------:R-:W-:Y:S02]  /*01c0*/  IMAD R13, R13, R2, RZ ;  /* 0x000000020d0d7224 */ /* 0x000fe400078e02ff */
[----:B------:R-:W-:Y:S02]  /*01d0*/  IMAD R9, R0, R10, R9 ;  /* 0x0000000a00097224 */ /* 0x000fe400078e0209 */
[----:B------:R-:W-:-:S03]  /*01e0*/  IMAD.HI.U32 R6, R7, R13, R6 ;  /* 0x0000000d07067227 */ /* 0x000fc600078e0006 */
[----:B------:R-:W-:-:S03]  /*01f0*/  ISETP.GT.U32.AND P1, PT, R0, R9, PT ;  /* 0x000000090000720c */ /* 0x000fc60003f24070 */
[----:B------:R-:W-:-:S04]  /*0200*/  IMAD.HI.U32 R6, R6, R15, RZ ;  /* 0x0000000f06067227 */ /* 0x000fc800078e00ff */
[----:B------:R-:W-:-:S04]  /*0210*/  IMAD.MOV R7, RZ, RZ, -R6 ;  /* 0x000000ffff077224 */ /* 0x000fc800078e0a06 */
[C---:B------:R-:W-:Y:S02]  /*0220*/  IMAD R7, R2.reuse, R7, R15 ;  /* 0x0000000702077224 */ /* 0x040fe400078e020f */
[----:B------:R-:W-:Y:S02]  /*0230*/  @!P1 IMAD.IADD R9, R9, 0x1, -R0 ;  /* 0x0000000109099824 */ /* 0x000fe400078e0a00 */
[----:B------:R-:W-:Y:S01]  /*0240*/  @!P1 VIADD R11, R11, 0x1 ;  /* 0x000000010b0b9836 */ /* 0x000fe20000000000 */
[----:B------:R-:W-:Y:S02]  /*0250*/  ISETP.GT.U32.AND P2, PT, R2, R7, PT ;  /* 0x000000070200720c */ /* 0x000fe40003f44070 */
[----:B------:R-:W-:Y:S02]  /*0260*/  ISETP.GE.U32.AND P0, PT, R9, R0, PT ;  /* 0x000000000900720c */ /* 0x000fe40003f06070 */
[----:B------:R-:W-:-:S09]  /*0270*/  ISETP.NE.AND P1, PT, R4, RZ, PT ;  /* 0x000000ff0400720c */ /* 0x000fd20003f25270 */
[----:B------:R-:W-:Y:S02]  /*0280*/  @!P2 IMAD.IADD R7, R7, 0x1, -R2 ;  /* 0x000000010707a824 */ /* 0x000fe400078e0a02 */
[----:B------:R-:W-:Y:S02]  /*0290*/  @P0 VIADD R11, R11, 0x1 ;  /* 0x000000010b0b0836 */ /* 0x000fe40000000000 */
[----:B------:R-:W-:Y:S01]  /*02a0*/  @!P2 VIADD R6, R6, 0x1 ;  /* 0x000000010606a836 */ /* 0x000fe20000000000 */
[----:B------:R-:W-:Y:S01]  /*02b0*/  ISETP.GE.U32.AND P0, PT, R7, R2, PT ;  /* 0x000000020700720c */ /* 0x000fe20003f06070 */
[----:B------:R-:W-:-:S04]  /*02c0*/  IMAD.MOV.U32 R0, RZ, RZ, R11 ;  /* 0x000000ffff007224 */ /* 0x000fc800078e000b */
[----:B------:R-:W-:Y:S01]  /*02d0*/  @!P3 IMAD.MOV R0, RZ, RZ, -R0 ;  /* 0x000000ffff00b224 */ /* 0x000fe200078e0a00 */
[----:B------:R-:W-:Y:S02]  /*02e0*/  @!P1 LOP3.LUT R0, RZ, R4, RZ, 0x33, !PT ;  /* 0x00000004ff009212 */ /* 0x000fe400078e33ff */
[----:B------:R-:W-:Y:S02]  /*02f0*/  ISETP.GE.AND P1, PT, R8, RZ, PT ;  /* 0x000000ff0800720c */ /* 0x000fe40003f26270 */
[----:B------:R-:W-:-:S03]  /*0300*/  ISETP.GE.AND P2, PT, R0, 0x1, PT ;  /* 0x000000010000780c */ /* 0x000fc60003f46270 */
[----:B------:R-:W-:Y:S01]  /*0310*/  @P0 VIADD R6, R6, 0x1 ;  /* 0x0000000106060836 */ /* 0x000fe20000000000 */
[----:B------:R-:W-:-:S03]  /*0320*/  ISETP.NE.AND P0, PT, R3, RZ, PT ;  /* 0x000000ff0300720c */ /* 0x000fc60003f05270 */
[----:B------:R-:W-:-:S06]  /*0330*/  IMAD.MOV.U32 R2, RZ, RZ, R6 ;  /* 0x000000ffff027224 */ /* 0x000fcc00078e0006 */
[----:B------:R-:W-:Y:S05]  /*0340*/  @!P2 EXIT ;  /* 0x000000000000a94d */ /* 0x000fea0003800000 */
[----:B------:R-:W0:Y:S01]  /*0350*/  S2R R5, SR_TID.X ;  /* 0x0000000000057919 */ /* 0x000e220000002100 */
[----:B------:R-:W-:Y:S01]  /*0360*/  @!P1 IMAD.MOV R2, RZ, RZ, -R2 ;  /* 0x000000ffff029224 */ /* 0x000fe200078e0a02 */
[----:B------:R-:W1:Y:S01]  /*0370*/  LDC R6, c[0x0][0x3a0] ;  /* 0x0000e800ff067b82 */ /* 0x000e620000000800 */
[----:B------:R-:W-:-:S04]  /*0380*/  @!P0 LOP3.LUT R2, RZ, R3, RZ, 0x33, !PT ;  /* 0x00000003ff028212 */ /* 0x000fc800078e33ff */
[----:B------:R-:W-:-:S03]  /*0390*/  ISETP.GE.AND P0, PT, R2, 0x1, PT ;  /* 0x000000010200780c */ /* 0x000fc60003f06270 */
[----:B------:R-:W2:Y:S10]  /*03a0*/  S2UR UR4, SR_CTAID.X ;  /* 0x00000000000479c3 */ /* 0x000eb40000002500 */
[----:B--2---:R-:W-:Y:S05]  /*03b0*/  @!P0 EXIT ;  /* 0x000000000000894d */ /* 0x004fea0003800000 */
[----:B------:R-:W-:Y:S01]  /*03c0*/  ISETP.GE.AND P0, PT, R3, 0x1, PT ;  /* 0x000000010300780c */ /* 0x000fe20003f06270 */
[----:B01----:R-:W-:Y:S01]  /*03d0*/  IMAD R5, R6, UR4, R5 ;  /* 0x0000000406057c24 */ /* 0x003fe2000f8e0205 */
[----:B------:R-:W0:Y:S03]  /*03e0*/  LDCU.64 UR8, c[0x0][0x358] ;  /* 0x00006b00ff0877ac */ /* 0x000e260008000a00 */
[----:B------:R-:W-:-:S08]  /*03f0*/  IMAD R3, R2, R5, RZ ;  /* 0x0000000502037224 */ /* 0x000fd000078e02ff */
[----:B------:R-:W-:Y:S05]  /*0400*/  @!P0 BRA `(.L_x_233) ;  /* 0x0000001400248947 */ /* 0x000fea0003800000 */
[----:B------:R-:W-:-:S13]  /*0410*/  ISETP.GE.AND P0, PT, R4, 0x1, PT ;  /* 0x000000010400780c */ /* 0x000fda0003f06270 */
[----:B------:R-:W-:Y:S05]  /*0420*/  @!P0 BRA `(.L_x_234) ;  /* 0x0000001000188947 */ /* 0x000fea0003800000 */
[----:B------:R-:W-:Y:S01]  /*0430*/  PRMT R4, RZ, 0x7610, R4 ;  /* 0x00007610ff047816 */ /* 0x000fe20000000004 */
[----:B------:R-:W-:Y:S01]  /*0440*/  UMOV UR4, URZ ;  /* 0x000000ff00047c82 */ /* 0x000fe20008000000 */
[----:B------:R-:W-:-:S07]  /*0450*/  PRMT R6, RZ, 0x7610, R6 ;  /* 0x00007610ff067816 */ /* 0x000fce0000000006 */
.L_x_242:
[----:B-1----:R-:W1:Y:S01]  /*0460*/  LDCU.U16 UR5, c[0x0][0x39c] ;  /* 0x00007380ff0577ac */ /* 0x002e620008000400 */
[----:B------:R-:W2:Y:S01]  /*0470*/  LDC R11, c[0x0][0x39c] ;  /* 0x0000e700ff0b7b82 */ /* 0x000ea20000000800 */
[----:B------:R-:W-:Y:S02]  /*0480*/  PRMT R8, R4, 0x9910, RZ ;  /* 0x0000991004087816 */ /* 0x000fe400000000ff */
[----:B------:R-:W-:Y:S01]  /*0490*/  PRMT R9, R6, 0x9910, RZ ;  /* 0x0000991006097816 */ /* 0x000fe200000000ff */
[----:B-1----:R-:W-:-:S06]  /*04a0*/  UPRMT UR5, UR5, 0x9910, URZ ;  /* 0x0000991005057896 */ /* 0x002fcc00080000ff */
[----:B------:R-:W-:Y:S02]  /*04b0*/  IMAD R8, R8, UR5, RZ ;  /* 0x0000000508087c24 */ /* 0x000fe4000f8e02ff */
[----:B--2---:R-:W-:Y:S02]  /*04c0*/  IMAD R7, R11, UR4, RZ ;  /* 0x000000040b077c24 */ /* 0x004fe4000f8e02ff */
[----:B------:R-:W-:Y:S01]  /*04d0*/  IMAD R9, R9, UR5, RZ ;  /* 0x0000000509097c24 */ /* 0x000fe2000f8e02ff */
[----:B------:R-:W-:Y:S01]  /*04e0*/  UMOV UR5, URZ ;  /* 0x000000ff00057c82 */ /* 0x000fe20008000000 */
[----:B------:R-:W-:Y:S01]  /*04f0*/  IMAD.MOV R8, RZ, RZ, -R8 ;  /* 0x000000ffff087224 */ /* 0x000fe200078e0a08 */
[----:B------:R-:W-:Y:S01]  /*0500*/  IADD3 R10, PT, PT, R7, 0x1, RZ ;  /* 0x00000001070a7810 */ /* 0x000fe20007ffe0ff */
[----:B------:R-:W-:-:S03]  /*0510*/  IMAD.MOV R12, RZ, RZ, -R9 ;  /* 0x000000ffff0c7224 */ /* 0x000fc600078e0a09 */
[C---:B------:R-:W-:Y:S02]  /*0520*/  VIADDMNMX R10, R7.reuse, R11, R10, !PT ;  /* 0x0000000b070a7246 */ /* 0x040fe4000780010a */
[----:B------:R-:W-:Y:S02]  /*0530*/  PRMT R9, R8, 0x7710, RZ ;  /* 0x0000771008097816 */ /* 0x000fe400000000ff */
[----:B------:R-:W-:Y:S01]  /*0540*/  PRMT R11, R12, 0x7710, RZ ;  /* 0x000077100c0b7816 */ /* 0x000fe200000000ff */
[----:B------:R-:W-:Y:S02]  /*0550*/  IMAD.IADD R14, R7, 0x1, -R10 ;  /* 0x00000001070e7824 */ /* 0x000fe400078e0a0a */
[C---:B------:R-:W-:Y:S02]  /*0560*/  IMAD.IADD R8, R10.reuse, 0x1, R9 ;  /* 0x000000010a087824 */ /* 0x040fe400078e0209 */
[----:B------:R-:W-:Y:S01]  /*0570*/  IMAD.IADD R9, R10, 0x1, R11 ;  /* 0x000000010a097824 */ /* 0x000fe200078e020b */
[----:B------:R-:W-:-:S02]  /*0580*/  ISETP.GT.U32.AND P2, PT, R14, -0x10, PT ;  /* 0xfffffff00e00780c */ /* 0x000fc40003f44070 */
[----:B------:R-:W-:Y:S02]  /*0590*/  LOP3.LUT R11, R8, 0xffff, RZ, 0xc0, !PT ;  /* 0x0000ffff080b7812 */ /* 0x000fe400078ec0ff */
[----:B------:R-:W-:Y:S02]  /*05a0*/  LOP3.LUT R8, R9, 0xffff, RZ, 0xc0, !PT ;  /* 0x0000ffff09087812 */ /* 0x000fe400078ec0ff */
[C---:B------:R-:W-:Y:S02]  /*05b0*/  LOP3.LUT R9, R11.reuse, 0x7, RZ, 0xc0, !PT ;  /* 0x000000070b097812 */ /* 0x040fe400078ec0ff */
[----:B------:R-:W-:Y:S02]  /*05c0*/  LOP3.LUT R13, R8, 0xf, RZ, 0xc0, !PT ;  /* 0x0000000f080d7812 */ /* 0x000fe400078ec0ff */
[----:B------:R-:W-:Y:S01]  /*05d0*/  LOP3.LUT R11, R11, 0x3, RZ, 0xc0, !PT ;  /* 0x000000030b0b7812 */ /* 0x000fe200078ec0ff */
[----:B------:R-:W-:Y:S02]  /*05e0*/  VIADD R12, R9, 0xffffffff ;  /* 0xffffffff090c7836 */ /* 0x000fe40000000000 */
[----:B------:R-:W-:-:S02]  /*05f0*/  IMAD.IADD R9, R10, 0x1, -R7 ;  /* 0x000000010a097824 */ /* 0x000fc400078e0a07 */
[----:B------:R-:W-:Y:S01]  /*0600*/  VIADD R13, R13, 0xffffffff ;  /* 0xffffffff0d0d7836 */ /* 0x000fe20000000000 */
[----:B------:R-:W-:Y:S02]  /*0610*/  ISETP.GE.U32.AND P3, PT, R12, 0x3, PT ;  /* 0x000000030c00780c */ /* 0x000fe40003f66070 */
[----:B------:R-:W-:Y:S02]  /*0620*/  LOP3.LUT R10, R9, 0xfffffff0, RZ, 0xc0, !PT ;  /* 0xfffffff0090a7812 */ /* 0x000fe400078ec0ff */
[----:B------:R-:W-:-:S03]  /*0630*/  ISETP.GE.U32.AND P4, PT, R13, 0x7, PT ;  /* 0x000000070d00780c */ /* 0x000fc60003f86070 */
[----:B------:R-:W-:-:S10]  /*0640*/  IMAD.MOV R10, RZ, RZ, -R10 ;  /* 0x000000ffff0a7224 */ /* 0x000fd400078e0a0a */
.L_x_241:
[----:B-1----:R-:W1:Y:S01]  /*0650*/  LDCU UR6, c[0x0][0x398] ;  /* 0x00007300ff0677ac */ /* 0x002e620008000800 */
[----:B------:R-:W-:Y:S01]  /*0660*/  IMAD.MOV.U32 R21, RZ, RZ, -0x319194d8 ;  /* 0xce6e6b28ff157424 */ /* 0x000fe200078e00ff */
[----:B-1----:R-:W-:-:S04]  /*0670*/  UIMAD UR7, UR5, UR6, URZ ;  /* 0x00000006050772a4 */ /* 0x002fc8000f8e02ff */
[----:B------:R-:W-:-:S12]  /*0680*/  UIADD3 UR6, UPT, UPT, UR7, UR6, URZ ;  /* 0x0000000607067290 */ /* 0x000fd8000fffe0ff */
.L_x_240:
[----:B------:R-:W1:Y:S01]  /*0690*/  LDC R14, c[0x0][0x3a4] ;  /* 0x0000e900ff0e7b82 */ /* 0x000e620000000800 */
[----:B------:R-:W-:Y:S02]  /*06a0*/  IMAD.MOV.U32 R15, RZ, RZ, R7 ;  /* 0x000000ffff0f7224 */ /* 0x000fe400078e0007 */
[----:B-1----:R-:W-:Y:S01]  /*06b0*/  IMAD R14, R5, R14, UR7 ;  /* 0x00000007050e7e24 */ /* 0x002fe2000f8e020e */
[----:B------:R-:W-:Y:S06]  /*06c0*/  @P2 BRA `(.L_x_235) ;  /* 0x0000000400702947 */ /* 0x000fec0003800000 */
[----:B------:R-:W1:Y:S01]  /*06d0*/  LDCU UR10, c[0x0][0x3a8] ;  /* 0x00007500ff0a77ac */ /* 0x000e620008000800 */
[----:B------:R-:W-:Y:S02]  /*06e0*/  VIADD R16, R7, 0x7 ;  /* 0x0000000707107836 */ /* 0x000fe40000000000 */
[----:B------:R-:W-:Y:S02]  /*06f0*/  IMAD.MOV.U32 R17, RZ, RZ, R10 ;  /* 0x000000ffff117224 */ /* 0x000fe400078e000a */
[----:B-1----:R-:W-:-:S07]  /*0700*/  IMAD R15, R14, UR10, R7 ;  /* 0x0000000a0e0f7c24 */ /* 0x002fce000f8e0207 */
.L_x_236:
[----:B------:R-:W1:Y:S02]  /*0710*/  LDC.64 R12, c[0x0][0x380] ;  /* 0x0000e000ff0c7b82 */ /* 0x000e640000000a00 */
[----:B-1----:R-:W-:-:S05]  /*0720*/  IMAD.WIDE R12, R15, 0x4, R12 ;  /* 0x000000040f0c7825 */ /* 0x002fca00078e020c */
[----:B0-----:R-:W2:Y:S04]  /*0730*/  LDG.E R26, desc[UR8][R12.64] ;  /* 0x000000080c1a7981 */ /* 0x001ea8000c1e1900 */
[----:B------:R-:W3:Y:S04]  /*0740*/  LDG.E R25, desc[UR8][R12.64+0x4] ;  /* 0x000004080c197981 */ /* 0x000ee8000c1e1900 */
[----:B------:R-:W4:Y:S04]  /*0750*/  LDG.E R19, desc[UR8][R12.64+0x8] ;  /* 0x000008080c137981 */ /* 0x000f28000c1e1900 */
[----:B------:R-:W5:Y:S04]  /*0760*/  LDG.E R18, desc[UR8][R12.64+0xc] ;  /* 0x00000c080c127981 */ /* 0x000f68000c1e1900 */
[----:B------:R-:W5:Y:S04]  /*0770*/  LDG.E R23, desc[UR8][R12.64+0x10] ;  /* 0x000010080c177981 */ /* 0x000f68000c1e1900 */
[----:B------:R-:W5:Y:S01]  /*0780*/  LDG.E R27, desc[UR8][R12.64+0x3c] ;  /* 0x00003c080c1b7981 */ /* 0x000f62000c1e1900 */
[----:B--2---:R-:W-:-:S04]  /*0790*/  FSETP.GE.AND P0, PT, R26, R21, PT ;  /* 0x000000151a00720b */ /* 0x004fc80003f06000 */
[----:B------:R-:W-:-:S04]  /*07a0*/  FSEL R24, R21, R26, !P0 ;  /* 0x0000001a15187208 */ /* 0x000fc80004000000 */
[----:B---3--:R-:W-:-:S04]  /*07b0*/  FSETP.GE.AND P1, PT, R25, R24, PT ;  /* 0x000000181900720b */ /* 0x008fc80003f26000 */
[----:B------:R-:W-:Y:S02]  /*07c0*/  FSEL R28, R24, R25, !P1 ;  /* 0x00000019181c7208 */ /* 0x000fe40004800000 */
[----:B------:R-:W2:Y:S02]  /*07d0*/  LDG.E R24, desc[UR8][R12.64+0x14] ;  /* 0x000014080c187981 */ /* 0x000ea4000c1e1900 */
[----:B----4-:R-:W-:Y:S02]  /*07e0*/  FSETP.GE.AND P5, PT, R19, R28, PT ;  /* 0x0000001c1300720b */ /* 0x010fe40003fa6000 */
[----:B------:R-:W-:Y:S02]  /*07f0*/  FSETP.LTU.AND P6, PT, R26, R21, !P1 ;  /* 0x000000151a00720b */ /* 0x000fe40004fc9000 */
[----:B------:R-:W-:Y:S01]  /*0800*/  FSEL R25, R28, R19, !P5 ;  /* 0x000000131c197208 */ /* 0x000fe20006800000 */
[----:B------:R-:W3:Y:S01]  /*0810*/  LDG.E R21, desc[UR8][R12.64+0x18] ;  /* 0x000018080c157981 */ /* 0x000ee2000c1e1900 */
[----:B------:R-:W-:-:S02]  /*0820*/  @P0 VIADD R22, R16, 0xfffffff9 ;  /* 0xfffffff910160836 */ /* 0x000fc40000000000 */
[----:B-----5:R-:W-:-:S04]  /*0830*/  FSETP.GE.AND P0, PT, R18, R25, PT ;  /* 0x000000191200720b */ /* 0x020fc80003f06000 */
[----:B------:R-:W-:Y:S02]  /*0840*/  FSEL R26, R25, R18, !P0 ;  /* 0x00000012191a7208 */ /* 0x000fe40004000000 */
[----:B------:R-:W4:Y:S01]  /*0850*/  LDG.E R25, desc[UR8][R12.64+0x1c] ;  /* 0x00001c080c197981 */ /* 0x000f22000c1e1900 */
[----:B------:R-:W-:Y:S02]  /*0860*/  SEL R20, R20, UR7, P6 ;  /* 0x0000000714147c07 */ /* 0x000fe4000b000000 */
[----:B------:R-:W-:Y:S01]  /*0870*/  FSETP.GE.AND P6, PT, R23, R26, PT ;  /* 0x0000001a1700720b */ /* 0x000fe20003fc6000 */
[----:B------:R-:W5:Y:S01]  /*0880*/  LDG.E R18, desc[UR8][R12.64+0x20] ;  /* 0x000020080c127981 */ /* 0x000f62000c1e1900 */
[----:B------:R-:W-:Y:S02]  /*0890*/  @P1 IADD3 R22, PT, PT, R16, -0x6, RZ ;  /* 0xfffffffa10161810 */ /* 0x000fe40007ffe0ff */
[----:B------:R-:W-:Y:S02]  /*08a0*/  FSETP.LTU.AND P1, PT, R19, R28, !P0 ;  /* 0x0000001c1300720b */ /* 0x000fe40004729000 */
[----:B------:R-:W-:Y:S01]  /*08b0*/  FSEL R19, R26, R23, !P6 ;  /* 0x000000171a137208 */ /* 0x000fe20007000000 */
[----:B------:R-:W-:-:S03]  /*08c0*/  @P5 VIADD R22, R16, 0xfffffffb ;  /* 0xfffffffb10165836 */ /* 0x000fc60000000000 */
[----:B--2---:R-:W-:-:S04]  /*08d0*/  FSETP.GE.AND P5, PT, R24, R19, PT ;  /* 0x000000131800720b */ /* 0x004fc80003fa6000 */
[----:B------:R-:W-:Y:S02]  /*08e0*/  FSEL R24, R19, R24, !P5 ;  /* 0x0000001813187208 */ /* 0x000fe40006800000 */
[----:B------:R-:W2:Y:S01]  /*08f0*/  LDG.E R19, desc[UR8][R12.64+0x24] ;  /* 0x000024080c137981 */ /* 0x000ea2000c1e1900 */
[----:B------:R-:W-:Y:S01]  /*0900*/  @P0 VIADD R22, R16, 0xfffffffc ;  /* 0xfffffffc10160836 */ /* 0x000fe20000000000 */
[----:B------:R-:W-:Y:S02]  /*0910*/  FSETP.LTU.AND P0, PT, R23, R26, !P5 ;  /* 0x0000001a1700720b */ /* 0x000fe40006f09000 */
[----:B------:R-:W-:Y:S02]  /*0920*/  SEL R23, R20, UR7, P1 ;  /* 0x0000000714177c07 */ /* 0x000fe40008800000 */
[----:B---3--:R-:W-:Y:S01]  /*0930*/  FSETP.GE.AND P1, PT, R21, R24, PT ;  /* 0x000000181500720b */ /* 0x008fe20003f26000 */
[----:B------:R-:W3:Y:S03]  /*0940*/  LDG.E R20, desc[UR8][R12.64+0x28] ;  /* 0x000028080c147981 */ /* 0x000ee6000c1e1900 */
[----:B------:R-:W-:Y:S01]  /*0950*/  FSEL R26, R24, R21, !P1 ;  /* 0x00000015181a7208 */ /* 0x000fe20004800000 */
[----:B------:R-:W-:-:S03]  /*0960*/  @P6 VIADD R22, R16, 0xfffffffd ;  /* 0xfffffffd10166836 */ /* 0x000fc60000000000 */
[----:B----4-:R-:W-:Y:S01]  /*0970*/  FSETP.GE.AND P6, PT, R25, R26, PT ;  /* 0x0000001a1900720b */ /* 0x010fe20003fc6000 */
[----:B------:R-:W-:-:S03]  /*0980*/  @P5 VIADD R22, R16, 0xfffffffe ;  /* 0xfffffffe10165836 */ /* 0x000fc60000000000 */
[----:B------:R-:W-:Y:S02]  /*0990*/  FSETP.LTU.AND P5, PT, R21, R24, !P6 ;  /* 0x000000181500720b */ /* 0x000fe400077a9000 */
[----:B------:R-:W-:Y:S01]  /*09a0*/  FSEL R25, R26, R25, !P6 ;  /* 0x000000191a197208 */ /* 0x000fe20007000000 */
[----:B------:R-:W4:Y:S01]  /*09b0*/  LDG.E R21, desc[UR8][R12.64+0x2c] ;  /* 0x00002c080c157981 */ /* 0x000f22000c1e1900 */
[----:B------:R-:W-:Y:S02]  /*09c0*/  SEL R24, R23, UR7, P0 ;  /* 0x0000000717187c07 */ /* 0x000fe40008000000 */
[----:B-----5:R-:W-:Y:S01]  /*09d0*/  FSETP.GE.AND P0, PT, R18, R25, PT ;  /* 0x000000191200720b */ /* 0x020fe20003f06000 */
[----:B------:R-:W5:Y:S01]  /*09e0*/  LDG.E R23, desc[UR8][R12.64+0x30] ;  /* 0x000030080c177981 */ /* 0x000f62000c1e1900 */
[----:B------:R-:W-:Y:S02]  /*09f0*/  @P1 VIADD R22, R16, 0xffffffff ;  /* 0xffffffff10161836 */ /* 0x000fe40000000000 */
[----:B------:R-:W-:-:S03]  /*0a00*/  FSEL R26, R25, R18, !P0 ;  /* 0x00000012191a7208 */ /* 0x000fc60004000000 */
[----:B------:R-:W-:Y:S02]  /*0a10*/  SEL R22, R22, R16, !P6 ;  /* 0x0000001016167207 */ /* 0x000fe40007000000 */
[----:B--2---:R-:W-:-:S04]  /*0a20*/  FSETP.GE.AND P1, PT, R19, R26, PT ;  /* 0x0000001a1300720b */ /* 0x004fc80003f26000 */
[----:B------:R-:W-:Y:S02]  /*0a30*/  FSETP.LTU.AND P6, PT, R18, R25, !P1 ;  /* 0x000000191200720b */ /* 0x000fe40004fc9000 */
[----:B------:R-:W2:Y:S04]  /*0a40*/  LDG.E R18, desc[UR8][R12.64+0x34] ;  /* 0x000034080c127981 */ /* 0x000ea8000c1e1900 */
[----:B------:R-:W2:Y:S01]  /*0a50*/  LDG.E R25, desc[UR8][R12.64+0x38] ;  /* 0x000038080c197981 */ /* 0x000ea2000c1e1900 */
[----:B------:R-:W-:Y:S02]  /*0a60*/  FSEL R19, R26, R19, !P1 ;  /* 0x000000131a137208 */ /* 0x000fe40004800000 */
[----:B------:R-:W-:Y:S02]  /*0a70*/  SEL R26, R24, UR7, P5 ;  /* 0x00000007181a7c07 */ /* 0x000fe4000a800000 */
[----:B---3--:R-:W-:Y:S01]  /*0a80*/  FSETP.GE.AND P5, PT, R20, R19, PT ;  /* 0x000000131400720b */ /* 0x008fe20003fa6000 */
[----:B------:R-:W-:-:S03]  /*0a90*/  @P0 VIADD R22, R16, 0x1 ;  /* 0x0000000110160836 */ /* 0x000fc60000000000 */
[----:B------:R-:W-:-:S04]  /*0aa0*/  FSEL R24, R19, R20, !P5 ;  /* 0x0000001413187208 */ /* 0x000fc80006800000 */
[----:B----4-:R-:W-:Y:S01]  /*0ab0*/  FSETP.GE.AND P0, PT, R21, R24, PT ;  /* 0x000000181500720b */ /* 0x010fe20003f06000 */
[----:B------:R-:W-:-:S03]  /*0ac0*/  @P1 VIADD R22, R16, 0x2 ;  /* 0x0000000210161836 */ /* 0x000fc60000000000 */
[----:B------:R-:W-:-:S04]  /*0ad0*/  FSEL R24, R24, R21, !P0 ;  /* 0x0000001518187208 */ /* 0x000fc80004000000 */
[----:B-----5:R-:W-:-:S04]  /*0ae0*/  FSETP.GE.AND P1, PT, R23, R24, PT ;  /* 0x000000181700720b */ /* 0x020fc80003f26000 */
[----:B------:R-:W-:Y:S02]  /*0af0*/  FSEL R21, R24, R23, !P1 ;  /* 0x0000001718157208 */ /* 0x000fe40004800000 */
[----:B------:R-:W-:Y:S01]  /*0b00*/  SEL R26, R26, UR7, P6 ;  /* 0x000000071a1a7c07 */ /* 0x000fe2000b000000 */
[C---:B------:R-:W-:Y:S02]  /*0b10*/  @P5 VIADD R22, R16.reuse, 0x3 ;  /* 0x0000000310165836 */ /* 0x040fe40000000000 */
[----:B------:R-:W-:Y:S01]  /*0b20*/  @P0 VIADD R22, R16, 0x4 ;  /* 0x0000000410160836 */ /* 0x000fe20000000000 */
[----:B------:R-:W-:Y:S01]  /*0b30*/  FSETP.LTU.AND P0, PT, R20, R19, !P0 ;  /* 0x000000131400720b */ /* 0x000fe20004709000 */
[----:B------:R-:W-:Y:S02]  /*0b40*/  VIADD R17, R17, 0x10 ;  /* 0x0000001011117836 */ /* 0x000fe40000000000 */
[----:B------:R-:W-:Y:S01]  /*0b50*/  @P1 VIADD R22, R16, 0x5 ;  /* 0x0000000510161836 */ /* 0x000fe20000000000 */
[----:B------:R-:W-:-:S02]  /*0b60*/  SEL R26, R26, UR7, P0 ;  /* 0x000000071a1a7c07 */ /* 0x000fc40008000000 */
[----:B------:R-:W-:Y:S02]  /*0b70*/  IADD3 R15, PT, PT, R15, 0x10, RZ ;  /* 0x000000100f0f7810 */ /* 0x000fe40007ffe0ff */
[----:B--2---:R-:W-:-:S04]  /*0b80*/  FSETP.GE.AND P6, PT, R18, R21, PT ;  /* 0x000000151200720b */ /* 0x004fc80003fc6000 */
[----:B------:R-:W-:Y:S02]  /*0b90*/  FSEL R18, R21, R18, !P6 ;  /* 0x0000001215127208 */ /* 0x000fe40007000000 */
[----:B------:R-:W-:Y:S02]  /*0ba0*/  FSETP.LTU.AND P1, PT, R23, R24, !P6 ;  /* 0x000000181700720b */ /* 0x000fe40007729000 */
[----:B------:R-:W-:Y:S02]  /*0bb0*/  FSETP.GE.AND P5, PT, R25, R18, PT ;  /* 0x000000121900720b */ /* 0x000fe40003fa6000 */
[----:B------:R-:W-:Y:S02]  /*0bc0*/  SEL R26, R26, UR7, P1 ;  /* 0x000000071a1a7c07 */ /* 0x000fe40008800000 */
[----:B------:R-:W-:Y:S02]  /*0bd0*/  FSEL R18, R18, R25, !P5 ;  /* 0x0000001912127208 */ /* 0x000fe40006800000 */
[----:B------:R-:W-:-:S02]  /*0be0*/  ISETP.NE.AND P1, PT, R17, RZ, PT ;  /* 0x000000ff1100720c */ /* 0x000fc40003f25270 */
[----:B------:R-:W-:-:S04]  /*0bf0*/  FSETP.GE.AND P0, PT, R27, R18, PT ;  /* 0x000000121b00720b */ /* 0x000fc80003f06000 */
[----:B------:R-:W-:Y:S01]  /*0c00*/  SEL R26, R26, UR7, !P0 ;  /* 0x000000071a1a7c07 */ /* 0x000fe2000c000000 */
[C---:B------:R-:W-:Y:S02]  /*0c10*/  @P6 VIADD R22, R16.reuse, 0x6 ;  /* 0x0000000610166836 */ /* 0x040fe40000000000 */
[----:B------:R-:W-:Y:S01]  /*0c20*/  @P5 VIADD R22, R16, 0x7 ;  /* 0x0000000710165836 */ /* 0x000fe20000000000 */
[----:B------:R-:W-:Y:S02]  /*0c30*/  SEL R20, R26, UR7, !P5 ;  /* 0x000000071a147c07 */ /* 0x000fe4000e800000 */
[----:B------:R-:W-:-:S03]  /*0c40*/  FSEL R21, R18, R27, !P0 ;  /* 0x0000001b12157208 */ /* 0x000fc60004000000 */
[C---:B------:R-:W-:Y:S02]  /*0c50*/  @P0 VIADD R22, R16.reuse, 0x8 ;  /* 0x0000000810160836 */ /* 0x040fe40000000000 */
[----:B------:R-:W-:Y:S01]  /*0c60*/  VIADD R16, R16, 0x10 ;  /* 0x0000001010107836 */ /* 0x000fe20000000000 */
[----:B------:R-:W-:Y:S06]  /*0c70*/  @P1 BRA `(.L_x_236) ;  /* 0xfffffff800a41947 */ /* 0x000fec000383ffff */
[----:B------:R-:W-:-:S07]  /*0c80*/  VIADD R15, R16, 0xfffffff9 ;  /* 0xfffffff9100f7836 */ /* 0x000fce0000000000 */
.L_x_235:
[----:B------:R-:W-:-:S13]  /*0c90*/  LOP3.LUT P0, RZ, R9, 0xf, RZ, 0xc0, !PT ;  /* 0x0000000f09ff7812 */ /* 0x000fda000780c0ff */
[----:B------:R-:W-:Y:S05]  /*0ca0*/  @!P0 BRA `(.L_x_237) ;  /* 0x0000000400908947 */ /* 0x000fea0003800000 */
[----:B------:R-:W-:Y:S01]  /*0cb0*/  LOP3.LUT P5, RZ, R8, 0x7, RZ, 0xc0, !PT ;  /* 0x0000000708ff7812 */ /* 0x000fe200078ac0ff */
[----:B------:R-:W-:-:S12]  /*0cc0*/  @!P4 BRA `(.L_x_238) ;  /* 0x0000000000b4c947 */ /* 0x000fd80003800000 */
[----:B------:R-:W1:Y:S01]  /*0cd0*/  LDC.64 R12, c[0x0][0x380] ;  /* 0x0000e000ff0c7b82 */ /* 0x000e620000000a00 */
[----:B------:R-:W2:Y:S02]  /*0ce0*/  LDCU UR10, c[0x0][0x3a8] ;  /* 0x00007500ff0a77ac */ /* 0x000ea40008000800 */
[----:B--2---:R-:W-:-:S04]  /*0cf0*/  IMAD R17, R14, UR10, R15 ;  /* 0x0000000a0e117c24 */ /* 0x004fc8000f8e020f */
[----:B-1----:R-:W-:-:S05]  /*0d00*/  IMAD.WIDE R12, R17, 0x4, R12 ;  /* 0x00000004110c7825 */ /* 0x002fca00078e020c */
[----:B0-----:R-:W2:Y:S04]  /*0d10*/  LDG.E R24, desc[UR8][R12.64] ;  /* 0x000000080c187981 */ /* 0x001ea8000c1e1900 */
[----:B------:R-:W3:Y:S04]  /*0d20*/  LDG.E R27, desc[UR8][R12.64+0x4] ;  /* 0x000004080c1b7981 */ /* 0x000ee8000c1e1900 */
[----:B------:R-:W4:Y:S04]  /*0d30*/  LDG.E R18, desc[UR8][R12.64+0x8] ;  /* 0x000008080c127981 */ /* 0x000f28000c1e1900 */
[----:B------:R-:W5:Y:S04]  /*0d40*/  LDG.E R23, desc[UR8][R12.64+0xc] ;  /* 0x00000c080c177981 */ /* 0x000f68000c1e1900 */
[----:B------:R-:W5:Y:S04]  /*0d50*/  LDG.E R17, desc[UR8][R12.64+0x10] ;  /* 0x000010080c117981 */ /* 0x000f68000c1e1900 */
[----:B------:R-:W5:Y:S04]  /*0d60*/  LDG.E R19, desc[UR8][R12.64+0x14] ;  /* 0x000014080c137981 */ /* 0x000f68000c1e1900 */
[----:B------:R-:W5:Y:S04]  /*0d70*/  LDG.E R16, desc[UR8][R12.64+0x18] ;  /* 0x000018080c107981 */ /* 0x000f68000c1e1900 */
[----:B------:R0:W5:Y:S01]  /*0d80*/  LDG.E R25, desc[UR8][R12.64+0x1c] ;  /* 0x00001c080c197981 */ /* 0x000162000c1e1900 */
[----:B--2---:R-:W-:-:S04]  /*0d90*/  FSETP.GE.AND P0, PT, R24, R21, PT ;  /* 0x000000151800720b */ /* 0x004fc80003f06000 */
[----:B------:R-:W-:Y:S02]  /*0da0*/  FSEL R26, R21, R24, !P0 ;  /* 0x00000018151a7208 */ /* 0x000fe40004000000 */
[----:B------:R-:W-:Y:S02]  /*0db0*/  SEL R22, R22, R15, !P0 ;  /* 0x0000000f16167207 */ /* 0x000fe40004000000 */
[----:B---3--:R-:W-:-:S04]  /*0dc0*/  FSETP.GE.AND P6, PT, R27, R26, PT ;  /* 0x0000001a1b00720b */ /* 0x008fc80003fc6000 */
[----:B------:R-:W-:-:S04]  /*0dd0*/  FSEL R27, R26, R27, !P6 ;  /* 0x0000001b1a1b7208 */ /* 0x000fc80007000000 */
[----:B----4-:R-:W-:-:S04]  /*0de0*/  FSETP.GE.AND P1, PT, R18, R27, PT ;  /* 0x0000001b1200720b */ /* 0x010fc80003f26000 */
[----:B------:R-:W-:Y:S01]  /*0df0*/  FSEL R26, R27, R18, !P1 ;  /* 0x000000121b1a7208 */ /* 0x000fe20004800000 */
[----:B------:R-:W-:Y:S01]  /*0e00*/  @P6 VIADD R22, R15, 0x1 ;  /* 0x000000010f166836 */ /* 0x000fe20000000000 */
[----:B------:R-:W-:Y:S02]  /*0e10*/  FSETP.LTU.AND P6, PT, R24, R21, !P6 ;  /* 0x000000151800720b */ /* 0x000fe400077c9000 */
[----:B-----5:R-:W-:Y:S02]  /*0e20*/  FSETP.GE.AND P0, PT, R23, R26, PT ;  /* 0x0000001a1700720b */ /* 0x020fe40003f06000 */
[----:B------:R-:W-:Y:S02]  /*0e30*/  SEL R20, R20, UR7, P6 ;  /* 0x0000000714147c07 */ /* 0x000fe4000b000000 */
[----:B------:R-:W-:Y:S01]  /*0e40*/  FSEL R26, R26, R23, !P0 ;  /* 0x000000171a1a7208 */ /* 0x000fe20004000000 */
[----:B------:R-:W-:-:S03]  /*0e50*/  @P1 VIADD R22, R15, 0x2 ;  /* 0x000000020f161836 */ /* 0x000fc60000000000 */
[----:B------:R-:W-:-:S04]  /*0e60*/  FSETP.GE.AND P6, PT, R17, R26, PT ;  /* 0x0000001a1100720b */ /* 0x000fc80003fc6000 */
[----:B0-----:R-:W-:Y:S01]  /*0e70*/  FSEL R12, R26, R17, !P6 ;  /* 0x000000111a0c7208 */ /* 0x001fe20007000000 */
[----:B------:R-:W-:Y:S01]  /*0e80*/  @P0 VIADD R22, R15, 0x3 ;  /* 0x000000030f160836 */ /* 0x000fe20000000000 */
[----:B------:R-:W-:Y:S02]  /*0e90*/  FSETP.LTU.AND P0, PT, R18, R27, !P0 ;  /* 0x0000001b1200720b */ /* 0x000fe40004709000 */
[----:B------:R-:W-:Y:S02]  /*0ea0*/  FSETP.GE.AND P1, PT, R19, R12, PT ;  /* 0x0000000c1300720b */ /* 0x000fe40003f26000 */
[----:B------:R-:W-:Y:S02]  /*0eb0*/  SEL R20, R20, UR7, P0 ;  /* 0x0000000714147c07 */ /* 0x000fe40008000000 */
[----:B------:R-:W-:Y:S01]  /*0ec0*/  FSEL R19, R12, R19, !P1 ;  /* 0x000000130c137208 */ /* 0x000fe20004800000 */
[----:B------:R-:W-:-:S03]  /*0ed0*/  @P6 VIADD R22, R15, 0x4 ;  /* 0x000000040f166836 */ /* 0x000fc60000000000 */
[----:B------:R-:W-:-:S04]  /*0ee0*/  FSETP.GE.AND P0, PT, R16, R19, PT ;  /* 0x000000131000720b */ /* 0x000fc80003f06000 */
[----:B------:R-:W-:Y:S01]  /*0ef0*/  FSEL R16, R19, R16, !P0 ;  /* 0x0000001013107208 */ /* 0x000fe20004000000 */
[----:B------:R-:W-:Y:S01]  /*0f00*/  @P1 VIADD R22, R15, 0x5 ;  /* 0x000000050f161836 */ /* 0x000fe20000000000 */
[----:B------:R-:W-:Y:S02]  /*0f10*/  FSETP.LTU.AND P1, PT, R17, R26, !P1 ;  /* 0x0000001a1100720b */ /* 0x000fe40004f29000 */
[----:B------:R-:W-:Y:S02]  /*0f20*/  FSETP.GE.AND P6, PT, R25, R16, PT ;  /* 0x000000101900720b */ /* 0x000fe40003fc6000 */
[----:B------:R-:W-:Y:S02]  /*0f30*/  SEL R20, R20, UR7, P1 ;  /* 0x0000000714147c07 */ /* 0x000fe40008800000 */
[----:B------:R-:W-:Y:S01]  /*0f40*/  FSEL R21, R16, R25, !P6 ;  /* 0x0000001910157208 */ /* 0x000fe20007000000 */
[----:B------:R-:W-:Y:S01]  /*0f50*/  @P0 VIADD R22, R15, 0x6 ;  /* 0x000000060f160836 */ /* 0x000fe20000000000 */
[----:B------:R-:W-:-:S04]  /*0f60*/  SEL R20, R20, UR7, !P6 ;  /* 0x0000000714147c07 */ /* 0x000fc8000f000000 */
[----:B------:R-:W-:-:S03]  /*0f70*/  SEL R20, R20, UR7, !P0 ;  /* 0x0000000714147c07 */ /* 0x000fc6000c000000 */
[C---:B------:R-:W-:Y:S02]  /*0f80*/  @P6 VIADD R22, R15.reuse, 0x7 ;  /* 0x000000070f166836 */ /* 0x040fe40000000000 */
[----:B------:R-:W-:-:S07]  /*0f90*/  VIADD R15, R15, 0x8 ;  /* 0x000000080f0f7836 */ /* 0x000fce0000000000 */
.L_x_238:
[----:B------:R-:W-:Y:S05]  /*0fa0*/  @!P5 BRA `(.L_x_237) ;  /* 0x0000000000d0d947 */ /* 0x000fea0003800000 */
[----:B------:R-:W-:Y:S01]  /*0fb0*/  ISETP.NE.AND P1, PT, R11, RZ, PT ;  /* 0x000000ff0b00720c */ /* 0x000fe20003f25270 */
        /* <DEDUP_REMOVED lines=8> */
[----:B------:R-:W5:Y:S01]  /*1040*/  LDG.E R26, desc[UR8][R12.64+0xc] ;  /* 0x00000c080c1a7981 */ /* 0x000f62000c1e1900 */
        /* <DEDUP_REMOVED lines=12> */
[----:B------:R-:W-:Y:S01]  /*1110*/  @P5 VIADD R22, R15, 0x2 ;  /* 0x000000020f165836 */ /* 0x000fe20000000000 */
[----:B------:R-:W-:-:S04]  /*1120*/  SEL R20, R20, UR7, !P6 ;  /* 0x0000000714147c07 */ /* 0x000fc8000f000000 */
[----:B------:R-:W-:-:S03]  /*1130*/  SEL R20, R20, UR7, !P5 ;  /* 0x0000000714147c07 */ /* 0x000fc6000e800000 */
[C---:B------:R-:W-:Y:S02]  /*1140*/  @P6 VIADD R22, R15.reuse, 0x3 ;  /* 0x000000030f166836 */ /* 0x040fe40000000000 */
[----:B------:R-:W-:-:S07]  /*1150*/  VIADD R15, R15, 0x4 ;  /* 0x000000040f0f7836 */ /* 0x000fce0000000000 */
.L_x_239:
[----:B------:R-:W-:Y:S05]  /*1160*/  @!P1 BRA `(.L_x_237) ;  /* 0x0000000000609947 */ /* 0x000fea0003800000 */
[----:B------:R-:W1:Y:S01]  /*1170*/  LDC.64 R12, c[0x0][0x380] ;  /* 0x0000e000ff0c7b82 */ /* 0x000e620000000a00 */
[----:B------:R-:W2:Y:S02]  /*1180*/  LDCU UR10, c[0x0][0x3a8] ;  /* 0x00007500ff0a77ac */ /* 0x000ea40008000800 */
[----:B--2---:R-:W-:-:S04]  /*1190*/  IMAD R17, R14, UR10, R15 ;  /* 0x0000000a0e117c24 */ /* 0x004fc8000f8e020f */
[----:B-1----:R-:W-:-:S05]  /*11a0*/  IMAD.WIDE R12, R17, 0x4, R12 ;  /* 0x00000004110c7825 */ /* 0x002fca00078e020c */
[----:B0-----:R-:W2:Y:S01]  /*11b0*/  LDG.E R14, desc[UR8][R12.64] ;  /* 0x000000080c0e7981 */ /* 0x001ea2000c1e1900 */
[----:B------:R-:W-:Y:S02]  /*11c0*/  ISETP.NE.AND P1, PT, R11, 0x1, PT ;  /* 0x000000010b00780c */ /* 0x000fe40003f25270 */
[----:B--2---:R-:W-:-:S04]  /*11d0*/  FSETP.GE.AND P0, PT, R14, R21, PT ;  /* 0x000000150e00720b */ /* 0x004fc80003f06000 */
[----:B------:R-:W-:Y:S02]  /*11e0*/  SEL R20, R20, UR7, !P0 ;  /* 0x0000000714147c07 */ /* 0x000fe4000c000000 */
[----:B------:R-:W-:Y:S02]  /*11f0*/  FSEL R21, R21, R14, !P0 ;  /* 0x0000000e15157208 */ /* 0x000fe40004000000 */
[----:B------:R-:W-:-:S03]  /*1200*/  SEL R22, R22, R15, !P0 ;  /* 0x0000000f16167207 */ /* 0x000fc60004000000 */
[----:B------:R-:W-:Y:S05]  /*1210*/  @!P1 BRA `(.L_x_237) ;  /* 0x0000000000349947 */ /* 0x000fea0003800000 */
[----:B------:R-:W2:Y:S01]  /*1220*/  LDG.E R14, desc[UR8][R12.64+0x4] ;  /* 0x000004080c0e7981 */ /* 0x000ea2000c1e1900 */
[----:B------:R-:W-:Y:S02]  /*1230*/  ISETP.NE.AND P1, PT, R11, 0x2, PT ;  /* 0x000000020b00780c */ /* 0x000fe40003f25270 */
[----:B------:R-:W-:Y:S02]  /*1240*/  IADD3 R17, PT, PT, R15, 0x1, RZ ;  /* 0x000000010f117810 */ /* 0x000fe40007ffe0ff */
[----:B--2---:R-:W-:-:S04]  /*1250*/  FSETP.GE.AND P0, PT, R14, R21, PT ;  /* 0x000000150e00720b */ /* 0x004fc80003f06000 */
[----:B------:R-:W-:Y:S02]  /*1260*/  SEL R20, R20, UR7, !P0 ;  /* 0x0000000714147c07 */ /* 0x000fe4000c000000 */
[----:B------:R-:W-:Y:S02]  /*1270*/  SEL R22, R22, R17, !P0 ;  /* 0x0000001116167207 */ /* 0x000fe40004000000 */
[----:B------:R-:W-:Y:S01]  /*1280*/  FSEL R21, R21, R14, !P0 ;  /* 0x0000000e15157208 */ /* 0x000fe20004000000 */
[----:B------:R-:W-:Y:S06]  /*1290*/  @!P1 BRA `(.L_x_237) ;  /* 0x0000000000149947 */ /* 0x000fec0003800000 */
[----:B------:R-:W2:Y:S02]  /*12a0*/  LDG.E R12, desc[UR8][R12.64+0x8] ;  /* 0x000008080c0c7981 */ /* 0x000ea4000c1e1900 */
[----:B--2---:R-:W-:-:S13]  /*12b0*/  FSETP.GE.AND P0, PT, R12, R21, PT ;  /* 0x000000150c00720b */ /* 0x004fda0003f06000 */
[----:B------:R-:W-:Y:S02]  /*12c0*/  @P0 VIADD R22, R15, 0x2 ;  /* 0x000000020f160836 */ /* 0x000fe40000000000 */
[----:B------:R-:W-:Y:S02]  /*12d0*/  @P0 IMAD.MOV.U32 R21, RZ, RZ, R12 ;  /* 0x000000ffff150224 */ /* 0x000fe400078e000c */
[----:B------:R-:W-:-:S07]  /*12e0*/  @P0 IMAD.U32 R20, RZ, RZ, UR7 ;  /* 0x00000007ff140e24 */ /* 0x000fce000f8e00ff */
.L_x_237:
[----:B------:R-:W-:-:S04]  /*12f0*/  UIADD3 UR7, UPT, UPT, UR7, 0x1, URZ ;  /* 0x0000000107077890 */ /* 0x000fc8000fffe0ff */
[----:B------:R-:W-:-:S09]  /*1300*/  UISETP.GE.AND UP0, UPT, UR7, UR6, UPT ;  /* 0x000000060700728c */ /* 0x000fd2000bf06270 */
[----:B------:R-:W-:Y:S05]  /*1310*/  BRA.U !UP0, `(.L_x_240) ;  /* 0xfffffff108dc7547 */ /* 0x000fea000b83ffff */
[----:B------:R-:W-:Y:S01]  /*1320*/  I2FP.F32.S32 R14, R22 ;  /* 0x00000016000e7245 */ /* 0x000fe20000201400 */
[----:B------:R-:W1:Y:S01]  /*1330*/  LDC.64 R16, c[0x0][0x388] ;  /* 0x0000e200ff107b82 */ /* 0x000e620000000a00 */
[----:B------:R-:W-:-:S04]  /*1340*/  I2FP.F32.S32 R23, R20 ;  /* 0x0000001400177245 */ /* 0x000fc80000201400 */
[----:B------:R-:W-:Y:S03]  /*1350*/  F2F.F64.F32 R12, R23 ;  /* 0x00000017000c7310 */ /* 0x000fe60000201800 */
[----:B------:R-:W2:Y:S05]  /*1360*/  LDC.64 R18, c[0x0][0x390] ;  /* 0x0000e400ff127b82 */ /* 0x000eaa0000000a00 */
[----:B------:R-:W3:Y:S02]  /*1370*/  F2F.F64.F32 R14, R14 ;  /* 0x0000000e000e7310 */ /* 0x000ee40000201800 */
[----:B---3--:R-:W-:Y:S01]  /*1380*/  DFMA R12, R12, 1000, R14 ;  /* 0x408f40000c0c782b */ /* 0x008fe2000000000e */
[----:B------:R-:W-:Y:S01]  /*1390*/  VIADD R15, R3, UR5 ;  /* 0x00000005030f7c36 */ /* 0x000fe20008000000 */
[----:B------:R-:W-:-:S03]  /*13a0*/  UIADD3 UR5, UPT, UPT, UR5, 0x1, URZ ;  /* 0x0000000105057890 */ /* 0x000fc6000fffe0ff */
[----:B------:R-:W-:-:S03]  /*13b0*/  IMAD R15, R0, R15, UR4 ;  /* 0x00000004000f7e24 */ /* 0x000fc6000f8e020f */
[----:B------:R-:W-:Y:S02]  /*13c0*/  ISETP.NE.AND P0, PT, R2, UR5, PT ;  /* 0x0000000502007c0c */ /* 0x000fe4000bf05270 */
[----:B------:R-:W3:Y:S01]  /*13d0*/  F2F.F32.F64 R13, R12 ;  /* 0x0000000c000d7310 */ /* 0x000ee20000301000 */
[----:B-1----:R-:W-:-:S04]  /*13e0*/  IMAD.WIDE R16, R15, 0x4, R16 ;  /* 0x000000040f107825 */ /* 0x002fc800078e0210 */
[----:B--2---:R-:W-:Y:S01]  /*13f0*/  IMAD.WIDE R18, R15, 0x4, R18 ;  /* 0x000000040f127825 */ /* 0x004fe200078e0212 */
[----:B0-----:R1:W-:Y:S04]  /*1400*/  STG.E desc[UR8][R16.64], R21 ;  /* 0x0000001510007986 */ /* 0x0013e8000c101908 */
[----:B---3--:R1:W-:Y:S01]  /*1410*/  STG.E desc[UR8][R18.64], R13 ;  /* 0x0000000d12007986 */ /* 0x0083e2000c101908 */
[----:B------:R-:W-:Y:S05]  /*1420*/  @P0 BRA `(.L_x_241) ;  /* 0xfffffff000880947 */ /* 0x000fea000383ffff */
[----:B------:R-:W-:-:S06]  /*1430*/  UIADD3 UR4, UPT, UPT, UR4, 0x1, URZ ;  /* 0x0000000104047890 */ /* 0x000fcc000fffe0ff */
[----:B------:R-:W-:-:S13]  /*1440*/  ISETP.NE.AND P0, PT, R0, UR4, PT ;  /* 0x0000000400007c0c */ /* 0x000fda000bf05270 */
[----:B------:R-:W-:Y:S05]  /*1450*/  @!P0 EXIT ;  /* 0x000000000000894d */ /* 0x000fea0003800000 */
[----:B------:R-:W-:Y:S02]  /*1460*/  VIADD R6, R6, 0x1 ;  /* 0x0000000106067836 */ /* 0x000fe40000000000 */
[----:B------:R-:W-:Y:S01]  /*1470*/  VIADD R4, R4, 0x1 ;  /* 0x0000000104047836 */ /* 0x000fe20000000000 */
[----:B------:R-:W-:Y:S06]  /*1480*/  BRA `(.L_x_242) ;  /* 0xffffffec00f47947 */ /* 0x000fec000383ffff */
.L_x_234:
[C---:B------:R-:W-:Y:S01]  /*1490*/  LOP3.LUT R15, R2.reuse, 0x3, RZ, 0xc0, !PT ;  /* 0x00000003020f7812 */ /* 0x040fe200078ec0ff */
[----:B------:R-:W-:Y:S01]  /*14a0*/  UMOV UR4, URZ ;  /* 0x000000ff00047c82 */ /* 0x000fe20008000000 */
[----:B------:R-:W-:-:S07]  /*14b0*/  LOP3.LUT R14, R2, 0x7ffffffc, RZ, 0xc0, !PT ;  /* 0x7ffffffc020e7812 */ /* 0x000fce00078ec0ff */
.L_x_247:
[----:B------:R-:W-:Y:S01]  /*14c0*/  ISETP.GE.U32.AND P0, PT, R2, 0x4, PT ;  /* 0x000000040200780c */ /* 0x000fe20003f06070 */
[----:B------:R-:W-:-:S12]  /*14d0*/  IMAD.MOV.U32 R12, RZ, RZ, RZ ;  /* 0x000000ffff0c7224 */ /* 0x000fd800078e00ff */
[----:B-1-3--:R-:W-:Y:S05]  /*14e0*/  @!P0 BRA `(.L_x_243) ;  /* 0x0000000000688947 */ /* 0x00afea0003800000 */
[----:B------:R-:W1:Y:S01]  /*14f0*/  LDC.64 R4, c[0x0][0x388] ;  /* 0x0000e200ff047b82 */ /* 0x000e620000000a00 */
[----:B------:R-:W-:-:S07]  /*1500*/  UMOV UR5, URZ ;  /* 0x000000ff00057c82 */ /* 0x000fce0008000000 */
[----:B------:R-:W2:Y:S02]  /*1510*/  LDC.64 R6, c[0x0][0x390] ;  /* 0x0000e400ff067b82 */ /* 0x000ea40000000a00 */
.L_x_244:
[----:B---3--:R-:W-:Y:S01]  /*1520*/  VIADD R9, R3, UR5 ;  /* 0x0000000503097c36 */ /* 0x008fe20008000000 */
[----:B------:R-:W-:Y:S01]  /*1530*/  UIADD3 UR5, UPT, UPT, UR5, 0x4, URZ ;  /* 0x0000000405057890 */ /* 0x000fe2000fffe0ff */
[----:B------:R-:W-:Y:S02]  /*1540*/  IMAD.MOV.U32 R27, RZ, RZ, -0x319194d8 ;  /* 0xce6e6b28ff1b7424 */ /* 0x000fe400078e00ff */
[----:B------:R-:W-:-:S03]  /*1550*/  IMAD R9, R0, R9, UR4 ;  /* 0x0000000400097e24 */ /* 0x000fc6000f8e0209 */
[----:B------:R-:W-:Y:S01]  /*1560*/  ISETP.NE.AND P0, PT, R14, UR5, PT ;  /* 0x000000050e007c0c */ /* 0x000fe2000bf05270 */
[----:B-1----:R-:W-:-:S04]  /*1570*/  IMAD.WIDE R16, R9, 0x4, R4 ;  /* 0x0000000409107825 */ /* 0x002fc800078e0204 */
[----:B--2---:R-:W-:Y:S01]  /*1580*/  IMAD.WIDE R18, R9, 0x4, R6 ;  /* 0x0000000409127825 */ /* 0x004fe200078e0206 */
[----:B0-----:R3:W-:Y:S03]  /*1590*/  STG.E desc[UR8][R16.64], R27 ;  /* 0x0000001b10007986 */ /* 0x0017e6000c101908 */
[C---:B------:R-:W-:Y:S01]  /*15a0*/  IMAD.WIDE.U32 R20, R0.reuse, 0x4, R16 ;  /* 0x0000000400147825 */ /* 0x040fe200078e0010 */
[----:B------:R3:W-:Y:S03]  /*15b0*/  STG.E desc[UR8][R18.64], RZ ;  /* 0x000000ff12007986 */ /* 0x0007e6000c101908 */
[C---:B------:R-:W-:Y:S01]  /*15c0*/  IMAD.WIDE.U32 R8, R0.reuse, 0x4, R18 ;  /* 0x0000000400087825 */ /* 0x040fe200078e0012 */
[----:B------:R3:W-:Y:S03]  /*15d0*/  STG.E desc[UR8][R20.64], R27 ;  /* 0x0000001b14007986 */ /* 0x0007e6000c101908 */
[C---:B------:R-:W-:Y:S01]  /*15e0*/  IMAD.WIDE.U32 R10, R0.reuse, 0x4, R20 ;  /* 0x00000004000a7825 */ /* 0x040fe200078e0014 */
[----:B------:R3:W-:Y:S03]  /*15f0*/  STG.E desc[UR8][R8.64], RZ ;  /* 0x000000ff08007986 */ /* 0x0007e6000c101908 */
[C---:B------:R-:W-:Y:S01]  /*1600*/  IMAD.WIDE.U32 R12, R0.reuse, 0x4, R8 ;  /* 0x00000004000c7825 */ /* 0x040fe200078e0008 */
[----:B------:R3:W-:Y:S03]  /*1610*/  STG.E desc[UR8][R10.64], R27 ;  /* 0x0000001b0a007986 */ /* 0x0007e6000c101908 */
[C---:B------:R-:W-:Y:S01]  /*1620*/  IMAD.WIDE.U32 R22, R0.reuse, 0x4, R10 ;  /* 0x0000000400167825 */ /* 0x040fe200078e000a */
[----:B------:R3:W-:Y:S03]  /*1630*/  STG.E desc[UR8][R12.64], RZ ;  /* 0x000000ff0c007986 */ /* 0x0007e6000c101908 */
[----:B------:R-:W-:Y:S01]  /*1640*/  IMAD.WIDE.U32 R24, R0, 0x4, R12 ;  /* 0x0000000400187825 */ /* 0x000fe200078e000c */
[----:B------:R3:W-:Y:S04]  /*1650*/  STG.E desc[UR8][R22.64], R27 ;  /* 0x0000001b16007986 */ /* 0x0007e8000c101908 */
[----:B------:R3:W-:Y:S01]  /*1660*/  STG.E desc[UR8][R24.64], RZ ;  /* 0x000000ff18007986 */ /* 0x0007e2000c101908 */
[----:B------:R-:W-:Y:S05]  /*1670*/  @P0 BRA `(.L_x_244) ;  /* 0xfffffffc00a80947 */ /* 0x000fea000383ffff */
[----:B---3--:R-:W-:-:S07]  /*1680*/  IMAD.MOV.U32 R12, RZ, RZ, R14 ;  /* 0x000000ffff0c7224 */ /* 0x008fce00078e000e */
.L_x_243:
[----:B------:R-:W-:-:S13]  /*1690*/  ISETP.NE.AND P0, PT, R15, RZ, PT ;  /* 0x000000ff0f00720c */ /* 0x000fda0003f05270 */
[----:B------:R-:W-:Y:S05]  /*16a0*/  @!P0 BRA `(.L_x_245) ;  /* 0x00000000006c8947 */ /* 0x000fea0003800000 */
[----:B------:R-:W-:Y:S02]  /*16b0*/  ISETP.NE.AND P0, PT, R15, 0x1, PT ;  /* 0x000000010f00780c */ /* 0x000fe40003f05270 */
[----:B------:R-:W-:-:S11]  /*16c0*/  LOP3.LUT P1, RZ, R2, 0x1, RZ, 0xc0, !PT ;  /* 0x0000000102ff7812 */ /* 0x000fd6000782c0ff */
[----:B------:R-:W-:Y:S05]  /*16d0*/  @!P0 BRA `(.L_x_246) ;  /* 0x0000000000388947 */ /* 0x000fea0003800000 */
[----:B------:R-:W1:Y:S01]  /*16e0*/  LDC.64 R4, c[0x0][0x388] ;  /* 0x0000e200ff047b82 */ /* 0x000e620000000a00 */
[----:B------:R-:W-:Y:S02]  /*16f0*/  IMAD.IADD R9, R3, 0x1, R12 ;  /* 0x0000000103097824 */ /* 0x000fe400078e020c */
[----:B------:R-:W-:Y:S02]  /*1700*/  IMAD.MOV.U32 R13, RZ, RZ, -0x319194d8 ;  /* 0xce6e6b28ff0d7424 */ /* 0x000fe400078e00ff */
[----:B------:R-:W-:Y:S02]  /*1710*/  IMAD R9, R0, R9, UR4 ;  /* 0x0000000400097e24 */ /* 0x000fe4000f8e0209 */
[----:B------:R-:W-:Y:S01]  /*1720*/  VIADD R12, R12, 0x2 ;  /* 0x000000020c0c7836 */ /* 0x000fe20000000000 */
[----:B------:R-:W2:Y:S01]  /*1730*/  LDC.64 R6, c[0x0][0x390] ;  /* 0x0000e400ff067b82 */ /* 0x000ea20000000a00 */
[----:B-1----:R-:W-:-:S05]  /*1740*/  IMAD.WIDE R4, R9, 0x4, R4 ;  /* 0x0000000409047825 */ /* 0x002fca00078e0204 */
[----:B0-----:R1:W-:Y:S01]  /*1750*/  STG.E desc[UR8][R4.64], R13 ;  /* 0x0000000d04007986 */ /* 0x0013e2000c101908 */
[----:B--2---:R-:W-:-:S04]  /*1760*/  IMAD.WIDE R6, R9, 0x4, R6 ;  /* 0x0000000409067825 */ /* 0x004fc800078e0206 */
[C---:B------:R-:W-:Y:S01]  /*1770*/  IMAD.WIDE.U32 R8, R0.reuse, 0x4, R4 ;  /* 0x0000000400087825 */ /* 0x040fe200078e0004 */
[----:B------:R1:W-:Y:S03]  /*1780*/  STG.E desc[UR8][R6.64], RZ ;  /* 0x000000ff06007986 */ /* 0x0003e6000c101908 */
[----:B------:R-:W-:Y:S01]  /*1790*/  IMAD.WIDE.U32 R10, R0, 0x4, R6 ;  /* 0x00000004000a7825 */ /* 0x000fe200078e0006 */
[----:B------:R1:W-:Y:S04]  /*17a0*/  STG.E desc[UR8][R8.64], R13 ;  /* 0x0000000d08007986 */ /* 0x0003e8000c101908 */
[----:B------:R1:W-:Y:S02]  /*17b0*/  STG.E desc[UR8][R10.64], RZ ;  /* 0x000000ff0a007986 */ /* 0x0003e4000c101908 */
.L_x_246:
[----:B------:R-:W-:Y:S05]  /*17c0*/  @!P1 BRA `(.L_x_245) ;  /* 0x0000000000249947 */ /* 0x000fea0003800000 */
[----:B-1----:R-:W1:Y:S01]  /*17d0*/  LDC.64 R4, c[0x0][0x388] ;  /* 0x0000e200ff047b82 */ /* 0x002e620000000a00 */
[----:B------:R-:W-:Y:S02]  /*17e0*/  IMAD.IADD R9, R3, 0x1, R12 ;  /* 0x0000000103097824 */ /* 0x000fe400078e020c */
[----:B------:R-:W-:Y:S02]  /*17f0*/  HFMA2 R11, -RZ, RZ, -25.71875, 3664 ;  /* 0xce6e6b28ff0b7431 */ /* 0x000fe400000001ff */
[----:B------:R-:W-:-:S03]  /*1800*/  IMAD R9, R0, R9, UR4 ;  /* 0x0000000400097e24 */ /* 0x000fc6000f8e0209 */
[----:B------:R-:W2:Y:S01]  /*1810*/  LDC.64 R6, c[0x0][0x390] ;  /* 0x0000e400ff067b82 */ /* 0x000ea20000000a00 */
[----:B-1----:R-:W-:-:S05]  /*1820*/  IMAD.WIDE R4, R9, 0x4, R4 ;  /* 0x0000000409047825 */ /* 0x002fca00078e0204 */
[----:B0-----:R3:W-:Y:S01]  /*1830*/  STG.E desc[UR8][R4.64], R11 ;  /* 0x0000000b04007986 */ /* 0x0017e2000c101908 */
[----:B--2---:R-:W-:-:S05]  /*1840*/  IMAD.WIDE R6, R9, 0x4, R6 ;  /* 0x0000000409067825 */ /* 0x004fca00078e0206 */
[----:B------:R3:W-:Y:S02]  /*1850*/  STG.E desc[UR8][R6.64], RZ ;  /* 0x000000ff06007986 */ /* 0x0007e4000c101908 */
.L_x_245:
[----:B------:R-:W-:-:S06]  /*1860*/  UIADD3 UR4, UPT, UPT, UR4, 0x1, URZ ;  /* 0x0000000104047890 */ /* 0x000fcc000fffe0ff */
[----:B------:R-:W-:-:S13]  /*1870*/  ISETP.NE.AND P0, PT, R0, UR4, PT ;  /* 0x0000000400007c0c */ /* 0x000fda000bf05270 */
[----:B0-----:R-:W-:Y:S05]  /*1880*/  @!P0 EXIT ;  /* 0x000000000000894d */ /* 0x001fea0003800000 */
[----:B------:R-:W-:Y:S05]  /*1890*/  BRA `(.L_x_247) ;  /* 0xfffffffc00087947 */ /* 0x000fea000383ffff */
.L_x_233:
[C---:B------:R-:W-:Y:S01]  /*18a0*/  LOP3.LUT R4, R2.reuse, 0x7, RZ, 0xc0, !PT ;  /* 0x0000000702047812 */ /* 0x040fe200078ec0ff */
[----:B------:R-:W-:Y:S01]  /*18b0*/  UMOV UR4, URZ ;  /* 0x000000ff00047c82 */ /* 0x000fe20008000000 */
[----:B------:R-:W-:-:S03]  /*18c0*/  LOP3.LUT R28, R2, 0x7ffffff8, RZ, 0xc0, !PT ;  /* 0x7ffffff8021c7812 */ /* 0x000fc600078ec0ff */
[----:B------:R-:W-:-:S05]  /*18d0*/  VIADD R5, R4, 0xffffffff ;  /* 0xffffffff04057836 */ /* 0x000fca0000000000 */
[----:B------:R-:W-:Y:S02]  /*18e0*/  ISETP.GE.U32.AND P0, PT, R5, 0x3, PT ;  /* 0x000000030500780c */ /* 0x000fe40003f06070 */
[----:B------:R-:W-:-:S11]  /*18f0*/  LOP3.LUT R5, R2, 0x3, RZ, 0xc0, !PT ;  /* 0x0000000302057812 */ /* 0x000fd600078ec0ff */
.L_x_253:
[----:B------:R-:W-:Y:S01]  /*1900*/  ISETP.GE.U32.AND P1, PT, R2, 0x8, PT ;  /* 0x000000080200780c */ /* 0x000fe20003f26070 */
[----:B------:R-:W-:-:S12]  /*1910*/  IMAD.MOV.U32 R12, RZ, RZ, RZ ;  /* 0x000000ffff0c7224 */ /* 0x000fd800078e00ff */
[----:B-1-34-:R-:W-:Y:S05]  /*1920*/  @!P1 BRA `(.L_x_248) ;  /* 0x0000000000a89947 */ /* 0x01afea0003800000 */
[----:B------:R-:W1:Y:S01]  /*1930*/  LDC.64 R6, c[0x0][0x388] ;  /* 0x0000e200ff067b82 */ /* 0x000e620000000a00 */
[----:B------:R-:W-:-:S07]  /*1940*/  UMOV UR5, URZ ;  /* 0x000000ff00057c82 */ /* 0x000fce0008000000 */
[----:B------:R-:W2:Y:S02]  /*1950*/  LDC.64 R8, c[0x0][0x390] ;  /* 0x0000e400ff087b82 */ /* 0x000ea40000000a00 */
.L_x_249:
[----:B---3--:R-:W-:Y:S01]  /*1960*/  VIADD R11, R3, UR5 ;  /* 0x00000005030b7c36 */ /* 0x008fe20008000000 */
[----:B------:R-:W-:Y:S01]  /*1970*/  UIADD3 UR5, UPT, UPT, UR5, 0x8, URZ ;  /* 0x0000000805057890 */ /* 0x000fe2000fffe0ff */
[----:B------:R-:W-:Y:S02]  /*1980*/  IMAD.MOV.U32 R29, RZ, RZ, -0x319194d8 ;  /* 0xce6e6b28ff1d7424 */ /* 0x000fe400078e00ff */
[----:B------:R-:W-:-:S03]  /*1990*/  IMAD R11, R0, R11, UR4 ;  /* 0x00000004000b7e24 */ /* 0x000fc6000f8e020b */
[----:B------:R-:W-:Y:S01]  /*19a0*/  ISETP.NE.AND P1, PT, R28, UR5, PT ;  /* 0x000000051c007c0c */ /* 0x000fe2000bf25270 */
[----:B-1----:R-:W-:-:S04]  /*19b0*/  IMAD.WIDE R24, R11, 0x4, R6 ;  /* 0x000000040b187825 */ /* 0x002fc800078e0206 */
[----:B--2---:R-:W-:Y:S01]  /*19c0*/  IMAD.WIDE R26, R11, 0x4, R8 ;  /* 0x000000040b1a7825 */ /* 0x004fe200078e0208 */
[----:B0-----:R-:W-:Y:S03]  /*19d0*/  STG.E desc[UR8][R24.64], R29 ;  /* 0x0000001d18007986 */ /* 0x001fe6000c101908 */
[C---:B------:R-:W-:Y:S01]  /*19e0*/  IMAD.WIDE.U32 R12, R0.reuse, 0x4, R24 ;  /* 0x00000004000c7825 */ /* 0x040fe200078e0018 */
[----:B------:R-:W-:Y:S03]  /*19f0*/  STG.E desc[UR8][R26.64], RZ ;  /* 0x000000ff1a007986 */ /* 0x000fe6000c101908 */
[C---:B------:R-:W-:Y:S01]  /*1a00*/  IMAD.WIDE.U32 R16, R0.reuse, 0x4, R26 ;  /* 0x0000000400107825 */ /* 0x040fe200078e001a */
[----:B------:R0:W-:Y:S03]  /*1a10*/  STG.E desc[UR8][R12.64], R29 ;  /* 0x0000001d0c007986 */ /* 0x0001e6000c101908 */
[C---:B------:R-:W-:Y:S01]  /*1a20*/  IMAD.WIDE.U32 R10, R0.reuse, 0x4, R12 ;  /* 0x00000004000a7825 */ /* 0x040fe200078e000c */
[----:B------:R-:W-:Y:S03]  /*1a30*/  STG.E desc[UR8][R16.64], RZ ;  /* 0x000000ff10007986 */ /* 0x000fe6000c101908 */
[C---:B------:R-:W-:Y:S01]  /*1a40*/  IMAD.WIDE.U32 R20, R0.reuse, 0x4, R16 ;  /* 0x0000000400147825 */ /* 0x040fe200078e0010 */
[----:B------:R1:W-:Y:S03]  /*1a50*/  STG.E desc[UR8][R10.64], R29 ;  /* 0x0000001d0a007986 */ /* 0x0003e6000c101908 */
[C---:B------:R-:W-:Y:S01]  /*1a60*/  IMAD.WIDE.U32 R22, R0.reuse, 0x4, R10 ;  /* 0x0000000400167825 */ /* 0x040fe200078e000a */
[----:B------:R-:W-:Y:S03]  /*1a70*/  STG.E desc[UR8][R20.64], RZ ;  /* 0x000000ff14007986 */ /* 0x000fe6000c101908 */
[C---:B------:R-:W-:Y:S01]  /*1a80*/  IMAD.WIDE.U32 R14, R0.reuse, 0x4, R20 ;  /* 0x00000004000e7825 */ /* 0x040fe200078e0014 */
[----:B------:R-:W-:Y:S03]  /*1a90*/  STG.E desc[UR8][R22.64], R29 ;  /* 0x0000001d16007986 */ /* 0x000fe6000c101908 */
[C---:B------:R-:W-:Y:S01]  /*1aa0*/  IMAD.WIDE.U32 R18, R0.reuse, 0x4, R22 ;  /* 0x0000000400127825 */ /* 0x040fe200078e0016 */
[----:B------:R2:W-:Y:S03]  /*1ab0*/  STG.E desc[UR8][R14.64], RZ ;  /* 0x000000ff0e007986 */ /* 0x0005e6000c101908 */
[C---:B0-----:R-:W-:Y:S01]  /*1ac0*/  IMAD.WIDE.U32 R12, R0.reuse, 0x4, R14 ;  /* 0x00000004000c7825 */ /* 0x041fe200078e000e */
[----:B------:R-:W-:Y:S03]  /*1ad0*/  STG.E desc[UR8][R18.64], R29 ;  /* 0x0000001d12007986 */ /* 0x000fe6000c101908 */
[C---:B-1----:R-:W-:Y:S01]  /*1ae0*/  IMAD.WIDE.U32 R10, R0.reuse, 0x4, R18 ;  /* 0x00000004000a7825 */ /* 0x042fe200078e0012 */
[----:B------:R0:W-:Y:S03]  /*1af0*/  STG.E desc[UR8][R12.64], RZ ;  /* 0x000000ff0c007986 */ /* 0x0001e6000c101908 */
[C---:B------:R-:W-:Y:S01]  /*1b00*/  IMAD.WIDE.U32 R16, R0.reuse, 0x4, R12 ;  /* 0x0000000400107825 */ /* 0x040fe200078e000c */
[----:B------:R3:W-:Y:S03]  /*1b10*/  STG.E desc[UR8][R10.64], R29 ;  /* 0x0000001d0a007986 */ /* 0x0007e6000c101908 */
[C---:B------:R-:W-:Y:S01]  /*1b20*/  IMAD.WIDE.U32 R24, R0.reuse, 0x4, R10 ;  /* 0x0000000400187825 */ /* 0x040fe200078e000a */
[----:B------:R3:W-:Y:S03]  /*1b30*/  STG.E desc[UR8][R16.64], RZ ;  /* 0x000000ff10007986 */ /* 0x0007e6000c101908 */
[C---:B------:R-:W-:Y:S01]  /*1b40*/  IMAD.WIDE.U32 R26, R0.reuse, 0x4, R16 ;  /* 0x00000004001a7825 */ /* 0x040fe200078e0010 */
[----:B------:R3:W-:Y:S03]  /*1b50*/  STG.E desc[UR8][R24.64], R29 ;  /* 0x0000001d18007986 */ /* 0x0007e6000c101908 */
[C---:B--2---:R-:W-:Y:S01]  /*1b60*/  IMAD.WIDE.U32 R14, R0.reuse, 0x4, R24 ;  /* 0x00000004000e7825 */ /* 0x044fe200078e0018 */
[----:B------:R3:W-:Y:S03]  /*1b70*/  STG.E desc[UR8][R26.64], RZ ;  /* 0x000000ff1a007986 */ /* 0x0007e6000c101908 */
[----:B0-----:R-:W-:Y:S01]  /*1b80*/  IMAD.WIDE.U32 R12, R0, 0x4, R26 ;  /* 0x00000004000c7825 */ /* 0x001fe200078e001a */
[----:B------:R3:W-:Y:S04]  /*1b90*/  STG.E desc[UR8][R14.64], R29 ;  /* 0x0000001d0e007986 */ /* 0x0007e8000c101908 */
[----:B------:R3:W-:Y:S01]  /*1ba0*/  STG.E desc[UR8][R12.64], RZ ;  /* 0x000000ff0c007986 */ /* 0x0007e2000c101908 */
[----:B------:R-:W-:Y:S05]  /*1bb0*/  @P1 BRA `(.L_x_249) ;  /* 0xfffffffc00681947 */ /* 0x000fea000383ffff */
[----:B---3--:R-:W-:-:S07]  /*1bc0*/  IMAD.MOV.U32 R12, RZ, RZ, R28 ;  /* 0x000000ffff0c7224 */ /* 0x008fce00078e001c */
.L_x_248:
[----:B------:R-:W-:-:S13]  /*1bd0*/  ISETP.NE.AND P1, PT, R4, RZ, PT ;  /* 0x000000ff0400720c */ /* 0x000fda0003f25270 */
[----:B------:R-:W-:Y:S05]  /*1be0*/  @!P1 BRA `(.L_x_250) ;  /* 0x0000000000d09947 */ /* 0x000fea0003800000 */
[----:B------:R-:W-:Y:S01]  /*1bf0*/  ISETP.NE.AND P1, PT, R5, RZ, PT ;  /* 0x000000ff0500720c */ /* 0x000fe20003f25270 */
[----:B------:R-:W-:-:S12]  /*1c00*/  @!P0 BRA `(.L_x_251) ;  /* 0x0000000000588947 */ /* 0x000fd80003800000 */
        /* <DEDUP_REMOVED lines=8> */
[----:B------:R-:W-:-:S04]  /*1c90*/  IMAD.WIDE.U32 R18, R0, 0x4, R14 ;  /* 0x0000000400127825 */ /* 0x000fc800078e000e */
[----:B--2---:R-:W-:-:S04]  /*1ca0*/  IMAD.WIDE R16, R7, 0x4, R16 ;  /* 0x0000000407107825 */ /* 0x004fc800078e0210 */
[C---:B------:R-:W-:Y:S01]  /*1cb0*/  IMAD.WIDE.U32 R8, R0.reuse, 0x4, R18 ;  /* 0x0000000400087825 */ /* 0x040fe200078e0012 */
[----:B------:R1:W-:Y:S03]  /*1cc0*/  STG.E desc[UR8][R16.64], RZ ;  /* 0x000000ff10007986 */ /* 0x0003e6000c101908 */
[C---:B------:R-:W-:Y:S01]  /*1cd0*/  IMAD.WIDE.U32 R10, R0.reuse, 0x4, R16 ;  /* 0x00000004000a7825 */ /* 0x040fe200078e0010 */
[----:B------:R1:W-:Y:S03]  /*1ce0*/  STG.E desc[UR8][R18.64], R13 ;  /* 0x0000000d12007986 */ /* 0x0003e6000c101908 */
[C---:B------:R-:W-:Y:S01]  /*1cf0*/  IMAD.WIDE.U32 R20, R0.reuse, 0x4, R8 ;  /* 0x0000000400147825 */ /* 0x040fe200078e0008 */
[----:B------:R1:W-:Y:S03]  /*1d00*/  STG.E desc[UR8][R10.64], RZ ;  /* 0x000000ff0a007986 */ /* 0x0003e6000c101908 */
[C---:B------:R-:W-:Y:S01]  /*1d10*/  IMAD.WIDE.U32 R6, R0.reuse, 0x4, R10 ;  /* 0x0000000400067825 */ /* 0x040fe200078e000a */
[----:B------:R1:W-:Y:S04]  /*1d20*/  STG.E desc[UR8][R8.64], R13 ;  /* 0x0000000d08007986 */ /* 0x0003e8000c101908 */
[----:B------:R1:W-:Y:S01]  /*1d30*/  STG.E desc[UR8][R6.64], RZ ;  /* 0x000000ff06007986 */ /* 0x0003e2000c101908 */
[----:B------:R-:W-:-:S03]  /*1d40*/  IMAD.WIDE.U32 R22, R0, 0x4, R6 ;  /* 0x0000000400167825 */ /* 0x000fc600078e0006 */
[----:B------:R1:W-:Y:S04]  /*1d50*/  STG.E desc[UR8][R20.64], R13 ;  /* 0x0000000d14007986 */ /* 0x0003e8000c101908 */
[----:B------:R1:W-:Y:S02]  /*1d60*/  STG.E desc[UR8][R22.64], RZ ;  /* 0x000000ff16007986 */ /* 0x0003e4000c101908 */
.L_x_251:
[----:B------:R-:W-:Y:S05]  /*1d70*/  @!P1 BRA `(.L_x_250) ;  /* 0x00000000006c9947 */ /* 0x000fea0003800000 */
[----:B------:R-:W-:Y:S02]  /*1d80*/  ISETP.NE.AND P1, PT, R5, 0x1, PT ;  /* 0x000000010500780c */ /* 0x000fe40003f25270 */
[----:B------:R-:W-:-:S11]  /*1d90*/  LOP3.LUT P2, RZ, R2, 0x1, RZ, 0xc0, !PT ;  /* 0x0000000102ff7812 */ /* 0x000fd6000784c0ff */
[----:B------:R-:W-:Y:S05]  /*1da0*/  @!P1 BRA `(.L_x_252) ;  /* 0x0000000000389947 */ /* 0x000fea0003800000 */
[----:B-1----:R-:W1:Y:S01]  /*1db0*/  LDC.64 R6, c[0x0][0x388] ;  /* 0x0000e200ff067b82 */ /* 0x002e620000000a00 */
        /* <DEDUP_REMOVED lines=13> */
.L_x_252:
[----:B------:R-:W-:Y:S05]  /*1e90*/  @!P2 BRA `(.L_x_250) ;  /* 0x000000000024a947 */ /* 0x000fea0003800000 */
[----:B-1-3--:R-:W1:Y:S01]  /*1ea0*/  LDC.64 R6, c[0x0][0x388] ;  /* 0x0000e200ff067b82 */ /* 0x00ae620000000a00 */
[----:B------:R-:W-:Y:S02]  /*1eb0*/  IMAD.IADD R11, R3, 0x1, R12 ;  /* 0x00000001030b7824 */ /* 0x000fe400078e020c */
[----:B------:R-:W-:Y:S02]  /*1ec0*/  IMAD.MOV.U32 R13, RZ, RZ, -0x319194d8 ;  /* 0xce6e6b28ff0d7424 */ /* 0x000fe400078e00ff */
[----:B------:R-:W-:-:S03]  /*1ed0*/  IMAD R11, R0, R11, UR4 ;  /* 0x00000004000b7e24 */ /* 0x000fc6000f8e020b */
[----:B------:R-:W2:Y:S01]  /*1ee0*/  LDC.64 R8, c[0x0][0x390] ;  /* 0x0000e400ff087b82 */ /* 0x000ea20000000a00 */
[----:B-1----:R-:W-:-:S05]  /*1ef0*/  IMAD.WIDE R6, R11, 0x4, R6 ;  /* 0x000000040b067825 */ /* 0x002fca00078e0206 */
[----:B0-----:R4:W-:Y:S01]  /*1f00*/  STG.E desc[UR8][R6.64], R13 ;  /* 0x0000000d06007986 */ /* 0x0019e2000c101908 */
[----:B--2---:R-:W-:-:S05]  /*1f10*/  IMAD.WIDE R8, R11, 0x4, R8 ;  /* 0x000000040b087825 */ /* 0x004fca00078e0208 */
[----:B------:R4:W-:Y:S02]  /*1f20*/  STG.E desc[UR8][R8.64], RZ ;  /* 0x000000ff08007986 */ /* 0x0009e4000c101908 */
.L_x_250:
[----:B------:R-:W-:-:S06]  /*1f30*/  UIADD3 UR4, UPT, UPT, UR4, 0x1, URZ ;  /* 0x0000000104047890 */ /* 0x000fcc000fffe0ff */
[----:B------:R-:W-:-:S13]  /*1f40*/  ISETP.NE.AND P1, PT, R0, UR4, PT ;  /* 0x0000000400007c0c */ /* 0x000fda000bf25270 */
[----:B------:R-:W-:Y:S05]  /*1f50*/  @P1 BRA `(.L_x_253) ;  /* 0xfffffff800681947 */ /* 0x000fea000383ffff */
[----:B0-----:R-:W-:Y:S05]  /*1f60*/  EXIT ;  /* 0x000000000000794d */ /* 0x001fea0003800000 */
.L_x_254:
        /* <DEDUP_REMOVED lines=9> */
.L_x_279:


//--------------------- .text._Z11sub1_kernelPfS_S_i --------------------------
	.section	.text._Z11sub1_kernelPfS_S_i,"ax",@progbits
	.align	128
        .global         _Z11sub1_kernelPfS_S_i
        .type           _Z11sub1_kernelPfS_S_i,@function
        .size           _Z11sub1_kernelPfS_S_i,(.L_x_280 - _Z11sub1_kernelPfS_S_i)
        .other          _Z11sub1_kernelPfS_S_i,@"STO_CUDA_ENTRY STV_DEFAULT"
_Z11sub1_kernelPfS_S_i:
.text._Z11sub1_kernelPfS_S_i:
        /* <DEDUP_REMOVED lines=14> */
.L_x_255:
[----:B---3--:R-:W-:-:S04]  /*00e0*/  IMAD.WIDE R2, R0, 0x4, R8 ;  /* 0x0000000400027825 */ /* 0x008fc800078e0208 */
[C---:B----4-:R-:W-:Y:S02]  /*00f0*/  IMAD.WIDE R4, R0.reuse, 0x4, R10 ;  /* 0x0000000400047825 */ /* 0x050fe400078e020a */
[----:B--2---:R-:W2:Y:S04]  /*0100*/  LDG.E R2, desc[UR6][R2.64] ;  /* 0x0000000602027981 */ /* 0x004ea8000c1e1900 */
[----:B------:R-:W2:Y:S01]  /*0110*/  LDG.E R5, desc[UR6][R4.64] ;  /* 0x0000000604057981 */ /* 0x000ea2000c1e1900 */
[----:B01----:R-:W-:Y:S01]  /*0120*/  IMAD.WIDE R6, R0, 0x4, R12 ;  /* 0x0000000400067825 */ /* 0x003fe200078e020c */
[----:B------:R-:W-:-:S04]  /*0130*/  IADD3 R0, PT, PT, R15, R0, RZ ;  /* 0x000000000f007210 */ /* 0x000fc80007ffe0ff */
[----:B------:R-:W-:Y:S01]  /*0140*/  ISETP.GE.AND P0, PT, R0, UR5, PT ;  /* 0x0000000500007c0c */ /* 0x000fe2000bf06270 */
[----:B--2---:R-:W-:-:S05]  /*0150*/  FADD R17, R2, -R5 ;  /* 0x8000000502117221 */ /* 0x004fca0000000000 */
[----:B------:R1:W-:Y:S07]  /*0160*/  STG.E desc[UR6][R6.64], R17 ;  /* 0x0000001106007986 */ /* 0x0003ee000c101906 */
[----:B------:R-:W-:Y:S05]  /*0170*/  @!P0 BRA `(.L_x_255) ;  /* 0xfffffffc00d88947 */ /* 0x000fea000383ffff */
[----:B------:R-:W-:Y:S05]  /*0180*/  EXIT ;  /* 0x000000000000794d */ /* 0x000fea0003800000 */
.L_x_256:
        /* <DEDUP_REMOVED lines=15> */
.L_x_280:


//--------------------- .text._Z11add1_kernelPfS_S_i --------------------------
	.section	.text._Z11add1_kernelPfS_S_i,"ax",@progbits
	.align	128
        .global         _Z11add1_kernelPfS_S_i
        .type           _Z11add1_kernelPfS_S_i,@function
        .size           _Z11add1_kernelPfS_S_i,(.L_x_281 - _Z11add1_kernelPfS_S_i)
        .other          _Z11add1_kernelPfS_S_i,@"STO_CUDA_ENTRY STV_DEFAULT"
_Z11add1_kernelPfS_S_i:
.text._Z11add1_kernelPfS_S_i:
        /* <DEDUP_REMOVED lines=14> */
.L_x_257:
[----:B---3--:R-:W-:-:S04]  /*00e0*/  IMAD.WIDE R2, R0, 0x4, R8 ;  /* 0x0000000400027825 */ /* 0x008fc800078e0208 */
[C---:B----4-:R-:W-:Y:S02]  /*00f0*/  IMAD.WIDE R4, R0.reuse, 0x4, R10 ;  /* 0x0000000400047825 */ /* 0x050fe400078e020a */
[----:B--2---:R-:W2:Y:S04]  /*0100*/  LDG.E R2, desc[UR6][R2.64] ;  /* 0x0000000602027981 */ /* 0x004ea8000c1e1900 */
[----:B------:R-:W2:Y:S01]  /*0110*/  LDG.E R5, desc[UR6][R4.64] ;  /* 0x0000000604057981 */ /* 0x000ea2000c1e1900 */
[----:B01----:R-:W-:Y:S01]  /*0120*/  IMAD.WIDE R6, R0, 0x4, R12 ;  /* 0x0000000400067825 */ /* 0x003fe200078e020c */
[----:B------:R-:W-:-:S04]  /*0130*/  IADD3 R0, PT, PT, R15, R0, RZ ;  /* 0x000000000f007210 */ /* 0x000fc80007ffe0ff */
[----:B------:R-:W-:Y:S01]  /*0140*/  ISETP.GE.AND P0, PT, R0, UR5, PT ;  /* 0x0000000500007c0c */ /* 0x000fe2000bf06270 */
[----:B--2---:R-:W-:-:S05]  /*0150*/  FADD R17, R2, R5 ;  /* 0x0000000502117221 */ /* 0x004fca0000000000 */
[----:B------:R1:W-:Y:S07]  /*0160*/  STG.E desc[UR6][R6.64], R17 ;  /* 0x0000001106007986 */ /* 0x0003ee000c101906 */
[----:B------:R-:W-:Y:S05]  /*0170*/  @!P0 BRA `(.L_x_257) ;  /* 0xfffffffc00d88947 */ /* 0x000fea000383ffff */
[----:B------:R-:W-:Y:S05]  /*0180*/  EXIT ;  /* 0x000000000000794d */ /* 0x000fea0003800000 */
.L_x_258:
        /* <DEDUP_REMOVED lines=15> */
.L_x_281:


//--------------------- .nv.shared.reserved.0     --------------------------
	.section	.nv.shared.reserved.0,"aw",@nobits
	.weak		__nv_reservedSMEM_offset_0_alias
	.size		__nv_reservedSMEM_offset_0_alias, 0, 64
	.other		__nv_reservedSMEM_offset_0_alias,@"STO_CUDA_RESERVED_SHARED STV_DEFAULT"
__nv_reservedSMEM_offset_0_alias:
	.zero		0
	.zero		64


//--------------------- .nv.constant0._Z12smult_kernelfPfS_i --------------------------
	.section	.nv.constant0._Z12smult_kernelfPfS_i,"a",@progbits
	.sectionflags	@""
	.align	4
.nv.constant0._Z12smult_kernelfPfS_i:
	.zero		924


//--------------------- .nv.constant0._Z18differ_relu_kernelPfS_S_i --------------------------
	.section	.nv.constant0._Z18differ_relu_kernelPfS_S_i,"a",@progbits
	.sectionflags	@""
	.align	4
.nv.constant0._Z18differ_relu_kernelPfS_S_i:
	.zero		924


//--------------------- .nv.constant0._Z18differ_tanh_kernelPfS_S_i --------------------------
	.section	.nv.constant0._Z18differ_tanh_kernelPfS_S_i,"a",@progbits
	.sectionflags	@""
	.align	4
.nv.constant0._Z18differ_tanh_kernelPfS_S_i:
	.zero		924


//--------------------- .nv.constant0._Z21differ_sigmoid_kernelPfS_S_i --------------------------
	.section	.nv.constant0._Z21differ_sigmoid_kernelPfS_S_i,"a",@progbits
	.sectionflags	@""
	.align	4
.nv.constant0._Z21differ_sigmoid_kernelPfS_S_i:
	.zero		924


//--------------------- .nv.constant0._Z11relu_kernelPfS_i --------------------------
	.section	.nv.constant0._Z11relu_kernelPfS_i,"a",@progbits
	.sectionflags	@""
	.align	4
.nv.constant0._Z11relu_kernelPfS_i:
	.zero		916


//--------------------- .nv.constant0._Z11tanh_kernelPfS_i --------------------------
	.section	.nv.constant0._Z11tanh_kernelPfS_i,"a",@progbits
	.sectionflags	@""
	.align	4
.nv.constant0._Z11tanh_kernelPfS_i:
	.zero		916


//--------------------- .nv.constant0._Z14sigmoid_kernelPfS_i --------------------------
	.section	.nv.constant0._Z14sigmoid_kernelPfS_i,"a",@progbits
	.sectionflags	@""
	.align	4
.nv.constant0._Z14sigmoid_kernelPfS_i:
	.zero		916


//--------------------- .nv.constant0._Z13emult1_kernelPfS_S_i --------------------------
	.section	.nv.constant0._Z13emult1_kernelPfS_S_i,"a",@progbits
	.sectionflags	@""
	.align	4
.nv.constant0._Z13emult1_kernelPfS_S_i:
	.zero		924


//--------------------- .nv.constant0._Z13unfull_kernelPfS_iiiii --------------------------
	.section	.nv.constant0._Z13unfull_kernelPfS_iiiii,"a",@progbits
	.sectionflags	@""
	.align	4
.nv.constant0._Z13unfull_kernelPfS_iiiii:
	.zero		932


//--------------------- .nv.constant0._Z11full_kernelPfS_iiiii --------------------------
	.section	.nv.constant0._Z11full_kernelPfS_iiiii,"a",@progbits
	.sectionflags	@""
	.align	4
.nv.constant0._Z11full_kernelPfS_iiiii:
	.zero		932


//--------------------- .nv.constant0._Z18gradfilter2_kernelPfS_S_S_iiiiiiiiiiiiii --------------------------
	.section	.nv.constant0._Z18gradfilter2_kernelPfS_S_S_iiiiiiiiiiiiii,"a",@progbits
	.sectionflags	@""
	.align	4
.nv.constant0._Z18gradfilter2_kernelPfS_S_S_iiiiiiiiiiiiii:
	.zero		984


//--------------------- .nv.constant0._Z18gradfilter1_kernelPfS_S_iiiiiiiiiiiiii --------------------------
	.section	.nv.constant0._Z18gradfilter1_kernelPfS_S_iiiiiiiiiiiiii,"a",@progbits
	.sectionflags	@""
	.align	4
.nv.constant0._Z18gradfilter1_kernelPfS_S_iiiiiiiiiiiiii:
	.zero		976


//--------------------- .nv.constant0._Z19deconvolute2_kernelPfS_S_S_iiiiiiiiiiii --------------------------
	.section	.nv.constant0._Z19deconvolute2_kernelPfS_S_S_iiiiiiiiiiii,"a",@progbits
	.sectionflags	@""
	.align	4
.nv.constant0._Z19deconvolute2_kernelPfS_S_S_iiiiiiiiiiii:
	.zero		976


//--------------------- .nv.constant0._Z19deconvolute1_kernelPfS_S_iiiiiiiiiiiiiii --------------------------
	.section	.nv.constant0._Z19deconvolute1_kernelPfS_S_iiiiiiiiiiiiiii,"a",@progbits
	.sectionflags	@""
	.align	4
.nv.constant0._Z19deconvolute1_kernelPfS_S_iiiiiiiiiiiiiii:
	.zero		980


//--------------------- .nv.constant0._Z17convolute1_kernelPfS_S_iiiiiiiiiiii --------------------------
	.section	.nv.constant0._Z17convolute1_kernelPfS_S_iiiiiiiiiiii,"a",@progbits
	.sectionflags	@""
	.align	4
.nv.constant0._Z17convolute1_kernelPfS_S_iiiiiiiiiiii:
	.zero		968


//--------------------- .nv.constant0._Z16unpooling_kernelPfS_S_iiiii --------------------------
	.section	.nv.constant0._Z16unpooling_kernelPfS_S_iiiii,"a",@progbits
	.sectionflags	@""
	.align	4
.nv.constant0._Z16unpooling_kernelPfS_S_iiiii:
	.zero		940


//--------------------- .nv.constant0._Z14pooling_kernelPfS_S_iiiii --------------------------
	.section	.nv.constant0._Z14pooling_kernelPfS_S_iiiii,"a",@progbits
	.sectionflags	@""
	.align	4
.nv.constant0._Z14pooling_kernelPfS_S_iiiii:
	.zero		940


//--------------------- .nv.constant0._Z11sub1_kernelPfS_S_i --------------------------
	.section	.nv.constant0._Z11sub1_kernelPfS_S_i,"a",@progbits
	.sectionflags	@""
	.align	4
.nv.constant0._Z11sub1_kernelPfS_S_i:
	.zero		924


//--------------------- .nv.constant0._Z11add1_kernelPfS_S_i --------------------------
	.section	.nv.constant0._Z11add1_kernelPfS_S_i,"a",@progbits
	.sectionflags	@""
	.align	4
.nv.constant0._Z11add1_kernelPfS_S_i:
	.zero		924


//--------------------- SYMBOLS --------------------------

	.type		.nv.reservedSmem.offset0,@object
	.size		.nv.reservedSmem.offset0,0x4
